def matmul_kernel(
    a_ptr,
    b_ptr,
    c_ptr,
    M,
    N,
    K,
    stride_am,
    stride_ak,
    stride_bk,
    stride_bn,
    stride_cm,
    stride_cn,
    BLOCK_M: tl.constexpr,
    BLOCK_N: tl.constexpr,
    BLOCK_K: tl.constexpr,
    GROUP_M: tl.constexpr,
):
    pid = tl.program_id(axis=0)
    num_pid_m = tl.cdiv(M, BLOCK_M)
    num_pid_n = tl.cdiv(N, BLOCK_N)
    num_pid_in_group = GROUP_M * num_pid_n
    group_id = pid // num_pid_in_group
    first_pid_m = group_id * GROUP_M
    group_size_m = min(num_pid_m - first_pid_m, GROUP_M)
    pid_m = first_pid_m + ((pid % num_pid_in_group) % group_size_m)
    pid_n = (pid % num_pid_in_group) // group_size_m

    offs_am = (pid_m * BLOCK_M + tl.arange(0, BLOCK_M)) % M
    offs_bn = (pid_n * BLOCK_N + tl.arange(0, BLOCK_N)) % N
    offs_k = tl.arange(0, BLOCK_K)
    a_ptrs = a_ptr + offs_am[:, None] * stride_am + offs_k[None, :] * stride_ak
    b_ptrs = b_ptr + offs_k[:, None] * stride_bk + offs_bn[None, :] * stride_bn

    acc = tl.zeros((BLOCK_M, BLOCK_N), dtype=tl.float32)
    for kk in range(0, tl.cdiv(K, BLOCK_K)):
        a = tl.load(a_ptrs, mask=offs_k[None, :] < K - kk * BLOCK_K, other=0.0)
        b = tl.load(b_ptrs, mask=offs_k[:, None] < K - kk * BLOCK_K, other=0.0)
        acc = tl.dot(a, b, acc)
        a_ptrs += BLOCK_K * stride_ak
        b_ptrs += BLOCK_K * stride_bk

    c = acc.to(c_ptr.dtype.element_ty)
    offs_cm = pid_m * BLOCK_M + tl.arange(0, BLOCK_M)
    offs_cn = pid_n * BLOCK_N + tl.arange(0, BLOCK_N)
    c_ptrs = c_ptr + offs_cm[:, None] * stride_cm + offs_cn[None, :] * stride_cn
    mask = (offs_cm[:, None] < M) & (offs_cn[None, :] < N)
    tl.store(c_ptrs, c, mask=mask)

# config = {"BLOCK_K": 128, "BLOCK_M": 128, "BLOCK_N": 256, "GROUP_M": 1, "arch": "sm_100", "dtype": "fp16", "num_ctas": 1, "num_stages": 3, "num_warps": 4}
# arch = sm_100


// ===== COMPILED SASS (sm_100a) =====

	.target	sm_100a

	.elftype	@"ET_EXEC"


//--------------------- .note.nv.tkinfo           --------------------------
	.section	.note.nv.tkinfo,"",@"SHT_NOTE"
	.sectionflags	@"SHF_NOTE_NV_TKINFO"
	.tkinfo
        /*0018*/ 	.word	0x00000081
        /*0030*/ 	.string	""
        /*0030*/ 	.string	"ptxas-blackwell"
        /*0030*/ 	.string	"Cuda compilation tools, release 12.9, V12.9.86"
        /*0030*/ 	.string	"Build cuda_12.9.r12.9/compiler.36037853_0"
        /*0030*/ 	.string	"-v  -suppress-debug-info  -lineinfo  -arch sm_100a "



//--------------------- .note.nv.cuver            --------------------------
	.section	.note.nv.cuver,"",@"SHT_NOTE"
	.sectionflags	@"SHF_NOTE_NV_CUVER"
        /*0018*/ 	.short	0x0001
        /*001a*/ 	.short	0x0064
        /*001c*/ 	.short	0x0001
        /*001e*/ 	.short	0x0000
        /*0020*/ 	.short	0x0001
        /*0022*/ 	.short	0x0000


//--------------------- .nv.info                  --------------------------
	.section	.nv.info,"",@"SHT_CUDA_INFO"
	.align	4


	//----- nvinfo : EIATTR_REGCOUNT
	.align		4
        /*0000*/ 	.byte	0x04, 0x2f
        /*0002*/ 	.short	(.L_4 - .L_3)
	.align		4
.L_3:
        /*0004*/ 	.word	index@(matmul_kernel)
        /*0008*/ 	.word	0x00000060


	//----- nvinfo : EIATTR_FRAME_SIZE
	.align		4
.L_4:
        /*000c*/ 	.byte	0x04, 0x11
        /*000e*/ 	.short	(.L_6 - .L_5)
	.align		4
.L_5:
        /*0010*/ 	.word	index@($__internal_2_$__cuda_sm10x_tcgen05_guardrail_trap_unallocated_columns_being_dealloced)
        /*0014*/ 	.word	0x00001598


	//----- nvinfo : EIATTR_FRAME_SIZE
	.align		4
.L_6:
        /*0018*/ 	.byte	0x04, 0x11
        /*001a*/ 	.short	(.L_8 - .L_7)
	.align		4
.L_7:
        /*001c*/ 	.word	index@($__internal_1_$__cuda_sm10x_tcgen05_guardrail_trap_phase_invalid_during_alloc)
        /*0020*/ 	.word	0x00001598


	//----- nvinfo : EIATTR_FRAME_SIZE
	.align		4
.L_8:
        /*0024*/ 	.byte	0x04, 0x11
        /*0026*/ 	.short	(.L_10 - .L_9)
	.align		4
.L_9:
        /*0028*/ 	.word	index@($__internal_0_$__cuda_sm10x_tcgen05_guardrail_trap_col_being_dealloced_not_returned_by_alloc)
        /*002c*/ 	.word	0x00001598


	//----- nvinfo : EIATTR_FRAME_SIZE
	.align		4
.L_10:
        /*0030*/ 	.byte	0x04, 0x11
        /*0032*/ 	.short	(.L_12 - .L_11)
	.align		4
.L_11:
        /*0034*/ 	.word	index@(matmul_kernel)
        /*0038*/ 	.word	0x00001598


	//----- nvinfo : EIATTR_MIN_STACK_SIZE
	.align		4
.L_12:
        /*003c*/ 	.byte	0x04, 0x12
        /*003e*/ 	.short	(.L_14 - .L_13)
	.align		4
.L_13:
        /*0040*/ 	.word	index@(matmul_kernel)
        /*0044*/ 	.word	0x00001598
.L_14:


//--------------------- .nv.info.matmul_kernel    --------------------------
	.section	.nv.info.matmul_kernel,"",@"SHT_CUDA_INFO"
	.sectionflags	@""
	.align	4


	//----- nvinfo : EIATTR_CUDA_API_VERSION
	.align		4
        /*0000*/ 	.byte	0x04, 0x37
        /*0002*/ 	.short	(.L_16 - .L_15)
.L_15:
        /*0004*/ 	.word	0x00000081


	//----- nvinfo : EIATTR_KPARAM_INFO
	.align		4
.L_16:
        /*0008*/ 	.byte	0x04, 0x17
        /*000a*/ 	.short	(.L_18 - .L_17)
.L_17:
        /*000c*/ 	.word	0x00000000
        /*0010*/ 	.short	0x000d
        /*0012*/ 	.short	0x0048
        /*0014*/ 	.byte	0x00, 0xf4, 0x21, 0x00


	//----- nvinfo : EIATTR_KPARAM_INFO
	.align		4
.L_18:
        /*0018*/ 	.byte	0x04, 0x17
        /*001a*/ 	.short	(.L_20 - .L_19)
.L_19:
        /*001c*/ 	.word	0x00000000
        /*0020*/ 	.short	0x000c
        /*0022*/ 	.short	0x0040
        /*0024*/ 	.byte	0x00, 0xf4, 0x21, 0x00


	//----- nvinfo : EIATTR_KPARAM_INFO
	.align		4
.L_20:
        /*0028*/ 	.byte	0x04, 0x17
        /*002a*/ 	.short	(.L_22 - .L_21)
.L_21:
        /*002c*/ 	.word	0x00000000
        /*0030*/ 	.short	0x000b
        /*0032*/ 	.short	0x0038
        /*0034*/ 	.byte	0x00, 0xf0, 0x11, 0x00


	//----- nvinfo : EIATTR_KPARAM_INFO
	.align		4
.L_22:
        /*0038*/ 	.byte	0x04, 0x17
        /*003a*/ 	.short	(.L_24 - .L_23)
.L_23:
        /*003c*/ 	.word	0x00000000
        /*0040*/ 	.short	0x000a
        /*0042*/ 	.short	0x0034
        /*0044*/ 	.byte	0x00, 0xf0, 0x11, 0x00


	//----- nvinfo : EIATTR_KPARAM_INFO
	.align		4
.L_24:
        /*0048*/ 	.byte	0x04, 0x17
        /*004a*/ 	.short	(.L_26 - .L_25)
.L_25:
        /*004c*/ 	.word	0x00000000
        /*0050*/ 	.short	0x0009
        /*0052*/ 	.short	0x0030
        /*0054*/ 	.byte	0x00, 0xf0, 0x11, 0x00


	//----- nvinfo : EIATTR_KPARAM_INFO
	.align		4
.L_26:
        /*0058*/ 	.byte	0x04, 0x17
        /*005a*/ 	.short	(.L_28 - .L_27)
.L_27:
        /*005c*/ 	.word	0x00000000
        /*0060*/ 	.short	0x0008
        /*0062*/ 	.short	0x002c
        /*0064*/ 	.byte	0x00, 0xf0, 0x11, 0x00


	//----- nvinfo : EIATTR_KPARAM_INFO
	.align		4
.L_28:
        /*0068*/ 	.byte	0x04, 0x17
        /*006a*/ 	.short	(.L_30 - .L_29)
.L_29:
        /*006c*/ 	.word	0x00000000
        /*0070*/ 	.short	0x0007
        /*0072*/ 	.short	0x0028
        /*0074*/ 	.byte	0x00, 0xf0, 0x11, 0x00


	//----- nvinfo : EIATTR_KPARAM_INFO
	.align		4
.L_30:
        /*0078*/ 	.byte	0x04, 0x17
        /*007a*/ 	.short	(.L_32 - .L_31)
.L_31:
        /*007c*/ 	.word	0x00000000
        /*0080*/ 	.short	0x0006
        /*0082*/ 	.short	0x0024
        /*0084*/ 	.byte	0x00, 0xf0, 0x11, 0x00


	//----- nvinfo : EIATTR_KPARAM_INFO
	.align		4
.L_32:
        /*0088*/ 	.byte	0x04, 0x17
        /*008a*/ 	.short	(.L_34 - .L_33)
.L_33:
        /*008c*/ 	.word	0x00000000
        /*0090*/ 	.short	0x0005
        /*0092*/ 	.short	0x0020
        /*0094*/ 	.byte	0x00, 0xf0, 0x11, 0x00


	//----- nvinfo : EIATTR_KPARAM_INFO
	.align		4
.L_34:
        /*0098*/ 	.byte	0x04, 0x17
        /*009a*/ 	.short	(.L_36 - .L_35)
.L_35:
        /*009c*/ 	.word	0x00000000
        /*00a0*/ 	.short	0x0004
        /*00a2*/ 	.short	0x001c
        /*00a4*/ 	.byte	0x00, 0xf0, 0x11, 0x00


	//----- nvinfo : EIATTR_KPARAM_INFO
	.align		4
.L_36:
        /*00a8*/ 	.byte	0x04, 0x17
        /*00aa*/ 	.short	(.L_38 - .L_37)
.L_37:
        /*00ac*/ 	.word	0x00000000
        /*00b0*/ 	.short	0x0003
        /*00b2*/ 	.short	0x0018
        /*00b4*/ 	.byte	0x00, 0xf0, 0x11, 0x00


	//----- nvinfo : EIATTR_KPARAM_INFO
	.align		4
.L_38:
        /*00b8*/ 	.byte	0x04, 0x17
        /*00ba*/ 	.short	(.L_40 - .L_39)
.L_39:
        /*00bc*/ 	.word	0x00000000
        /*00c0*/ 	.short	0x0002
        /*00c2*/ 	.short	0x0010
        /*00c4*/ 	.byte	0x00, 0xf4, 0x21, 0x00


	//----- nvinfo : EIATTR_KPARAM_INFO
	.align		4
.L_40:
        /*00c8*/ 	.byte	0x04, 0x17
        /*00ca*/ 	.short	(.L_42 - .L_41)
.L_41:
        /*00cc*/ 	.word	0x00000000
        /*00d0*/ 	.short	0x0001
        /*00d2*/ 	.short	0x0008
        /*00d4*/ 	.byte	0x00, 0xf4, 0x21, 0x00


	//----- nvinfo : EIATTR_KPARAM_INFO
	.align		4
.L_42:
        /*00d8*/ 	.byte	0x04, 0x17
        /*00da*/ 	.short	(.L_44 - .L_43)
.L_43:
        /*00dc*/ 	.word	0x00000000
        /*00e0*/ 	.short	0x0000
        /*00e2*/ 	.short	0x0000
        /*00e4*/ 	.byte	0x00, 0xf4, 0x21, 0x00


	//----- nvinfo : EIATTR_AT_ENTRY_FRAGMENTS
	.align		4
.L_44:
        /*00e8*/ 	.byte	0x04, 0x4f
        /*00ea*/ 	.short	(.L_46 - .L_45)


	//   ....[0]....
.L_45:
        /*00ec*/ 	.word	0x00000004


	//----- nvinfo : EIATTR_RESERVED_SMEM_USED
	.align		4
.L_46:
        /*00f0*/ 	.byte	0x01, 0x41
	.zero		2


	//----- nvinfo : EIATTR_SPARSE_MMA_MASK
	.align		4
        /*00f4*/ 	.byte	0x03, 0x50
        /*00f6*/ 	.short	0x0000


	//----- nvinfo : EIATTR_TCGEN05_1CTA_USED
	.align		4
        /*00f8*/ 	.byte	0x01, 0x51
	.zero		2


	//----- nvinfo : EIATTR_MAXREG_COUNT
	.align		4
        /*00fc*/ 	.byte	0x03, 0x1b
        /*00fe*/ 	.short	0x00ff


	//----- nvinfo : EIATTR_NUM_BARRIERS
	.align		4
        /*0100*/ 	.byte	0x02, 0x4c
        /*0102*/ 	.byte	0x01
	.zero		1


	//----- nvinfo : EIATTR_ANNOTATIONS
	.align		4
        /*0104*/ 	.byte	0x04, 0x55
        /*0106*/ 	.short	(.L_48 - .L_47)


	//   ....[0]....
.L_47:
        /*0108*/ 	.word	0x00000001
        /*010c*/ 	.byte	0xc0, 0x09, 0x00, 0x00, 0x01, 0x00, 0x00, 0x00, 0x30, 0x0a, 0x00, 0x00, 0x01, 0x00, 0x00, 0x00
        /* <DEDUP_REMOVED lines=2914> */
        /*b73c*/ 	.byte	0xe0, 0x68, 0x04, 0x00, 0x01, 0x00, 0x00, 0x00, 0xf0, 0x68, 0x04, 0x00


	//----- nvinfo : EIATTR_INT_WARP_WIDE_INSTR_OFFSETS
	.align		4
.L_48:
        /*b748*/ 	.byte	0x04, 0x31
        /*b74a*/ 	.short	(.L_50 - .L_49)


	//   ....[0]....
.L_49:
        /*b74c*/ 	.word	0x00006ad0


	//   ....[1]....
        /*b750*/ 	.word	0x00006b00


	//   ....[2]....
        /*b754*/ 	.word	0x0000d2a0


	//   ....[3]....
        /*b758*/ 	.word	0x00046e10


	//   ....[4]....
        /*b75c*/ 	.word	0x00046e60


	//----- nvinfo : EIATTR_COOP_GROUP_MASK_REGIDS
	.align		4
.L_50:
        /*b760*/ 	.byte	0x04, 0x29
        /*b762*/ 	.short	(.L_52 - .L_51)


	//   ....[0]....
.L_51:
        /*b764*/ 	.word	0xffffffff


	//   ....[1]....
        /*b768*/ 	.word	0xffffffff


	//   ....[2]....
        /*b76c*/ 	.word	0xffffffff


	//   ....[3]....
        /*b770*/ 	.word	0xffffffff


	//----- nvinfo : EIATTR_COOP_GROUP_INSTR_OFFSETS
	.align		4
.L_52:
        /*b774*/ 	.byte	0x04, 0x28
        /*b776*/ 	.short	(.L_54 - .L_53)


	//   ....[0]....
.L_53:
        /*b778*/ 	.word	0x00000070


	//   ....[1]....
        /*b77c*/ 	.word	0x00000330


	//   ....[2]....
        /*b780*/ 	.word	0x00046ca0


	//   ....[3]....
        /*b784*/ 	.word	0x00046f10


	//----- nvinfo : EIATTR_VRC_CTA_INIT_COUNT
	.align		4
.L_54:
        /*b788*/ 	.byte	0x02, 0x4a
        /*b78a*/ 	.byte	0x80
	.zero		1


	//----- nvinfo : EIATTR_MBARRIER_INSTR_OFFSETS
	.align		4
        /*b78c*/ 	.byte	0x04, 0x39
        /*b78e*/ 	.short	(.L_56 - .L_55)


	//   ....[0]....
.L_55:
        /*b790*/ 	.word	0x00006c70
        /*b794*/ 	.word	0x000000ff
        /*b798*/ 	.word	0x00000000
        /*b79c*/ 	.short	0x0100
        /*b79e*/ 	.byte	0x06
	.zero		1


	//   ....[1]....
        /*b7a0*/ 	.word	0x0000d2d0
        /*b7a4*/ 	.word	0x000000ff
        /*b7a8*/ 	.word	0x00020008
        /*b7ac*/ 	.short	0x0100
        /*b7ae*/ 	.byte	0x09
	.zero		1


	//   ....[2]....
        /*b7b0*/ 	.word	0x0002ced0
        /*b7b4*/ 	.word	0x000000ff
        /*b7b8*/ 	.word	0x00000000
        /*b7bc*/ 	.short	0x010a
        /*b7be*/ 	.byte	0x06
	.zero		1


	//   ....[3]....
        /*b7c0*/ 	.word	0x0003c2c0
        /*b7c4*/ 	.word	0x000000ff
        /*b7c8*/ 	.word	0x00000000
        /*b7cc*/ 	.short	0x010a
        /*b7ce*/ 	.byte	0x06
	.zero		1


	//   ....[4]....
        /*b7d0*/ 	.word	0x0003c450
        /*b7d4*/ 	.word	0x000000ff
        /*b7d8*/ 	.word	0x00020000
        /*b7dc*/ 	.short	0x0108
        /*b7de*/ 	.byte	0x09
	.zero		1


	//   ....[5]....
        /*b7e0*/ 	.word	0x0003c530
        /*b7e4*/ 	.word	0x000000ff
        /*b7e8*/ 	.word	0x00020008
        /*b7ec*/ 	.short	0x0108
        /*b7ee*/ 	.byte	0x09
	.zero		1


	//   ....[6]....
        /*b7f0*/ 	.word	0x00046f30
        /*b7f4*/ 	.word	0x000000ff
        /*b7f8*/ 	.word	0x00000000
        /*b7fc*/ 	.short	0x010a
        /*b7fe*/ 	.byte	0x06
	.zero		1


	//   ....[7]....
        /*b800*/ 	.word	0x00046f60
        /*b804*/ 	.word	0x000000ff
        /*b808*/ 	.word	0x00000000
        /*b80c*/ 	.short	0x010a
        /*b80e*/ 	.byte	0x06
	.zero		1


	//----- nvinfo : EIATTR_NUM_MBARRIERS
	.align		4
.L_56:
        /*b810*/ 	.byte	0x03, 0x38
        /*b812*/ 	.short	0x0002


	//----- nvinfo : EIATTR_EXIT_INSTR_OFFSETS
	.align		4
        /*b814*/ 	.byte	0x04, 0x1c
        /*b816*/ 	.short	(.L_58 - .L_57)


	//   ....[0]....
.L_57:
        /*b818*/ 	.word	0x00046f20


	//----- nvinfo : EIATTR_REQNTID
	.align		4
.L_58:
        /*b81c*/ 	.byte	0x04, 0x10
        /*b81e*/ 	.short	(.L_60 - .L_59)
.L_59:
        /*b820*/ 	.word	0x00000080
        /*b824*/ 	.word	0x00000001
        /*b828*/ 	.word	0x00000001


	//----- nvinfo : EIATTR_CRS_STACK_SIZE
	.align		4
.L_60:
        /*b82c*/ 	.byte	0x04, 0x1e
        /*b82e*/ 	.short	(.L_62 - .L_61)
.L_61:
        /*b830*/ 	.word	0x00000000


	//----- nvinfo : EIATTR_CBANK_PARAM_SIZE
	.align		4
.L_62:
        /*b834*/ 	.byte	0x03, 0x19
        /*b836*/ 	.short	0x0050


	//----- nvinfo : EIATTR_PARAM_CBANK
	.align		4
        /*b838*/ 	.byte	0x04, 0x0a
        /*b83a*/ 	.short	(.L_64 - .L_63)
	.align		4
.L_63:
        /*b83c*/ 	.word	index@(.nv.constant0.matmul_kernel)
        /*b840*/ 	.short	0x0380
        /*b842*/ 	.short	0x0050


	//----- nvinfo : EIATTR_SW_WAR
	.align		4
.L_64:
        /*b844*/ 	.byte	0x04, 0x36
        /*b846*/ 	.short	(.L_66 - .L_65)
.L_65:
        /*b848*/ 	.word	0x00000008
.L_66:


//--------------------- .nv.compat                --------------------------
	.section	.nv.compat,"",@"SHT_CUDA_COMPAT_INFO"
	.align	4
        /*0000*/ 	.byte	0x02, 0x02, 0x02, 0x00, 0x02, 0x05, 0x05, 0x00, 0x02, 0x03, 0x00, 0x00, 0x02, 0x06, 0x01, 0x00


//--------------------- .nv.callgraph             --------------------------
	.section	.nv.callgraph,"",@"SHT_CUDA_CALLGRAPH"
	.align	4
	.sectionentsize	8
	.align		4
        /*0000*/ 	.word	0x00000000
	.align		4
        /*0004*/ 	.word	0xffffffff
	.align		4
        /*0008*/ 	.word	0x00000000
	.align		4
        /*000c*/ 	.word	0xfffffffe
	.align		4
        /*0010*/ 	.word	0x00000000
	.align		4
        /*0014*/ 	.word	0xfffffffd
	.align		4
        /*0018*/ 	.word	0x00000000
	.align		4
        /*001c*/ 	.word	0xfffffffc


//--------------------- .text.matmul_kernel       --------------------------
	.section	.text.matmul_kernel,"ax",@progbits
	.align	128
        .global         matmul_kernel
        .type           matmul_kernel,@function
        .size           matmul_kernel,(.L_x_21 - matmul_kernel)
        .other          matmul_kernel,@"STO_CUDA_ENTRY STV_DEFAULT"
matmul_kernel:
.text.matmul_kernel:
[----:B------:R-:W0:Y:S01]  /*0000*/  LDC R1, c[0x0][0x37c] ;  /* 0x0000df00ff017b82 */ /* 0x000e220000000800 */
[----:B------:R-:W1:Y:S01]  /*0010*/  S2R R0, SR_TID.X ;  /* 0x0000000000007919 */ /* 0x000e620000002100 */
[----:B0-----:R-:W-:Y:S01]  /*0020*/  VIADD R1, R1, 0xffffea68 ;  /* 0xffffea6801017836 */ /* 0x001fe20000000000 */
[----:B-1----:R-:W-:-:S13]  /*0030*/  ISETP.GE.U32.AND P0, PT, R0, 0x20, PT ;  /* 0x000000200000780c */ /* 0x002fda0003f06070 */
[----:B------:R-:W-:Y:S02]  /*0040*/  VOTEU.ANY UP0, P0 ;  /* 0x0000000000ff7886 */ /* 0x000fe40000000100 */
[----:B------:R-:W-:Y:S05]  /*0050*/  BRA.U UP0, `(.L_x_0) ;  /* 0x0000000100b87547 */ /* 0x000fea000b800000 */
[----:B------:R-:W0:Y:S01]  /*0060*/  S2UR UR6, SR_CgaCtaId ;  /* 0x00000000000679c3 */ /* 0x000e220000008800 */
[----:B------:R-:W-:Y:S01]  /*0070*/  NOP ;  /* 0x0000000000007918 */ /* 0x000fe20000000000 */
[----:B------:R-:W-:Y:S02]  /*0080*/  UMOV UR4, 0x40 ;  /* 0x0000004000047882 */ /* 0x000fe40000000000 */
[----:B0-----:R-:W-:-:S09]  /*0090*/  ULEA UR4, UR6, UR4, 0x18 ;  /* 0x0000000406047291 */ /* 0x001fd2000f8ec0ff */
[----:B------:R-:W0:Y:S01]  /*00a0*/  LDS.U8 R0, [UR4] ;  /* 0x00000004ff007984 */ /* 0x000e220008000000 */
[----:B------:R-:W-:Y:S02]  /*00b0*/  UMOV UR4, 0x400 ;  /* 0x0000040000047882 */ /* 0x000fe40000000000 */
[----:B------:R-:W-:Y:S01]  /*00c0*/  ULEA UR4, UR6, UR4, 0x18 ;  /* 0x0000000406047291 */ /* 0x000fe2000f8ec0ff */
[----:B0-----:R-:W-:-:S13]  /*00d0*/  ISETP.NE.AND P0, PT, R0, RZ, PT ;  /* 0x000000ff0000720c */ /* 0x001fda0003f05270 */
[----:B------:R-:W-:Y:S05]  /*00e0*/  @P0 BRA `(.L_x_1) ;  /* 0x00000000007c0947 */ /* 0x000fea0003800000 */
[----:B------:R-:W-:-:S13]  /*00f0*/  ELECT P0, URZ, PT ;  /* 0x0000000000ff782f */ /* 0x000fda0003800000 */
[----:B------:R-:W-:Y:S05]  /*0100*/  @!P0 BRA `(.L_x_2) ;  /* 0x0000000000848947 */ /* 0x000fea0003800000 */
[----:B------:R-:W-:Y:S01]  /*0110*/  UMOV UR5, 0x10 ;  /* 0x0000001000057882 */ /* 0x000fe20000000000 */
[----:B------:R-:W-:Y:S02]  /*0120*/  IMAD.MOV.U32 R4, RZ, RZ, 0x1 ;  /* 0x00000001ff047424 */ /* 0x000fe400078e00ff */
[----:B------:R-:W-:Y:S02]  /*0130*/  IMAD.MOV.U32 R5, RZ, RZ, 0xffff ;  /* 0x0000ffffff057424 */ /* 0x000fe400078e00ff */
[----:B------:R-:W-:Y:S04]  /*0140*/  DEPBAR.LE SB0, 0x36 ;  /* 0x00008d800000791a */ /* 0x000fe80000000000 */
[----:B------:R-:W0:Y:S02]  /*0150*/  UTCATOMSWS.FIND_AND_SET.ALIGN UP1, UR5, UR5 ;  /* 0x00000005000575e3 */ /* 0x000e240008020800 */
[----:B0-----:R-:W-:-:S04]  /*0160*/  PLOP3.LUT P0, PT, PT, PT, UP1, 0x80, 0x8 ;  /* 0x000000000008781c */ /* 0x001fc80003f0f018 */
[----:B------:R-:W-:-:S04]  /*0170*/  SEL R0, RZ, 0xffffffff, !P0 ;  /* 0xffffffffff007807 */ /* 0x000fc80004000000 */
[----:B------:R-:W-:Y:S01]  /*0180*/  ISETP.NE.AND P0, PT, R0, RZ, PT ;  /* 0x000000ff0000720c */ /* 0x000fe20003f05270 */
[----:B------:R-:W-:-:S12]  /*0190*/  IMAD.U32 R0, RZ, RZ, UR5 ;  /* 0x00000005ff007e24 */ /* 0x000fd8000f8e00ff */
[----:B------:R-:W-:Y:S05]  /*01a0*/  @P0 BRA `(.L_x_3) ;  /* 0x0000000000240947 */ /* 0x000fea0003800000 */
.L_x_4:
[----:B------:R-:W-:Y:S05]  /*01b0*/  NANOSLEEP 0x64 ;  /* 0x000000640000795d */ /* 0x000fea0003800000 */
[----:B------:R-:W-:-:S05]  /*01c0*/  UMOV UR5, 0x10 ;  /* 0x0000001000057882 */ /* 0x000fca0000000000 */
[----:B------:R-:W-:Y:S04]  /*01d0*/  DEPBAR.LE SB0, 0x36 ;  /* 0x00008d800000791a */ /* 0x000fe80000000000 */
[----:B------:R-:W0:Y:S02]  /*01e0*/  UTCATOMSWS.FIND_AND_SET.ALIGN UP1, UR5, UR5 ;  /* 0x00000005000575e3 */ /* 0x000e240008020800 */
[----:B0-----:R-:W-:-:S04]  /*01f0*/  PLOP3.LUT P0, PT, PT, PT, UP1, 0x80, 0x8 ;  /* 0x000000000008781c */ /* 0x001fc80003f0f018 */
[----:B------:R-:W-:-:S04]  /*0200*/  SEL R0, RZ, 0xffffffff, !P0 ;  /* 0xffffffffff007807 */ /* 0x000fc80004000000 */
[----:B------:R-:W-:Y:S01]  /*0210*/  ISETP.NE.AND P0, PT, R0, RZ, PT ;  /* 0x000000ff0000720c */ /* 0x000fe20003f05270 */
[----:B------:R-:W-:-:S12]  /*0220*/  IMAD.U32 R0, RZ, RZ, UR5 ;  /* 0x00000005ff007e24 */ /* 0x000fd8000f8e00ff */
[----:B------:R-:W-:Y:S05]  /*0230*/  @!P0 BRA `(.L_x_4) ;  /* 0xfffffffc00dc8947 */ /* 0x000fea000383ffff */
.L_x_3:
[C---:B------:R-:W-:Y:S01]  /*0240*/  VIADD R3, R0.reuse, 0x10 ;  /* 0x0000001000037836 */ /* 0x040fe20000000000 */
[----:B------:R-:W-:Y:S01]  /*0250*/  UMOV UR5, 0x50 ;  /* 0x0000005000057882 */ /* 0x000fe20000000000 */
[----:B------:R-:W-:Y:S01]  /*0260*/  SHF.L.U32 R2, R5, R0, RZ ;  /* 0x0000000005027219 */ /* 0x000fe200000006ff */
[----:B------:R-:W-:Y:S01]  /*0270*/  ULEA UR5, UR6, UR5, 0x18 ;  /* 0x0000000506057291 */ /* 0x000fe2000f8ec0ff */
[----:B------:R-:W-:Y:S01]  /*0280*/  IMAD.SHL.U32 R0, R0, 0x20, RZ ;  /* 0x0000002000007824 */ /* 0x000fe200078e00ff */
[----:B------:R-:W-:-:S04]  /*0290*/  SHF.L.U32 R3, R4, R3, RZ ;  /* 0x0000000304037219 */ /* 0x000fc800000006ff */
[----:B------:R-:W-:-:S05]  /*02a0*/  LOP3.LUT R2, R3, R2, RZ, 0xfc, !PT ;  /* 0x0000000203027212 */ /* 0x000fca00078efcff */
[----:B------:R0:W-:Y:S04]  /*02b0*/  ATOMS.OR RZ, [UR5], R2 ;  /* 0x00000002ffff798c */ /* 0x0001e8000b000005 */
[----:B------:R0:W-:Y:S01]  /*02c0*/  STS [UR4], R0 ;  /* 0x00000000ff007988 */ /* 0x0001e20008000804 */
[----:B------:R-:W-:Y:S05]  /*02d0*/  BRA `(.L_x_2) ;  /* 0x0000000000107947 */ /* 0x000fea0003800000 */
.L_x_1:
[----:B------:R-:W-:Y:S01]  /*02e0*/  IMAD.MOV.U32 R0, RZ, RZ, -0x1 ;  /* 0xffffffffff007424 */ /* 0x000fe200078e00ff */
[----:B------:R-:W-:-:S04]  /*02f0*/  MOV R2, 0x320 ;  /* 0x0000032000027802 */ /* 0x000fc80000000f00 */
[----:B------:R0:W-:Y:S03]  /*0300*/  STS [UR4], R0 ;  /* 0x00000000ff007988 */ /* 0x0001e60008000804 */
[----:B0-----:R-:W-:Y:S05]  /*0310*/  CALL.REL.NOINC `($__internal_1_$__cuda_sm10x_tcgen05_guardrail_trap_phase_invalid_during_alloc) ;  /* 0x0000046c00287944 */ /* 0x001fea0003c00000 */
.L_x_2:
[----:B------:R-:W-:Y:S05]  /*0320*/  WARPSYNC.ALL ;  /* 0x0000000000007948 */ /* 0x000fea0003800000 */
[----:B------:R-:W-:Y:S01]  /*0330*/  NOP ;  /* 0x0000000000007918 */ /* 0x000fe20000000000 */
.L_x_0:
[----:B------:R-:W1:Y:S01]  /*0340*/  LDC.64 R72, c[0x0][0x398] ;  /* 0x0000e600ff487b82 */ /* 0x000e620000000a00 */
[----:B------:R-:W2:Y:S01]  /*0350*/  S2R R5, SR_CTAID.X ;  /* 0x0000000000057919 */ /* 0x000ea20000002500 */
[----:B------:R-:W-:Y:S01]  /*0360*/  UMOV UR9, 0x400 ;  /* 0x0000040000097882 */ /* 0x000fe20000000000 */
[----:B------:R-:W3:Y:S01]  /*0370*/  LDCU UR5, c[0x0][0x3a4] ;  /* 0x00007480ff0577ac */ /* 0x000ee20008000800 */
[----:B------:R-:W4:Y:S01]  /*0380*/  S2R R14, SR_TID.X ;  /* 0x00000000000e7919 */ /* 0x000f220000002100 */
[----:B------:R-:W5:Y:S03]  /*0390*/  LDCU.128 UR12, c[0x0][0x380] ;  /* 0x00007000ff0c77ac */ /* 0x000f660008000c00 */
[----:B------:R-:W0:Y:S01]  /*03a0*/  S2UR UR4, SR_CgaCtaId ;  /* 0x00000000000479c3 */ /* 0x000e220000008800 */
[----:B------:R-:W0:Y:S01]  /*03b0*/  LDCU.64 UR20, c[0x0][0x358] ;  /* 0x00006b00ff1477ac */ /* 0x000e220008000a00 */
[----:B------:R-:W-:-:S06]  /*03c0*/  UMOV UR7, 0x1 ;  /* 0x0000000100077882 */ /* 0x000fcc0000000000 */
[----:B------:R-:W3:Y:S01]  /*03d0*/  LDC.64 R70, c[0x0][0x3a8] ;  /* 0x0000ea00ff467b82 */ /* 0x000ee20000000a00 */
[----:B01----:R-:W-:Y:S01]  /*03e0*/  VIADD R0, R73, 0xff ;  /* 0x000000ff49007836 */ /* 0x003fe20000000000 */
[----:B------:R-:W-:-:S04]  /*03f0*/  IABS R68, R73 ;  /* 0x0000004900447213 */ /* 0x000fc80000000000 */
[----:B------:R-:W-:Y:S01]  /*0400*/  SHF.R.S32.HI R3, RZ, 0x1f, R0 ;  /* 0x0000001fff037819 */ /* 0x000fe20000011400 */
[----:B------:R-:W-:-:S03]  /*0410*/  ULEA UR9, UR4, UR9, 0x18 ;  /* 0x0000000904097291 */ /* 0x000fc6000f8ec0ff */
[----:B------:R-:W-:Y:S02]  /*0420*/  LEA.HI R3, R3, R0, RZ, 0x8 ;  /* 0x0000000003037211 */ /* 0x000fe400078f40ff */
[----:B--2---:R-:W-:Y:S02]  /*0430*/  IABS R8, R5 ;  /* 0x0000000500087213 */ /* 0x004fe40000000000 */
[----:B------:R-:W-:Y:S02]  /*0440*/  SHF.R.S32.HI R4, RZ, 0x8, R3 ;  /* 0x00000008ff047819 */ /* 0x000fe40000011403 */
[----:B----4-:R-:W-:Y:S02]  /*0450*/  SHF.R.U32.HI R11, RZ, 0x5, R14 ;  /* 0x00000005ff0b7819 */ /* 0x010fe4000001160e */
[-C--:B------:R-:W-:Y:S02]  /*0460*/  IABS R7, R4.reuse ;  /* 0x0000000400077213 */ /* 0x080fe40000000000 */
[----:B------:R-:W-:-:S02]  /*0470*/  IABS R10, R4 ;  /* 0x00000004000a7213 */ /* 0x000fc40000000000 */
[----:B------:R-:W0:Y:S01]  /*0480*/  I2F.RP R0, R7 ;  /* 0x0000000700007306 */ /* 0x000e220000209400 */
[----:B------:R-:W-:-:S05]  /*0490*/  LOP3.LUT R14, R14, 0x7f, RZ, 0xc0, !PT ;  /* 0x0000007f0e0e7812 */ /* 0x000fca00078ec0ff */
[----:B---3--:R-:W-:Y:S02]  /*04a0*/  IMAD R69, R14, R71, RZ ;  /* 0x000000470e457224 */ /* 0x008fe400078e02ff */
[----:B0-----:R-:W0:Y:S02]  /*04b0*/  MUFU.RCP R0, R0 ;  /* 0x0000000000007308 */ /* 0x001e240000001000 */
[----:B0-----:R-:W-:Y:S02]  /*04c0*/  VIADD R2, R0, 0xffffffe ;  /* 0x0ffffffe00027836 */ /* 0x001fe40000000000 */
[----:B------:R-:W-:-:S04]  /*04d0*/  IMAD.MOV R0, RZ, RZ, -R10 ;  /* 0x000000ffff007224 */ /* 0x000fc800078e0a0a */
[----:B------:R0:W1:Y:S02]  /*04e0*/  F2I.FTZ.U32.TRUNC.NTZ R3, R2 ;  /* 0x0000000200037305 */ /* 0x000064000021f000 */
[----:B0-----:R-:W-:Y:S02]  /*04f0*/  IMAD.MOV.U32 R2, RZ, RZ, RZ ;  /* 0x000000ffff027224 */ /* 0x001fe400078e00ff */
[----:B-1----:R-:W-:-:S04]  /*0500*/  IMAD.MOV R6, RZ, RZ, -R3 ;  /* 0x000000ffff067224 */ /* 0x002fc800078e0a03 */
[----:B------:R-:W-:Y:S02]  /*0510*/  IMAD R9, R6, R7, RZ ;  /* 0x0000000706097224 */ /* 0x000fe400078e02ff */
[----:B------:R-:W-:Y:S02]  /*0520*/  IMAD.MOV.U32 R6, RZ, RZ, R8 ;  /* 0x000000ffff067224 */ /* 0x000fe400078e0008 */
[----:B------:R-:W-:-:S06]  /*0530*/  IMAD.HI.U32 R3, R3, R9, R2 ;  /* 0x0000000903037227 */ /* 0x000fcc00078e0002 */
[----:B------:R-:W-:-:S04]  /*0540*/  IMAD.HI.U32 R3, R3, R6, RZ ;  /* 0x0000000603037227 */ /* 0x000fc800078e00ff */
[----:B------:R-:W-:Y:S01]  /*0550*/  IMAD R0, R3, R0, R6 ;  /* 0x0000000003007224 */ /* 0x000fe200078e0206 */
[----:B------:R-:W-:Y:S04]  /*0560*/  BAR.SYNC.DEFER_BLOCKING 0x0 ;  /* 0x0000000000007b1d */ /* 0x000fe80000010000 */
[----:B------:R-:W-:-:S13]  /*0570*/  ISETP.GT.U32.AND P1, PT, R7, R0, PT ;  /* 0x000000000700720c */ /* 0x000fda0003f24070 */
[----:B------:R-:W-:Y:S02]  /*0580*/  @!P1 IMAD.IADD R0, R0, 0x1, -R7 ;  /* 0x0000000100009824 */ /* 0x000fe400078e0a07 */
[----:B------:R-:W-:Y:S01]  /*0590*/  @!P1 VIADD R3, R3, 0x1 ;  /* 0x0000000103039836 */ /* 0x000fe20000000000 */
[----:B------:R-:W-:Y:S02]  /*05a0*/  ISETP.NE.AND P1, PT, R4, RZ, PT ;  /* 0x000000ff0400720c */ /* 0x000fe40003f25270 */
[----:B------:R-:W-:Y:S02]  /*05b0*/  ISETP.GE.U32.AND P0, PT, R0, R7, PT ;  /* 0x000000070000720c */ /* 0x000fe40003f06070 */
[----:B------:R-:W-:-:S04]  /*05c0*/  LOP3.LUT R0, R5, R4, RZ, 0x3c, !PT ;  /* 0x0000000405007212 */ /* 0x000fc800078e3cff */
[----:B------:R-:W-:Y:S01]  /*05d0*/  ISETP.GE.AND P2, PT, R0, RZ, PT ;  /* 0x000000ff0000720c */ /* 0x000fe20003f46270 */
[----:B------:R-:W-:-:S06]  /*05e0*/  VIADD R0, R72, 0x7f ;  /* 0x0000007f48007836 */ /* 0x000fcc0000000000 */
[----:B------:R-:W-:-:S04]  /*05f0*/  @P0 VIADD R3, R3, 0x1 ;  /* 0x0000000103030836 */ /* 0x000fc80000000000 */
[----:B------:R-:W-:Y:S01]  /*0600*/  IMAD.MOV.U32 R10, RZ, RZ, R3 ;  /* 0x000000ffff0a7224 */ /* 0x000fe200078e0003 */
[----:B------:R-:W-:-:S03]  /*0610*/  SHF.R.S32.HI R3, RZ, 0x1f, R0 ;  /* 0x0000001fff037819 */ /* 0x000fc60000011400 */
[----:B------:R-:W-:Y:S01]  /*0620*/  @!P2 IMAD.MOV R10, RZ, RZ, -R10 ;  /* 0x000000ffff0aa224 */ /* 0x000fe200078e0a0a */
[----:B------:R-:W-:Y:S02]  /*0630*/  LEA.HI R3, R3, R0, RZ, 0x7 ;  /* 0x0000000003037211 */ /* 0x000fe400078f38ff */
[----:B------:R-:W-:-:S04]  /*0640*/  @!P1 LOP3.LUT R10, RZ, R4, RZ, 0x33, !PT ;  /* 0x00000004ff0a9212 */ /* 0x000fc800078e33ff */
[----:B------:R-:W-:Y:S01]  /*0650*/  LEA.HI.SX32 R3, R3, -R10, 0x19 ;  /* 0x8000000a03037211 */ /* 0x000fe200078fcaff */
[----:B------:R-:W-:-:S03]  /*0660*/  IMAD.MOV R6, RZ, RZ, -R10 ;  /* 0x000000ffff067224 */ /* 0x000fc600078e0a0a */
[----:B------:R-:W-:Y:S01]  /*0670*/  VIMNMX R9, PT, PT, R3, 0x1, PT ;  /* 0x0000000103097848 */ /* 0x000fe20003fe0100 */
[----:B------:R-:W-:Y:S02]  /*0680*/  IMAD R6, R4, R6, R5 ;  /* 0x0000000604067224 */ /* 0x000fe400078e0205 */
[----:B------:R-:W0:Y:S01]  /*0690*/  I2F.RP R4, R68 ;  /* 0x0000004400047306 */ /* 0x000e220000209400 */
[----:B------:R-:W-:-:S07]  /*06a0*/  IABS R7, R9 ;  /* 0x0000000900077213 */ /* 0x000fce0000000000 */
[----:B------:R-:W1:Y:S08]  /*06b0*/  I2F.RP R0, R7 ;  /* 0x0000000700007306 */ /* 0x000e700000209400 */
[----:B0-----:R-:W0:Y:S08]  /*06c0*/  MUFU.RCP R4, R4 ;  /* 0x0000000400047308 */ /* 0x001e300000001000 */
[----:B-1----:R-:W1:Y:S01]  /*06d0*/  MUFU.RCP R0, R0 ;  /* 0x0000000000007308 */ /* 0x002e620000001000 */
[----:B0-----:R-:W-:-:S07]  /*06e0*/  VIADD R74, R4, 0xffffffe ;  /* 0x0ffffffe044a7836 */ /* 0x001fce0000000000 */
[----:B------:R0:W-:Y:S01]  /*06f0*/  F2I.FTZ.U32.TRUNC.NTZ R75, R74 ;  /* 0x0000004a004b7305 */ /* 0x0001e2000021f000 */
[----:B-1----:R-:W-:Y:S01]  /*0700*/  VIADD R2, R0, 0xffffffe ;  /* 0x0ffffffe00027836 */ /* 0x002fe20000000000 */
[----:B------:R-:W-:-:S06]  /*0710*/  IABS R0, R6 ;  /* 0x0000000600007213 */ /* 0x000fcc0000000000 */
[----:B------:R1:W2:Y:S01]  /*0720*/  F2I.FTZ.U32.TRUNC.NTZ R3, R2 ;  /* 0x0000000200037305 */ /* 0x0002a2000021f000 */
[----:B0-----:R-:W-:Y:S02]  /*0730*/  IMAD.MOV.U32 R74, RZ, RZ, RZ ;  /* 0x000000ffff4a7224 */ /* 0x001fe400078e00ff */
[----:B-1----:R-:W-:Y:S02]  /*0740*/  IMAD.MOV.U32 R2, RZ, RZ, RZ ;  /* 0x000000ffff027224 */ /* 0x002fe400078e00ff */
[----:B--2---:R-:W-:-:S04]  /*0750*/  IMAD.MOV R8, RZ, RZ, -R3 ;  /* 0x000000ffff087224 */ /* 0x004fc800078e0a03 */
[----:B------:R-:W-:Y:S01]  /*0760*/  IMAD R5, R8, R7, RZ ;  /* 0x0000000708057224 */ /* 0x000fe200078e02ff */
[----:B------:R-:W-:-:S03]  /*0770*/  IABS R8, R72 ;  /* 0x0000004800087213 */ /* 0x000fc60000000000 */
[----:B------:R-:W-:Y:S01]  /*0780*/  IMAD.HI.U32 R3, R3, R5, R2 ;  /* 0x0000000503037227 */ /* 0x000fe200078e0002 */
[----:B------:R-:W-:-:S05]  /*0790*/  IABS R2, R9 ;  /* 0x0000000900027213 */ /* 0x000fca0000000000 */
[----:B------:R-:W-:Y:S02]  /*07a0*/  IMAD.MOV R5, RZ, RZ, -R2 ;  /* 0x000000ffff057224 */ /* 0x000fe400078e0a02 */
[----:B------:R-:W-:Y:S01]  /*07b0*/  IMAD.HI.U32 R3, R3, R0, RZ ;  /* 0x0000000003037227 */ /* 0x000fe200078e00ff */
[----:B------:R-:W0:Y:S03]  /*07c0*/  I2F.RP R2, R8 ;  /* 0x0000000800027306 */ /* 0x000e260000209400 */
[----:B------:R-:W-:Y:S02]  /*07d0*/  IMAD R0, R3, R5, R0 ;  /* 0x0000000503007224 */ /* 0x000fe400078e0200 */
[----:B------:R-:W1:Y:S01]  /*07e0*/  LDS R5, [UR9] ;  /* 0x00000009ff057984 */ /* 0x000e620008000800 */
[----:B------:R-:W-:Y:S02]  /*07f0*/  BAR.SYNC.DEFER_BLOCKING 0x0 ;  /* 0x0000000000007b1d */ /* 0x000fe40000010000 */
[----:B------:R-:W-:-:S04]  /*0800*/  ISETP.GT.U32.AND P1, PT, R7, R0, PT ;  /* 0x000000000700720c */ /* 0x000fc80003f24070 */
[----:B0-----:R-:W0:Y:S09]  /*0810*/  MUFU.RCP R2, R2 ;  /* 0x0000000200027308 */ /* 0x001e320000001000 */
[----:B------:R-:W-:Y:S02]  /*0820*/  @!P1 IMAD.IADD R0, R0, 0x1, -R7 ;  /* 0x0000000100009824 */ /* 0x000fe400078e0a07 */
[----:B------:R-:W-:Y:S01]  /*0830*/  @!P1 VIADD R3, R3, 0x1 ;  /* 0x0000000103039836 */ /* 0x000fe20000000000 */
[----:B------:R-:W-:-:S02]  /*0840*/  ISETP.NE.AND P1, PT, R9, RZ, PT ;  /* 0x000000ff0900720c */ /* 0x000fc40003f25270 */
[----:B------:R-:W-:Y:S01]  /*0850*/  ISETP.GE.U32.AND P0, PT, R0, R7, PT ;  /* 0x000000070000720c */ /* 0x000fe20003f06070 */
[----:B------:R-:W-:Y:S01]  /*0860*/  IMAD.MOV R7, RZ, RZ, -R75 ;  /* 0x000000ffff077224 */ /* 0x000fe200078e0a4b */
[----:B------:R-:W-:Y:S01]  /*0870*/  LOP3.LUT R0, R6, R9, RZ, 0x3c, !PT ;  /* 0x0000000906007212 */ /* 0x000fe200078e3cff */
[----:B0-----:R-:W-:-:S03]  /*0880*/  VIADD R4, R2, 0xffffffe ;  /* 0x0ffffffe02047836 */ /* 0x001fc60000000000 */
[----:B------:R-:W-:Y:S01]  /*0890*/  ISETP.GE.AND P2, PT, R0, RZ, PT ;  /* 0x000000ff0000720c */ /* 0x000fe20003f46270 */
[----:B------:R-:W-:-:S05]  /*08a0*/  IMAD.SHL.U32 R0, R11, 0x200000, RZ ;  /* 0x002000000b007824 */ /* 0x000fca00078e00ff */
[----:B------:R-:W-:Y:S01]  /*08b0*/  LOP3.LUT R0, R0, 0x600000, RZ, 0xc0, !PT ;  /* 0x0060000000007812 */ /* 0x000fe200078ec0ff */
[----:B------:R-:W-:-:S03]  /*08c0*/  @P0 VIADD R3, R3, 0x1 ;  /* 0x0000000103030836 */ /* 0x000fc60000000000 */
[----:B------:R-:W-:Y:S01]  /*08d0*/  R2UR UR10, R0 ;  /* 0x00000000000a72ca */ /* 0x000fe200000e0000 */
[----:B------:R-:W-:Y:S01]  /*08e0*/  IMAD.MOV.U32 R12, RZ, RZ, R3 ;  /* 0x000000ffff0c7224 */ /* 0x000fe200078e0003 */
[----:B-1----:R-:W-:Y:S01]  /*08f0*/  R2UR UR8, R5 ;  /* 0x00000000050872ca */ /* 0x002fe200000e0000 */
[----:B------:R-:W0:Y:S01]  /*0900*/  F2I.FTZ.U32.TRUNC.NTZ R3, R4 ;  /* 0x0000000400037305 */ /* 0x000e22000021f000 */
[----:B------:R-:W-:Y:S02]  /*0910*/  IMAD R5, R7, R68, RZ ;  /* 0x0000004407057224 */ /* 0x000fe400078e02ff */
[----:B------:R-:W-:Y:S01]  /*0920*/  @!P2 IMAD.MOV R12, RZ, RZ, -R12 ;  /* 0x000000ffff0ca224 */ /* 0x000fe200078e0a0c */
[----:B------:R-:W-:Y:S01]  /*0930*/  @!P1 LOP3.LUT R12, RZ, R9, RZ, 0x33, !PT ;  /* 0x00000009ff0c9212 */ /* 0x000fe200078e33ff */
[----:B------:R-:W-:Y:S01]  /*0940*/  IMAD.HI.U32 R74, R75, R5, R74 ;  /* 0x000000054b4a7227 */ /* 0x000fe200078e004a */
[----:B------:R-:W-:-:S03]  /*0950*/  ISETP.NE.U32.AND P2, PT, R14, RZ, PT ;  /* 0x000000ff0e00720c */ /* 0x000fc60003f45070 */
[----:B------:R-:W-:Y:S02]  /*0960*/  IMAD.SHL.U32 R0, R12, 0x100, RZ ;  /* 0x000001000c007824 */ /* 0x000fe400078e00ff */
[----:B------:R-:W-:Y:S02]  /*0970*/  IMAD.MOV R12, RZ, RZ, -R12 ;  /* 0x000000ffff0c7224 */ /* 0x000fe400078e0a0c */
[C---:B------:R-:W-:Y:S01]  /*0980*/  VIADD R15, R0.reuse, 0xff ;  /* 0x000000ff000f7836 */ /* 0x040fe20000000000 */
[----:B------:R-:W-:Y:S01]  /*0990*/  IABS R2, R0 ;  /* 0x0000000000027213 */ /* 0x000fe20000000000 */
[----:B0-----:R-:W-:Y:S02]  /*09a0*/  IMAD.MOV R13, RZ, RZ, -R3 ;  /* 0x000000ffff0d7224 */ /* 0x001fe400078e0a03 */
[----:B------:R-:W-:Y:S01]  /*09b0*/  VIADD R11, R0, 0x1 ;  /* 0x00000001000b7836 */ /* 0x000fe20000000000 */
[----:B------:R0:W-:Y:S01]  /*09c0*/  STL [R1+0xf74], R15 ;  /* 0x000f740f01007387 */ /* 0x0001e20000100800 */
[----:B------:R-:W-:-:S02]  /*09d0*/  IMAD.MOV.U32 R5, RZ, RZ, R2 ;  /* 0x000000ffff057224 */ /* 0x000fc400078e0002 */
[----:B------:R-:W-:Y:S01]  /*09e0*/  IMAD R12, R9, R12, R6 ;  /* 0x0000000c090c7224 */ /* 0x000fe200078e0206 */
[----:B------:R-:W-:Y:S01]  /*09f0*/  IABS R9, R15 ;  /* 0x0000000f00097213 */ /* 0x000fe20000000000 */
[----:B------:R-:W-:Y:S01]  /*0a00*/  IMAD.MOV.U32 R2, RZ, RZ, RZ ;  /* 0x000000ffff027224 */ /* 0x000fe200078e00ff */
[----:B------:R-:W-:Y:S01]  /*0a10*/  IABS R7, R11 ;  /* 0x0000000b00077213 */ /* 0x000fe20000000000 */
[----:B------:R-:W-:Y:S01]  /*0a20*/  IMAD R13, R13, R8, RZ ;  /* 0x000000080d0d7224 */ /* 0x000fe200078e02ff */
[----:B------:R1:W-:Y:S01]  /*0a30*/  STL [R1+0xf78], R11 ;  /* 0x000f780b01007387 */ /* 0x0003e20000100800 */
[----:B------:R-:W-:-:S04]  /*0a40*/  IMAD.HI.U32 R4, R74, R5, RZ ;  /* 0x000000054a047227 */ /* 0x000fc800078e00ff */
[----:B------:R-:W-:-:S04]  /*0a50*/  IMAD.HI.U32 R13, R3, R13, R2 ;  /* 0x0000000d030d7227 */ /* 0x000fc800078e0002 */
[----:B------:R-:W-:-:S04]  /*0a60*/  IMAD.HI.U32 R3, R74, R9, RZ ;  /* 0x000000094a037227 */ /* 0x000fc800078e00ff */
[----:B------:R-:W-:Y:S02]  /*0a70*/  IMAD.MOV R4, RZ, RZ, -R4 ;  /* 0x000000ffff047224 */ /* 0x000fe400078e0a04 */
[----:B0-----:R-:W-:Y:S02]  /*0a80*/  VIADD R15, R0, 0x2 ;  /* 0x00000002000f7836 */ /* 0x001fe40000000000 */
[----:B------:R-:W-:-:S03]  /*0a90*/  IMAD.HI.U32 R2, R74, R7, RZ ;  /* 0x000000074a027227 */ /* 0x000fc600078e00ff */
[----:B------:R-:W-:Y:S01]  /*0aa0*/  STL [R1+0xf90], R15 ;  /* 0x000f900f01007387 */ /* 0x000fe20000100800 */
[----:B------:R-:W-:Y:S02]  /*0ab0*/  IMAD.MOV R3, RZ, RZ, -R3 ;  /* 0x000000ffff037224 */ /* 0x000fe400078e0a03 */
[----:B------:R-:W-:Y:S01]  /*0ac0*/  IMAD R4, R68, R4, R5 ;  /* 0x0000000444047224 */ /* 0x000fe200078e0205 */
[----:B------:R-:W-:Y:S01]  /*0ad0*/  IABS R5, R15 ;  /* 0x0000000f00057213 */ /* 0x000fe20000000000 */
[C---:B-1----:R-:W-:Y:S02]  /*0ae0*/  VIADD R11, R0.reuse, 0x3 ;  /* 0x00000003000b7836 */ /* 0x042fe40000000000 */
[----:B------:R-:W-:Y:S02]  /*0af0*/  VIADD R6, R0, 0x4 ;  /* 0x0000000400067836 */ /* 0x000fe40000000000 */
[----:B------:R-:W-:Y:S01]  /*0b00*/  IMAD.MOV R2, RZ, RZ, -R2 ;  /* 0x000000ffff027224 */ /* 0x000fe200078e0a02 */
[----:B------:R0:W-:Y:S01]  /*0b10*/  STL [R1+0xf8c], R11 ;  /* 0x000f8c0b01007387 */ /* 0x0001e20000100800 */
[----:B------:R-:W-:-:S02]  /*0b20*/  IMAD.IADD R12, R10, 0x1, R12 ;  /* 0x000000010a0c7824 */ /* 0x000fc400078e020c */
[C---:B------:R-:W-:Y:S01]  /*0b30*/  IMAD R10, R68.reuse, R3, R9 ;  /* 0x00000003440a7224 */ /* 0x040fe200078e0209 */
[----:B------:R-:W-:Y:S01]  /*0b40*/  IABS R3, R6 ;  /* 0x0000000600037213 */ /* 0x000fe20000000000 */
[----:B------:R-:W-:Y:S01]  /*0b50*/  IMAD R2, R68, R2, R7 ;  /* 0x0000000244027224 */ /* 0x000fe200078e0207 */
[----:B------:R1:W-:Y:S01]  /*0b60*/  STL [R1+0xf80], R6 ;  /* 0x000f800601007387 */ /* 0x0003e20000100800 */
[----:B------:R-:W-:Y:S02]  /*0b70*/  IMAD.MOV.U32 R9, RZ, RZ, R5 ;  /* 0x000000ffff097224 */ /* 0x000fe400078e0005 */
[----:B------:R-:W-:Y:S01]  /*0b80*/  IMAD.MOV.U32 R7, RZ, RZ, R3 ;  /* 0x000000ffff077224 */ /* 0x000fe200078e0003 */
[----:B0-----:R-:W-:Y:S01]  /*0b90*/  IABS R11, R11 ;  /* 0x0000000b000b7213 */ /* 0x001fe20000000000 */
[----:B------:R-:W-:Y:S01]  /*0ba0*/  STL [R1+0x3d8], R10 ;  /* 0x0003d80a01007387 */ /* 0x000fe20000100800 */
[C---:B------:R-:W-:Y:S02]  /*0bb0*/  VIADD R5, R0.reuse, 0x5 ;  /* 0x0000000500057836 */ /* 0x040fe40000000000 */
[----:B------:R-:W-:Y:S01]  /*0bc0*/  VIADD R36, R0, 0x8 ;  /* 0x0000000800247836 */ /* 0x000fe20000000000 */
[----:B------:R0:W-:Y:S01]  /*0bd0*/  STL [R1+0x34], R2 ;  /* 0x0000340201007387 */ /* 0x0001e20000100800 */
[----:B------:R-:W-:Y:S01]  /*0be0*/  IMAD.HI.U32 R3, R74, R11, RZ ;  /* 0x0000000b4a037227 */ /* 0x000fe200078e00ff */
[----:B------:R-:W-:-:S02]  /*0bf0*/  IABS R15, R5 ;  /* 0x00000005000f7213 */ /* 0x000fc40000000000 */
[----:B------:R2:W-:Y:S01]  /*0c00*/  STL [R1+0xf94], R5 ;  /* 0x000f940501007387 */ /* 0x0005e20000100800 */
[----:B------:R-:W-:Y:S01]  /*0c10*/  IMAD.MOV R3, RZ, RZ, -R3 ;  /* 0x000000ffff037224 */ /* 0x000fe200078e0a03 */
[----:B------:R-:W-:Y:S01]  /*0c20*/  IABS R75, R36 ;  /* 0x00000024004b7213 */ /* 0x000fe20000000000 */
[----:B-1----:R-:W-:Y:S02]  /*0c30*/  VIADD R6, R0, 0x6 ;  /* 0x0000000600067836 */ /* 0x002fe40000000000 */
[----:B------:R-:W-:Y:S02]  /*0c40*/  IMAD R3, R68, R3, R11 ;  /* 0x0000000344037224 */ /* 0x000fe400078e020b */
[----:B0-----:R-:W-:Y:S01]  /*0c50*/  IMAD.HI.U32 R2, R74, R9, RZ ;  /* 0x000000094a027227 */ /* 0x001fe200078e00ff */
[----:B------:R0:W-:Y:S03]  /*0c60*/  STL [R1+0xf98], R6 ;  /* 0x000f980601007387 */ /* 0x0001e60000100800 */
[----:B------:R-:W-:-:S02]  /*0c70*/  IMAD.MOV R2, RZ, RZ, -R2 ;  /* 0x000000ffff027224 */ /* 0x000fc400078e0a02 */
[----:B--2---:R-:W-:-:S04]  /*0c80*/  IMAD.HI.U32 R5, R74, R7, RZ ;  /* 0x000000074a057227 */ /* 0x004fc800078e00ff */
[----:B------:R-:W-:Y:S01]  /*0c90*/  IMAD R2, R68, R2, R9 ;  /* 0x0000000244027224 */ /* 0x000fe200078e0209 */
[----:B0-----:R-:W-:Y:S01]  /*0ca0*/  IABS R6, R6 ;  /* 0x0000000600067213 */ /* 0x001fe20000000000 */
[----:B------:R-:W-:Y:S02]  /*0cb0*/  IMAD.MOV R5, RZ, RZ, -R5 ;  /* 0x000000ffff057224 */ /* 0x000fe400078e0a05 */
[C---:B------:R-:W-:Y:S01]  /*0cc0*/  VIADD R10, R0.reuse, 0x7 ;  /* 0x00000007000a7836 */ /* 0x040fe20000000000 */
[----:B------:R0:W-:Y:S01]  /*0cd0*/  STL [R1+0xb0], R2 ;  /* 0x0000b00201007387 */ /* 0x0001e20000100800 */
[----:B------:R-:W-:Y:S02]  /*0ce0*/  IMAD.MOV.U32 R9, RZ, RZ, R6 ;  /* 0x000000ffff097224 */ /* 0x000fe400078e0006 */
[C---:B------:R-:W-:Y:S01]  /*0cf0*/  VIADD R6, R0.reuse, 0x9 ;  /* 0x0000000900067836 */ /* 0x040fe20000000000 */
[----:B------:R1:W-:Y:S01]  /*0d00*/  STL [R1+0x140], R3 ;  /* 0x0001400301007387 */ /* 0x0003e20000100800 */
[----:B------:R-:W-:-:S02]  /*0d10*/  VIADD R16, R0, 0x1b ;  /* 0x0000001b00107836 */ /* 0x000fc40000000000 */
[----:B0-----:R-:W-:-:S04]  /*0d20*/  IMAD.HI.U32 R2, R74, R15, RZ ;  /* 0x0000000f4a027227 */ /* 0x001fc800078e00ff */
[----:B-1----:R-:W-:Y:S01]  /*0d30*/  IMAD R3, R68, R5, R7 ;  /* 0x0000000544037224 */ /* 0x002fe200078e0207 */
[----:B------:R-:W-:Y:S01]  /*0d40*/  IABS R7, R10 ;  /* 0x0000000a00077213 */ /* 0x000fe20000000000 */
[----:B------:R-:W-:-:S03]  /*0d50*/  IMAD.MOV R2, RZ, RZ, -R2 ;  /* 0x000000ffff027224 */ /* 0x000fc600078e0a02 */
[----:B------:R0:W-:Y:S01]  /*0d60*/  STL [R1+0x238], R3 ;  /* 0x0002380301007387 */ /* 0x0001e20000100800 */
[----:B------:R-:W-:Y:S01]  /*0d70*/  IMAD R5, R68, R2, R15 ;  /* 0x0000000244057224 */ /* 0x000fe200078e020f */
[----:B------:R-:W-:Y:S01]  /*0d80*/  IABS R2, R6 ;  /* 0x0000000600027213 */ /* 0x000fe20000000000 */
[----:B------:R-:W-:Y:S01]  /*0d90*/  VIADD R15, R0, 0xc ;  /* 0x0000000c000f7836 */ /* 0x000fe20000000000 */
[----:B------:R1:W-:Y:S04]  /*0da0*/  STL [R1+0xf9c], R10 ;  /* 0x000f9c0a01007387 */ /* 0x0003e80000100800 */
[----:B------:R-:W-:Y:S01]  /*0db0*/  STL [R1+0x1178], R36 ;  /* 0x0011782401007387 */ /* 0x000fe20000100800 */
[----:B0-----:R-:W-:-:S03]  /*0dc0*/  IMAD.HI.U32 R3, R74, R9, RZ ;  /* 0x000000094a037227 */ /* 0x001fc600078e00ff */
[----:B------:R-:W-:Y:S01]  /*0dd0*/  STL [R1+0xfa0], R6 ;  /* 0x000fa00601007387 */ /* 0x000fe20000100800 */
[----:B------:R-:W-:-:S03]  /*0de0*/  IMAD.MOV R3, RZ, RZ, -R3 ;  /* 0x000000ffff037224 */ /* 0x000fc600078e0a03 */
[----:B------:R0:W-:Y:S01]  /*0df0*/  STL [R1+0x390], R5 ;  /* 0x0003900501007387 */ /* 0x0001e20000100800 */
[----:B-1----:R-:W-:Y:S02]  /*0e00*/  VIADD R10, R0, 0xd ;  /* 0x0000000d000a7836 */ /* 0x002fe40000000000 */
[----:B------:R-:W-:Y:S02]  /*0e10*/  IMAD R3, R68, R3, R9 ;  /* 0x0000000344037224 */ /* 0x000fe400078e0209 */
[----:B------:R-:W-:Y:S02]  /*0e20*/  IMAD.MOV.U32 R9, RZ, RZ, R2 ;  /* 0x000000ffff097224 */ /* 0x000fe400078e0002 */
[----:B------:R-:W-:Y:S01]  /*0e30*/  IMAD.HI.U32 R2, R74, R7, RZ ;  /* 0x000000074a027227 */ /* 0x000fe200078e00ff */
[----:B------:R1:W-:Y:S03]  /*0e40*/  STL [R1+0x3dc], R3 ;  /* 0x0003dc0301007387 */ /* 0x0003e60000100800 */
[----:B0-----:R-:W-:-:S02]  /*0e50*/  VIADD R5, R0, 0xa ;  /* 0x0000000a00057836 */ /* 0x001fc40000000000 */
[----:B------:R-:W-:Y:S02]  /*0e60*/  VIADD R6, R0, 0xb ;  /* 0x0000000b00067836 */ /* 0x000fe40000000000 */
[----:B------:R-:W-:Y:S01]  /*0e70*/  IMAD.MOV R2, RZ, RZ, -R2 ;  /* 0x000000ffff027224 */ /* 0x000fe200078e0a02 */
[----:B------:R0:W-:Y:S01]  /*0e80*/  STL [R1+0xfa4], R5 ;  /* 0x000fa40501007387 */ /* 0x0001e20000100800 */
[----:B------:R-:W-:Y:S01]  /*0e90*/  IABS R11, R5 ;  /* 0x00000005000b7213 */ /* 0x000fe20000000000 */
[----:B-1----:R-:W-:Y:S02]  /*0ea0*/  IMAD.HI.U32 R3, R74, R75, RZ ;  /* 0x0000004b4a037227 */ /* 0x002fe400078e00ff */
[----:B------:R1:W-:Y:S02]  /*0eb0*/  STL [R1+0xfa8], R6 ;  /* 0x000fa80601007387 */ /* 0x0003e40000100800 */
[----:B------:R-:W-:Y:S02]  /*0ec0*/  IMAD.MOV R3, RZ, RZ, -R3 ;  /* 0x000000ffff037224 */ /* 0x000fe400078e0a03 */
[----:B------:R-:W-:-:S02]  /*0ed0*/  IMAD R2, R68, R2, R7 ;  /* 0x0000000244027224 */ /* 0x000fc400078e0207 */
[----:B0-----:R-:W-:-:S03]  /*0ee0*/  IMAD.HI.U32 R5, R74, R9, RZ ;  /* 0x000000094a057227 */ /* 0x001fc600078e00ff */
[----:B------:R0:W-:Y:S01]  /*0ef0*/  STL [R1+0x3e0], R2 ;  /* 0x0003e00201007387 */ /* 0x0001e20000100800 */
[----:B------:R-:W-:Y:S01]  /*0f00*/  IMAD.MOV R5, RZ, RZ, -R5 ;  /* 0x000000ffff057224 */ /* 0x000fe200078e0a05 */
[----:B-1----:R-:W-:Y:S01]  /*0f10*/  IABS R6, R6 ;  /* 0x0000000600067213 */ /* 0x002fe20000000000 */
[C---:B------:R-:W-:Y:S02]  /*0f20*/  IMAD R75, R68.reuse, R3, R75 ;  /* 0x00000003444b7224 */ /* 0x040fe400078e024b */
[----:B------:R-:W-:Y:S01]  /*0f30*/  IMAD R3, R68, R5, R9 ;  /* 0x0000000544037224 */ /* 0x000fe200078e0209 */
[----:B------:R-:W-:Y:S01]  /*0f40*/  IABS R5, R10 ;  /* 0x0000000a00057213 */ /* 0x000fe20000000000 */
[----:B------:R-:W-:Y:S01]  /*0f50*/  IMAD.MOV.U32 R7, RZ, RZ, R6 ;  /* 0x000000ffff077224 */ /* 0x000fe200078e0006 */
[----:B------:R-:W-:Y:S01]  /*0f60*/  IABS R9, R15 ;  /* 0x0000000f00097213 */ /* 0x000fe20000000000 */
[----:B------:R-:W-:Y:S01]  /*0f70*/  VIADD R6, R0, 0xe ;  /* 0x0000000e00067836 */ /* 0x000fe20000000000 */
[----:B------:R1:W-:Y:S01]  /*0f80*/  STL [R1+0x30], R3 ;  /* 0x0000300301007387 */ /* 0x0003e20000100800 */
[----:B0-----:R-:W-:-:S03]  /*0f90*/  IMAD.HI.U32 R2, R74, R11, RZ ;  /* 0x0000000b4a027227 */ /* 0x001fc600078e00ff */
[----:B------:R-:W-:Y:S01]  /*0fa0*/  STL [R1+0xfac], R15 ;  /* 0x000fac0f01007387 */ /* 0x000fe20000100800 */
[----:B------:R-:W-:-:S03]  /*0fb0*/  IMAD.MOV R2, RZ, RZ, -R2 ;  /* 0x000000ffff027224 */ /* 0x000fc600078e0a02 */
[----:B------:R0:W-:Y:S01]  /*0fc0*/  STL [R1+0xfb0], R10 ;  /* 0x000fb00a01007387 */ /* 0x0001e20000100800 */
[----:B-1----:R-:W-:-:S03]  /*0fd0*/  IMAD.HI.U32 R3, R74, R7, RZ ;  /* 0x000000074a037227 */ /* 0x002fc600078e00ff */
[----:B------:R1:W-:Y:S01]  /*0fe0*/  STL [R1+0xfb4], R6 ;  /* 0x000fb40601007387 */ /* 0x0003e20000100800 */
[----:B------:R-:W-:Y:S02]  /*0ff0*/  IMAD.MOV R3, RZ, RZ, -R3 ;  /* 0x000000ffff037224 */ /* 0x000fe400078e0a03 */
[C---:B0-----:R-:W-:Y:S01]  /*1000*/  IMAD R10, R68.reuse, R2, R11 ;  /* 0x00000002440a7224 */ /* 0x041fe200078e020b */
[----:B------:R-:W-:Y:S01]  /*1010*/  IABS R2, R6 ;  /* 0x0000000600027213 */ /* 0x000fe20000000000 */
[----:B------:R-:W-:Y:S02]  /*1020*/  IMAD R3, R68, R3, R7 ;  /* 0x0000000344037224 */ /* 0x000fe400078e0207 */
[----:B------:R-:W-:Y:S01]  /*1030*/  IMAD.MOV.U32 R11, RZ, RZ, R5 ;  /* 0x000000ffff0b7224 */ /* 0x000fe200078e0005 */
[----:B------:R-:W-:Y:S01]  /*1040*/  STL [R1+0xb4], R10 ;  /* 0x0000b40a01007387 */ /* 0x000fe20000100800 */
[----:B------:R-:W-:Y:S02]  /*1050*/  IMAD.MOV.U32 R7, RZ, RZ, R2 ;  /* 0x000000ffff077224 */ /* 0x000fe400078e0002 */
[----:B------:R-:W-:Y:S01]  /*1060*/  IMAD.HI.U32 R2, R74, R9, RZ ;  /* 0x000000094a027227 */ /* 0x000fe200078e00ff */
[----:B------:R0:W-:Y:S03]  /*1070*/  STL [R1+0x148], R3 ;  /* 0x0001480301007387 */ /* 0x0001e60000100800 */
[----:B------:R-:W-:-:S02]  /*1080*/  VIADD R5, R0, 0xf ;  /* 0x0000000f00057836 */ /* 0x000fc40000000000 */
[----:B------:R-:W-:Y:S02]  /*1090*/  IMAD.MOV R2, RZ, RZ, -R2 ;  /* 0x000000ffff027224 */ /* 0x000fe400078e0a02 */
[----:B-1----:R-:W-:Y:S01]  /*10a0*/  VIADD R6, R0, 0x10 ;  /* 0x0000001000067836 */ /* 0x002fe20000000000 */
[----:B------:R1:W-:Y:S01]  /*10b0*/  STL [R1+0xfb8], R5 ;  /* 0x000fb80501007387 */ /* 0x0003e20000100800 */
[----:B------:R-:W-:Y:S01]  /*10c0*/  IABS R15, R5 ;  /* 0x00000005000f7213 */ /* 0x000fe20000000000 */
[----:B0-----:R-:W-:Y:S02]  /*10d0*/  IMAD.HI.U32 R3, R74, R11, RZ ;  /* 0x0000000b4a037227 */ /* 0x001fe400078e00ff */
[----:B------:R0:W-:Y:S02]  /*10e0*/  STL [R1+0xfbc], R6 ;  /* 0x000fbc0601007387 */ /* 0x0001e40000100800 */
[----:B------:R-:W-:Y:S02]  /*10f0*/  IMAD.MOV R3, RZ, RZ, -R3 ;  /* 0x000000ffff037224 */ /* 0x000fe400078e0a03 */
[----:B------:R-:W-:-:S02]  /*1100*/  IMAD R2, R68, R2, R9 ;  /* 0x0000000244027224 */ /* 0x000fc400078e0209 */
[----:B-1----:R-:W-:-:S03]  /*1110*/  IMAD.HI.U32 R5, R74, R7, RZ ;  /* 0x000000074a057227 */ /* 0x002fc600078e00ff */
[----:B------:R1:W-:Y:S01]  /*1120*/  STL [R1+0x240], R2 ;  /* 0x0002400201007387 */ /* 0x0003e20000100800 */
[----:B------:R-:W-:Y:S01]  /*1130*/  IMAD R3, R68, R3, R11 ;  /* 0x0000000344037224 */ /* 0x000fe200078e020b */
[----:B0-----:R-:W-:Y:S01]  /*1140*/  IABS R6, R6 ;  /* 0x0000000600067213 */ /* 0x001fe20000000000 */
[----:B------:R-:W-:Y:S02]  /*1150*/  IMAD.MOV R5, RZ, RZ, -R5 ;  /* 0x000000ffff057224 */ /* 0x000fe400078e0a05 */
[C---:B------:R-:W-:Y:S01]  /*1160*/  VIADD R11, R0.reuse, 0x11 ;  /* 0x00000011000b7836 */ /* 0x040fe20000000000 */
[----:B------:R0:W-:Y:S01]  /*1170*/  STL [R1+0x394], R3 ;  /* 0x0003940301007387 */ /* 0x0001e20000100800 */
[----:B------:R-:W-:Y:S02]  /*1180*/  IMAD.MOV.U32 R9, RZ, RZ, R6 ;  /* 0x000000ffff097224 */ /* 0x000fe400078e0006 */
[----:B------:R-:W-:Y:S02]  /*1190*/  VIADD R6, R0, 0x13 ;  /* 0x0000001300067836 */ /* 0x000fe40000000000 */
[----:B-1----:R-:W-:-:S04]  /*11a0*/  IMAD.HI.U32 R2, R74, R15, RZ ;  /* 0x0000000f4a027227 */ /* 0x002fc800078e00ff */
[----:B------:R-:W-:Y:S02]  /*11b0*/  IMAD.MOV R2, RZ, RZ, -R2 ;  /* 0x000000ffff027224 */ /* 0x000fe400078e0a02 */
[----:B0-----:R-:W-:Y:S01]  /*11c0*/  IMAD R3, R68, R5, R7 ;  /* 0x0000000544037224 */ /* 0x001fe200078e0207 */
[----:B------:R-:W-:Y:S01]  /*11d0*/  IABS R7, R11 ;  /* 0x0000000b00077213 */ /* 0x000fe20000000000 */
[----:B------:R-:W-:Y:S02]  /*11e0*/  VIADD R10, R0, 0x12 ;  /* 0x00000012000a7836 */ /* 0x000fe40000000000 */
[----:B------:R-:W-:Y:S01]  /*11f0*/  IMAD R5, R68, R2, R15 ;  /* 0x0000000244057224 */ /* 0x000fe200078e020f */
[----:B------:R0:W-:Y:S01]  /*1200*/  STL [R1+0x3e4], R3 ;  /* 0x0003e40301007387 */ /* 0x0001e20000100800 */
[----:B------:R-:W-:-:S03]  /*1210*/  IABS R2, R6 ;  /* 0x0000000600027213 */ /* 0x000fc60000000000 */
[----:B------:R1:W-:Y:S04]  /*1220*/  STL [R1+0xfc0], R11 ;  /* 0x000fc00b01007387 */ /* 0x0003e80000100800 */
[----:B------:R-:W-:Y:S01]  /*1230*/  STL [R1+0xfc4], R10 ;  /* 0x000fc40a01007387 */ /* 0x000fe20000100800 */
[----:B0-----:R-:W-:-:S03]  /*1240*/  IMAD.HI.U32 R3, R74, R9, RZ ;  /* 0x000000094a037227 */ /* 0x001fc600078e00ff */
[----:B------:R-:W-:Y:S01]  /*1250*/  STL [R1+0xfc8], R6 ;  /* 0x000fc80601007387 */ /* 0x000fe20000100800 */
[----:B------:R-:W-:Y:S01]  /*1260*/  IMAD.MOV R3, RZ, RZ, -R3 ;  /* 0x000000ffff037224 */ /* 0x000fe200078e0a03 */
[----:B-1----:R-:W-:Y:S02]  /*1270*/  IABS R11, R10 ;  /* 0x0000000a000b7213 */ /* 0x002fe40000000000 */
[----:B------:R0:W-:Y:S01]  /*1280*/  STL [R1+0x3e8], R5 ;  /* 0x0003e80501007387 */ /* 0x0001e20000100800 */
[----:B------:R-:W-:Y:S02]  /*1290*/  IMAD R76, R68, R3, R9 ;  /* 0x00000003444c7224 */ /* 0x000fe400078e0209 */
[----:B------:R-:W-:Y:S02]  /*12a0*/  IMAD.MOV.U32 R9, RZ, RZ, R2 ;  /* 0x000000ffff097224 */ /* 0x000fe400078e0002 */
[----:B------:R-:W-:-:S04]  /*12b0*/  IMAD.HI.U32 R2, R74, R7, RZ ;  /* 0x000000074a027227 */ /* 0x000fc800078e00ff */
[----:B0-----:R-:W-:Y:S02]  /*12c0*/  VIADD R5, R0, 0x14 ;  /* 0x0000001400057836 */ /* 0x001fe40000000000 */
[----:B------:R-:W-:-:S03]  /*12d0*/  IMAD.HI.U32 R3, R74, R11, RZ ;  /* 0x0000000b4a037227 */ /* 0x000fc600078e00ff */
[----:B------:R0:W-:Y:S01]  /*12e0*/  STL [R1+0xfcc], R5 ;  /* 0x000fcc0501007387 */ /* 0x0001e20000100800 */
[----:B------:R-:W-:Y:S01]  /*12f0*/  IMAD.MOV R2, RZ, RZ, -R2 ;  /* 0x000000ffff027224 */ /* 0x000fe200078e0a02 */
[----:B------:R-:W-:Y:S01]  /*1300*/  IABS R15, R5 ;  /* 0x00000005000f7213 */ /* 0x000fe20000000000 */
[----:B------:R-:W-:Y:S02]  /*1310*/  IMAD.MOV R3, RZ, RZ, -R3 ;  /* 0x000000ffff037224 */ /* 0x000fe400078e0a03 */
[----:B------:R-:W-:Y:S02]  /*1320*/  VIADD R6, R0, 0x15 ;  /* 0x0000001500067836 */ /* 0x000fe40000000000 */
[C---:B------:R-:W-:Y:S02]  /*1330*/  IMAD R2, R68.reuse, R2, R7 ;  /* 0x0000000244027224 */ /* 0x040fe400078e0207 */
[----:B------:R-:W-:Y:S01]  /*1340*/  IMAD R3, R68, R3, R11 ;  /* 0x0000000344037224 */ /* 0x000fe200078e020b */
[----:B------:R1:W-:Y:S01]  /*1350*/  STL [R1+0xfd0], R6 ;  /* 0x000fd00601007387 */ /* 0x0003e20000100800 */
[----:B0-----:R-:W-:-:S03]  /*1360*/  IMAD.HI.U32 R5, R74, R9, RZ ;  /* 0x000000094a057227 */ /* 0x001fc600078e00ff */
[----:B------:R0:W-:Y:S01]  /*1370*/  STL [R1+0x38], R2 ;  /* 0x0000380201007387 */ /* 0x0001e20000100800 */
[----:B------:R-:W-:Y:S02]  /*1380*/  IMAD.MOV R5, RZ, RZ, -R5 ;  /* 0x000000ffff057224 */ /* 0x000fe400078e0a05 */
[C---:B------:R-:W-:Y:S01]  /*1390*/  VIADD R11, R0.reuse, 0x16 ;  /* 0x00000016000b7836 */ /* 0x040fe20000000000 */
[----:B------:R2:W-:Y:S01]  /*13a0*/  STL [R1+0xb8], R3 ;  /* 0x0000b80301007387 */ /* 0x0005e20000100800 */
[----:B------:R-:W-:Y:S01]  /*13b0*/  VIADD R10, R0, 0x17 ;  /* 0x00000017000a7836 */ /* 0x000fe20000000000 */
[----:B-1----:R-:W-:Y:S01]  /*13c0*/  IABS R6, R6 ;  /* 0x0000000600067213 */ /* 0x002fe20000000000 */
[----:B0-----:R-:W-:-:S04]  /*13d0*/  IMAD.HI.U32 R2, R74, R15, RZ ;  /* 0x0000000f4a027227 */ /* 0x001fc800078e00ff */
[----:B--2---:R-:W-:Y:S01]  /*13e0*/  IMAD R3, R68, R5, R9 ;  /* 0x0000000544037224 */ /* 0x004fe200078e0209 */
[----:B------:R-:W-:Y:S01]  /*13f0*/  IABS R9, R11 ;  /* 0x0000000b00097213 */ /* 0x000fe20000000000 */
[----:B------:R-:W-:Y:S02]  /*1400*/  IMAD.MOV.U32 R7, RZ, RZ, R6 ;  /* 0x000000ffff077224 */ /* 0x000fe400078e0006 */
[----:B------:R-:W-:Y:S01]  /*1410*/  IMAD.MOV R2, RZ, RZ, -R2 ;  /* 0x000000ffff027224 */ /* 0x000fe200078e0a02 */
[----:B------:R0:W-:Y:S01]  /*1420*/  STL [R1+0x14c], R3 ;  /* 0x00014c0301007387 */ /* 0x0001e20000100800 */
[----:B------:R-:W-:Y:S02]  /*1430*/  VIADD R6, R0, 0x18 ;  /* 0x0000001800067836 */ /* 0x000fe40000000000 */
[----:B------:R-:W-:Y:S01]  /*1440*/  IMAD R2, R68, R2, R15 ;  /* 0x0000000244027224 */ /* 0x000fe200078e020f */
[----:B------:R1:W-:Y:S01]  /*1450*/  STL [R1+0xfd4], R11 ;  /* 0x000fd40b01007387 */ /* 0x0003e20000100800 */
[C---:B------:R-:W-:Y:S01]  /*1460*/  VIADD R5, R0.reuse, 0x19 ;  /* 0x0000001900057836 */ /* 0x040fe20000000000 */
[----:B------:R-:W-:Y:S01]  /*1470*/  IABS R77, R6 ;  /* 0x00000006004d7213 */ /* 0x000fe20000000000 */
[----:B------:R-:W-:Y:S01]  /*1480*/  VIADD R15, R0, 0x1c ;  /* 0x0000001c000f7836 */ /* 0x000fe20000000000 */
[----:B------:R2:W-:Y:S01]  /*1490*/  STL [R1+0xfd8], R10 ;  /* 0x000fd80a01007387 */ /* 0x0005e20000100800 */
[----:B0-----:R-:W-:-:S03]  /*14a0*/  IMAD.HI.U32 R3, R74, R7, RZ ;  /* 0x000000074a037227 */ /* 0x001fc600078e00ff */
[----:B------:R0:W-:Y:S01]  /*14b0*/  STL [R1+0xfdc], R6 ;  /* 0x000fdc0601007387 */ /* 0x0001e20000100800 */
[----:B------:R-:W-:Y:S01]  /*14c0*/  IMAD.MOV R3, RZ, RZ, -R3 ;  /* 0x000000ffff037224 */ /* 0x000fe200078e0a03 */
[----:B-1----:R-:W-:Y:S02]  /*14d0*/  IABS R11, R10 ;  /* 0x0000000a000b7213 */ /* 0x002fe40000000000 */
[----:B------:R1:W-:Y:S01]  /*14e0*/  STL [R1+0x250], R2 ;  /* 0x0002500201007387 */ /* 0x0003e20000100800 */
[C---:B--2---:R-:W-:Y:S02]  /*14f0*/  VIADD R10, R0.reuse, 0x1d ;  /* 0x0000001d000a7836 */ /* 0x044fe40000000000 */
[----:B0-----:R-:W-:Y:S02]  /*1500*/  VIADD R6, R0, 0x1a ;  /* 0x0000001a00067836 */ /* 0x001fe40000000000 */
[----:B-1----:R-:W-:Y:S01]  /*1510*/  IMAD R2, R68, R3, R7 ;  /* 0x0000000344027224 */ /* 0x002fe200078e0207 */
[----:B------:R-:W-:Y:S01]  /*1520*/  IABS R7, R5 ;  /* 0x0000000500077213 */ /* 0x000fe20000000000 */
[----:B------:R-:W-:-:S03]  /*1530*/  IMAD.HI.U32 R3, R74, R11, RZ ;  /* 0x0000000b4a037227 */ /* 0x000fc600078e00ff */
[----:B------:R0:W-:Y:S01]  /*1540*/  STL [R1+0x39c], R2 ;  /* 0x00039c0201007387 */ /* 0x0001e20000100800 */
[----:B------:R-:W-:-:S03]  /*1550*/  IMAD.MOV R3, RZ, RZ, -R3 ;  /* 0x000000ffff037224 */ /* 0x000fc600078e0a03 */
[----:B------:R1:W-:Y:S01]  /*1560*/  STL [R1+0xfe0], R5 ;  /* 0x000fe00501007387 */ /* 0x0003e20000100800 */
[----:B------:R-:W-:Y:S01]  /*1570*/  IMAD R3, R68, R3, R11 ;  /* 0x0000000344037224 */ /* 0x000fe200078e020b */
[----:B------:R-:W-:Y:S02]  /*1580*/  IABS R11, R15 ;  /* 0x0000000f000b7213 */ /* 0x000fe40000000000 */
[----:B------:R2:W-:Y:S01]  /*1590*/  STL [R1+0xfe4], R6 ;  /* 0x000fe40601007387 */ /* 0x0005e20000100800 */
[----:B0-----:R-:W-:-:S04]  /*15a0*/  IMAD.HI.U32 R2, R74, R9, RZ ;  /* 0x000000094a027227 */ /* 0x001fc800078e00ff */
[----:B------:R-:W-:Y:S02]  /*15b0*/  IMAD.MOV R2, RZ, RZ, -R2 ;  /* 0x000000ffff027224 */ /* 0x000fe400078e0a02 */
[----:B-1----:R-:W-:Y:S01]  /*15c0*/  IMAD.HI.U32 R5, R74, R77, RZ ;  /* 0x0000004d4a057227 */ /* 0x002fe200078e00ff */
[----:B--2---:R-:W-:-:S03]  /*15d0*/  IABS R6, R6 ;  /* 0x0000000600067213 */ /* 0x004fc60000000000 */
[C---:B------:R-:W-:Y:S02]  /*15e0*/  IMAD R2, R68.reuse, R2, R9 ;  /* 0x0000000244027224 */ /* 0x040fe400078e0209 */
[----:B------:R-:W-:Y:S02]  /*15f0*/  IMAD.MOV R5, RZ, RZ, -R5 ;  /* 0x000000ffff057224 */ /* 0x000fe400078e0a05 */
[----:B------:R-:W-:Y:S01]  /*1600*/  IMAD.MOV.U32 R9, RZ, RZ, R6 ;  /* 0x000000ffff097224 */ /* 0x000fe200078e0006 */
[----:B------:R0:W-:Y:S01]  /*1610*/  STL [R1+0x3ec], R2 ;  /* 0x0003ec0201007387 */ /* 0x0001e20000100800 */
[----:B------:R-:W-:Y:S01]  /*1620*/  IMAD R77, R68, R5, R77 ;  /* 0x00000005444d7224 */ /* 0x000fe200078e024d */
[----:B------:R-:W-:Y:S02]  /*1630*/  IABS R5, R16 ;  /* 0x0000001000057213 */ /* 0x000fe40000000000 */
[----:B------:R1:W-:Y:S04]  /*1640*/  STL [R1+0x3f0], R3 ;  /* 0x0003f00301007387 */ /* 0x0003e80000100800 */
[----:B------:R-:W-:Y:S01]  /*1650*/  STL [R1+0xfe8], R16 ;  /* 0x000fe81001007387 */ /* 0x000fe20000100800 */
[----:B0-----:R-:W-:-:S03]  /*1660*/  IMAD.HI.U32 R2, R74, R7, RZ ;  /* 0x000000074a027227 */ /* 0x001fc600078e00ff */
[----:B------:R-:W-:Y:S01]  /*1670*/  STL [R1+0xfec], R15 ;  /* 0x000fec0f01007387 */ /* 0x000fe20000100800 */
[----:B-1----:R-:W-:-:S03]  /*1680*/  IMAD.HI.U32 R3, R74, R9, RZ ;  /* 0x000000094a037227 */ /* 0x002fc600078e00ff */
[----:B------:R-:W-:Y:S01]  /*1690*/  STL [R1+0xff0], R10 ;  /* 0x000ff00a01007387 */ /* 0x000fe20000100800 */
[----:B------:R-:W-:Y:S02]  /*16a0*/  IMAD.MOV R2, RZ, RZ, -R2 ;  /* 0x000000ffff027224 */ /* 0x000fe400078e0a02 */
[----:B------:R-:W-:Y:S02]  /*16b0*/  IMAD.MOV R3, RZ, RZ, -R3 ;  /* 0x000000ffff037224 */ /* 0x000fe400078e0a03 */
[C---:B------:R-:W-:Y:S01]  /*16c0*/  IMAD R6, R68.reuse, R2, R7 ;  /* 0x0000000244067224 */ /* 0x040fe200078e0207 */
[----:B------:R-:W-:Y:S01]  /*16d0*/  IABS R2, R10 ;  /* 0x0000000a00027213 */ /* 0x000fe20000000000 */
[----:B------:R-:W-:Y:S02]  /*16e0*/  IMAD R3, R68, R3, R9 ;  /* 0x0000000344037224 */ /* 0x000fe400078e0209 */
[----:B------:R-:W-:Y:S01]  /*16f0*/  IMAD.MOV.U32 R7, RZ, RZ, R5 ;  /* 0x000000ffff077224 */ /* 0x000fe200078e0005 */
[----:B------:R0:W-:Y:S01]  /*1700*/  STL [R1+0x3c], R6 ;  /* 0x00003c0601007387 */ /* 0x0001e20000100800 */
[----:B------:R-:W-:-:S02]  /*1710*/  IMAD.MOV.U32 R9, RZ, RZ, R2 ;  /* 0x000000ffff097224 */ /* 0x000fc400078e0002 */
[----:B------:R-:W-:Y:S01]  /*1720*/  IMAD.HI.U32 R2, R74, R7, RZ ;  /* 0x000000074a027227 */ /* 0x000fe200078e00ff */
[----:B------:R1:W-:Y:S03]  /*1730*/  STL [R1+0xbc], R3 ;  /* 0x0000bc0301007387 */ /* 0x0003e60000100800 */
[C---:B------:R-:W-:Y:S02]  /*1740*/  VIADD R5, R0.reuse, 0x1e ;  /* 0x0000001e00057836 */ /* 0x040fe40000000000 */
[----:B------:R-:W-:Y:S02]  /*1750*/  IMAD.MOV R2, RZ, RZ, -R2 ;  /* 0x000000ffff027224 */ /* 0x000fe400078e0a02 */
[----:B0-----:R-:W-:Y:S01]  /*1760*/  VIADD R6, R0, 0x1f ;  /* 0x0000001f00067836 */ /* 0x001fe20000000000 */
[----:B------:R0:W-:Y:S01]  /*1770*/  STL [R1+0xff8], R5 ;  /* 0x000ff80501007387 */ /* 0x0001e20000100800 */
[----:B------:R-:W-:Y:S01]  /*1780*/  IABS R15, R5 ;  /* 0x00000005000f7213 */ /* 0x000fe20000000000 */
[----:B-1----:R-:W-:-:S02]  /*1790*/  IMAD.HI.U32 R3, R74, R11, RZ ;  /* 0x0000000b4a037227 */ /* 0x002fc400078e00ff */
[----:B------:R1:W-:Y:S02]  /*17a0*/  STL [R1+0xffc], R6 ;  /* 0x000ffc0601007387 */ /* 0x0003e40000100800 */
[----:B------:R-:W-:Y:S02]  /*17b0*/  IMAD.MOV R3, RZ, RZ, -R3 ;  /* 0x000000ffff037224 */ /* 0x000fe400078e0a03 */
[----:B------:R-:W-:Y:S02]  /*17c0*/  IMAD R2, R68, R2, R7 ;  /* 0x0000000244027224 */ /* 0x000fe400078e0207 */
[----:B0-----:R-:W-:-:S03]  /*17d0*/  IMAD.HI.U32 R5, R74, R9, RZ ;  /* 0x000000094a057227 */ /* 0x001fc600078e00ff */
[----:B------:R0:W-:Y:S01]  /*17e0*/  STL [R1+0x150], R2 ;  /* 0x0001500201007387 */ /* 0x0001e20000100800 */
[----:B------:R-:W-:Y:S01]  /*17f0*/  IMAD R3, R68, R3, R11 ;  /* 0x0000000344037224 */ /* 0x000fe200078e020b */
[----:B-1----:R-:W-:Y:S01]  /*1800*/  IABS R6, R6 ;  /* 0x0000000600067213 */ /* 0x002fe20000000000 */
[----:B------:R-:W-:Y:S02]  /*1810*/  IMAD.MOV R5, RZ, RZ, -R5 ;  /* 0x000000ffff057224 */ /* 0x000fe400078e0a05 */
[C---:B------:R-:W-:Y:S01]  /*1820*/  VIADD R10, R0.reuse, 0x20 ;  /* 0x00000020000a7836 */ /* 0x040fe20000000000 */
[----:B------:R1:W-:Y:S01]  /*1830*/  STL [R1+0x264], R3 ;  /* 0x0002640301007387 */ /* 0x0003e20000100800 */
[----:B------:R-:W-:Y:S02]  /*1840*/  IMAD.MOV.U32 R11, RZ, RZ, R6 ;  /* 0x000000ffff0b7224 */ /* 0x000fe400078e0006 */
[----:B------:R-:W-:Y:S01]  /*1850*/  VIADD R7, R0, 0x21 ;  /* 0x0000002100077836 */ /* 0x000fe20000000000 */
[----:B------:R-:W-:Y:S01]  /*1860*/  IABS R79, R10 ;  /* 0x0000000a004f7213 */ /* 0x000fe20000000000 */
[----:B0-----:R-:W-:-:S04]  /*1870*/  IMAD.HI.U32 R2, R74, R15, RZ ;  /* 0x0000000f4a027227 */ /* 0x001fc800078e00ff */
[----:B------:R-:W-:Y:S02]  /*1880*/  IMAD.MOV R2, RZ, RZ, -R2 ;  /* 0x000000ffff027224 */ /* 0x000fe400078e0a02 */
[----:B-1----:R-:W-:Y:S02]  /*1890*/  IMAD R3, R68, R5, R9 ;  /* 0x0000000544037224 */ /* 0x002fe400078e0209 */
[----:B------:R-:W-:Y:S02]  /*18a0*/  VIADD R6, R0, 0x22 ;  /* 0x0000002200067836 */ /* 0x000fe40000000000 */
[----:B------:R-:W-:Y:S01]  /*18b0*/  IMAD R5, R68, R2, R15 ;  /* 0x0000000244057224 */ /* 0x000fe200078e020f */
[----:B------:R0:W-:Y:S01]  /*18c0*/  STL [R1+0x3a0], R3 ;  /* 0x0003a00301007387 */ /* 0x0001e20000100800 */
[----:B------:R-:W-:Y:S01]  /*18d0*/  VIADD R15, R0, 0x24 ;  /* 0x00000024000f7836 */ /* 0x000fe20000000000 */
[----:B------:R-:W-:Y:S02]  /*18e0*/  IABS R2, R6 ;  /* 0x0000000600027213 */ /* 0x000fe40000000000 */
[----:B------:R-:W-:Y:S04]  /*18f0*/  STL [R1+0x1000], R10 ;  /* 0x0010000a01007387 */ /* 0x000fe80000100800 */
[----:B------:R1:W-:Y:S01]  /*1900*/  STL [R1+0x1004], R7 ;  /* 0x0010040701007387 */ /* 0x0003e20000100800 */
[----:B0-----:R-:W-:-:S03]  /*1910*/  IMAD.HI.U32 R3, R74, R11, RZ ;  /* 0x0000000b4a037227 */ /* 0x001fc600078e00ff */
[----:B------:R0:W-:Y:S01]  /*1920*/  STL [R1+0x100c], R6 ;  /* 0x00100c0601007387 */ /* 0x0001e20000100800 */
[----:B------:R-:W-:-:S03]  /*1930*/  IMAD.MOV R3, RZ, RZ, -R3 ;  /* 0x000000ffff037224 */ /* 0x000fc600078e0a03 */
[----:B------:R2:W-:Y:S01]  /*1940*/  STL [R1+0x3f4], R5 ;  /* 0x0003f40501007387 */ /* 0x0005e20000100800 */
[----:B-1----:R-:W-:Y:S01]  /*1950*/  IABS R7, R7 ;  /* 0x0000000700077213 */ /* 0x002fe20000000000 */
[----:B0-----:R-:W-:Y:S02]  /*1960*/  VIADD R6, R0, 0x23 ;  /* 0x0000002300067836 */ /* 0x001fe40000000000 */
[----:B--2---:R-:W-:-:S03]  /*1970*/  IMAD R5, R68, R3, R11 ;  /* 0x0000000344057224 */ /* 0x004fc600078e020b */
[----:B------:R-:W-:Y:S01]  /*1980*/  IABS R10, R6 ;  /* 0x00000006000a7213 */ /* 0x000fe20000000000 */
[----:B------:R-:W-:Y:S01]  /*1990*/  IMAD.MOV.U32 R3, RZ, RZ, R2 ;  /* 0x000000ffff037224 */ /* 0x000fe200078e0002 */
[----:B------:R-:W-:Y:S01]  /*19a0*/  IABS R11, R15 ;  /* 0x0000000f000b7213 */ /* 0x000fe20000000000 */
[----:B------:R-:W-:Y:S01]  /*19b0*/  IMAD.HI.U32 R2, R74, R79, RZ ;  /* 0x0000004f4a027227 */ /* 0x000fe200078e00ff */
[----:B------:R0:W-:Y:S03]  /*19c0*/  STL [R1+0x3f8], R5 ;  /* 0x0003f80501007387 */ /* 0x0001e60000100800 */
[----:B------:R-:W-:Y:S01]  /*19d0*/  IMAD.MOV R2, RZ, RZ, -R2 ;  /* 0x000000ffff027224 */ /* 0x000fe200078e0a02 */
[----:B------:R1:W-:Y:S03]  /*19e0*/  STL [R1+0x1014], R6 ;  /* 0x0010140601007387 */ /* 0x0003e60000100800 */
[----:B------:R-:W-:Y:S01]  /*19f0*/  IMAD R79, R68, R2, R79 ;  /* 0x00000002444f7224 */ /* 0x000fe200078e024f */
[----:B------:R-:W-:Y:S01]  /*1a00*/  STL [R1+0x1018], R15 ;  /* 0x0010180f01007387 */ /* 0x000fe20000100800 */
[----:B0-----:R-:W-:-:S04]  /*1a10*/  IMAD.HI.U32 R5, R74, R7, RZ ;  /* 0x000000074a057227 */ /* 0x001fc800078e00ff */
[----:B-1----:R-:W-:-:S04]  /*1a20*/  IMAD.HI.U32 R6, R74, R3, RZ ;  /* 0x000000034a067227 */ /* 0x002fc800078e00ff */
[----:B------:R-:W-:Y:S02]  /*1a30*/  IMAD.MOV R9, RZ, RZ, -R5 ;  /* 0x000000ffff097224 */ /* 0x000fe400078e0a05 */
[----:B------:R-:W-:Y:S02]  /*1a40*/  IMAD.MOV.U32 R5, RZ, RZ, R10 ;  /* 0x000000ffff057224 */ /* 0x000fe400078e000a */
[----:B------:R-:W-:Y:S02]  /*1a50*/  IMAD.MOV R6, RZ, RZ, -R6 ;  /* 0x000000ffff067224 */ /* 0x000fe400078e0a06 */
[----:B------:R-:W-:Y:S02]  /*1a60*/  IMAD R9, R68, R9, R7 ;  /* 0x0000000944097224 */ /* 0x000fe400078e0207 */
[----:B------:R-:W-:Y:S02]  /*1a70*/  IMAD.MOV.U32 R7, RZ, RZ, R11 ;  /* 0x000000ffff077224 */ /* 0x000fe400078e000b */
[----:B------:R-:W-:Y:S01]  /*1a80*/  IMAD.HI.U32 R2, R74, R5, RZ ;  /* 0x000000054a027227 */ /* 0x000fe200078e00ff */
[----:B------:R0:W-:Y:S03]  /*1a90*/  STL [R1+0x40], R9 ;  /* 0x0000400901007387 */ /* 0x0001e60000100800 */
[----:B------:R-:W-:-:S02]  /*1aa0*/  IMAD R3, R68, R6, R3 ;  /* 0x0000000644037224 */ /* 0x000fc400078e0203 */
[----:B------:R-:W-:-:S03]  /*1ab0*/  IMAD.HI.U32 R6, R74, R7, RZ ;  /* 0x000000074a067227 */ /* 0x000fc600078e00ff */
[----:B------:R1:W-:Y:S01]  /*1ac0*/  STL [R1+0xc0], R3 ;  /* 0x0000c00301007387 */ /* 0x0003e20000100800 */
[----:B------:R-:W-:Y:S02]  /*1ad0*/  IMAD.MOV R10, RZ, RZ, -R2 ;  /* 0x000000ffff0a7224 */ /* 0x000fe400078e0a02 */
[C---:B0-----:R-:W-:Y:S02]  /*1ae0*/  VIADD R9, R0.reuse, 0x25 ;  /* 0x0000002500097836 */ /* 0x041fe40000000000 */
[C---:B------:R-:W-:Y:S02]  /*1af0*/  VIADD R15, R0.reuse, 0x26 ;  /* 0x00000026000f7836 */ /* 0x040fe40000000000 */
[----:B------:R-:W-:Y:S01]  /*1b00*/  VIADD R11, R0, 0x27 ;  /* 0x00000027000b7836 */ /* 0x000fe20000000000 */
[----:B------:R0:W-:Y:S01]  /*1b10*/  STL [R1+0x1020], R9 ;  /* 0x0010200901007387 */ /* 0x0001e20000100800 */
[----:B------:R-:W-:Y:S01]  /*1b20*/  IMAD.MOV R2, RZ, RZ, -R6 ;  /* 0x000000ffff027224 */ /* 0x000fe200078e0a06 */
[----:B-1----:R-:W-:Y:S01]  /*1b30*/  IABS R3, R15 ;  /* 0x0000000f00037213 */ /* 0x002fe20000000000 */
[C---:B------:R-:W-:Y:S01]  /*1b40*/  IMAD R6, R68.reuse, R10, R5 ;  /* 0x0000000a44067224 */ /* 0x040fe200078e0205 */
[----:B------:R1:W-:Y:S01]  /*1b50*/  STL [R1+0x1024], R15 ;  /* 0x0010240f01007387 */ /* 0x0003e20000100800 */
[----:B------:R-:W-:Y:S01]  /*1b60*/  IMAD R2, R68, R2, R7 ;  /* 0x0000000244027224 */ /* 0x000fe200078e0207 */
[----:B------:R-:W-:Y:S01]  /*1b70*/  IABS R5, R11 ;  /* 0x0000000b00057213 */ /* 0x000fe20000000000 */
[----:B------:R-:W-:Y:S01]  /*1b80*/  IMAD.HI.U32 R7, R74, R3, RZ ;  /* 0x000000034a077227 */ /* 0x000fe200078e00ff */
[----:B------:R-:W-:Y:S01]  /*1b90*/  STL [R1+0x1030], R11 ;  /* 0x0010300b01007387 */ /* 0x000fe20000100800 */
[----:B0-----:R-:W-:-:S02]  /*1ba0*/  IABS R9, R9 ;  /* 0x0000000900097213 */ /* 0x001fc40000000000 */
[----:B------:R-:W-:Y:S01]  /*1bb0*/  IMAD.MOV R7, RZ, RZ, -R7 ;  /* 0x000000ffff077224 */ /* 0x000fe200078e0a07 */
[----:B------:R0:W-:Y:S01]  /*1bc0*/  STL [R1+0x158], R6 ;  /* 0x0001580601007387 */ /* 0x0001e20000100800 */
[----:B-1----:R-:W-:-:S03]  /*1bd0*/  VIADD R15, R0, 0x2e ;  /* 0x0000002e000f7836 */ /* 0x002fc60000000000 */
[----:B------:R1:W-:Y:S01]  /*1be0*/  STL [R1+0x26c], R2 ;  /* 0x00026c0201007387 */ /* 0x0003e20000100800 */
[----:B------:R-:W-:-:S04]  /*1bf0*/  IMAD.HI.U32 R10, R74, R9, RZ ;  /* 0x000000094a0a7227 */ /* 0x000fc800078e00ff */
[----:B------:R-:W-:Y:S02]  /*1c00*/  IMAD.MOV R10, RZ, RZ, -R10 ;  /* 0x000000ffff0a7224 */ /* 0x000fe400078e0a0a */
[C---:B0-----:R-:W-:Y:S02]  /*1c10*/  VIADD R6, R0.reuse, 0x28 ;  /* 0x0000002800067836 */ /* 0x041fe40000000000 */
[----:B------:R-:W-:Y:S02]  /*1c20*/  VIADD R11, R0, 0x29 ;  /* 0x00000029000b7836 */ /* 0x000fe40000000000 */
[C---:B------:R-:W-:Y:S01]  /*1c30*/  IMAD R9, R68.reuse, R10, R9 ;  /* 0x0000000a44097224 */ /* 0x040fe200078e0209 */
[----:B------:R0:W-:Y:S01]  /*1c40*/  STL [R1+0x109c], R6 ;  /* 0x00109c0601007387 */ /* 0x0001e20000100800 */
[----:B------:R-:W-:Y:S01]  /*1c50*/  IABS R78, R6 ;  /* 0x00000006004e7213 */ /* 0x000fe20000000000 */
[----:B------:R-:W-:Y:S01]  /*1c60*/  IMAD R7, R68, R7, R3 ;  /* 0x0000000744077224 */ /* 0x000fe200078e0203 */
[----:B-1----:R-:W-:Y:S01]  /*1c70*/  IABS R2, R11 ;  /* 0x0000000b00027213 */ /* 0x002fe20000000000 */
[----:B------:R-:W-:Y:S01]  /*1c80*/  STL [R1+0x10f0], R11 ;  /* 0x0010f00b01007387 */ /* 0x000fe20000100800 */
[----:B------:R-:W-:-:S02]  /*1c90*/  VIADD R10, R0, 0x2a ;  /* 0x0000002a000a7836 */ /* 0x000fc40000000000 */
[C---:B------:R-:W-:Y:S01]  /*1ca0*/  IMAD.HI.U32 R3, R74.reuse, R78, RZ ;  /* 0x0000004e4a037227 */ /* 0x040fe200078e00ff */
[----:B------:R1:W-:Y:S03]  /*1cb0*/  STL [R1+0x3a4], R9 ;  /* 0x0003a40901007387 */ /* 0x0003e60000100800 */
[----:B0-----:R-:W-:Y:S01]  /*1cc0*/  IMAD.HI.U32 R6, R74, R5, RZ ;  /* 0x000000054a067227 */ /* 0x001fe200078e00ff */
[----:B------:R0:W-:Y:S03]  /*1cd0*/  STL [R1+0x3fc], R7 ;  /* 0x0003fc0701007387 */ /* 0x0001e60000100800 */
[----:B------:R-:W-:Y:S02]  /*1ce0*/  IMAD.MOV R6, RZ, RZ, -R6 ;  /* 0x000000ffff067224 */ /* 0x000fe400078e0a06 */
[----:B------:R-:W-:-:S02]  /*1cf0*/  IMAD.MOV R3, RZ, RZ, -R3 ;  /* 0x000000ffff037224 */ /* 0x000fc400078e0a03 */
[----:B------:R-:W-:Y:S02]  /*1d00*/  IMAD R5, R68, R6, R5 ;  /* 0x0000000644057224 */ /* 0x000fe400078e0205 */
[C---:B-1----:R-:W-:Y:S02]  /*1d10*/  VIADD R9, R0.reuse, 0x2b ;  /* 0x0000002b00097836 */ /* 0x042fe40000000000 */
[----:B0-----:R-:W-:Y:S01]  /*1d20*/  VIADD R7, R0, 0x2c ;  /* 0x0000002c00077836 */ /* 0x001fe20000000000 */
[----:B------:R0:W-:Y:S01]  /*1d30*/  STL [R1+0x400], R5 ;  /* 0x0004000501007387 */ /* 0x0001e20000100800 */
[----:B------:R-:W-:Y:S01]  /*1d40*/  IMAD R78, R68, R3, R78 ;  /* 0x00000003444e7224 */ /* 0x000fe200078e024e */
[----:B------:R-:W-:Y:S02]  /*1d50*/  IABS R6, R9 ;  /* 0x0000000900067213 */ /* 0x000fe40000000000 */
[----:B------:R1:W-:Y:S01]  /*1d60*/  STL [R1+0x1034], R10 ;  /* 0x0010340a01007387 */ /* 0x0003e20000100800 */
[----:B------:R-:W-:-:S03]  /*1d70*/  IABS R3, R7 ;  /* 0x0000000700037213 */ /* 0x000fc60000000000 */
[----:B------:R-:W-:Y:S01]  /*1d80*/  STL [R1+0x10ec], R9 ;  /* 0x0010ec0901007387 */ /* 0x000fe20000100800 */
[----:B0-----:R-:W-:-:S03]  /*1d90*/  IMAD.HI.U32 R5, R74, R2, RZ ;  /* 0x000000024a057227 */ /* 0x001fc600078e00ff */
[----:B------:R0:W-:Y:S01]  /*1da0*/  STL [R1+0x10e8], R7 ;  /* 0x0010e80701007387 */ /* 0x0001e20000100800 */
[----:B------:R-:W-:Y:S01]  /*1db0*/  IMAD.MOV R5, RZ, RZ, -R5 ;  /* 0x000000ffff057224 */ /* 0x000fe200078e0a05 */
[----:B-1----:R-:W-:-:S03]  /*1dc0*/  IABS R10, R10 ;  /* 0x0000000a000a7213 */ /* 0x002fc60000000000 */
[----:B------:R-:W-:Y:S02]  /*1dd0*/  IMAD R2, R68, R5, R2 ;  /* 0x0000000544027224 */ /* 0x000fe400078e0202 */
[----:B------:R-:W-:-:S03]  /*1de0*/  IMAD.HI.U32 R11, R74, R10, RZ ;  /* 0x0000000a4a0b7227 */ /* 0x000fc600078e00ff */
[----:B------:R1:W-:Y:S01]  /*1df0*/  STL [R1+0x44], R2 ;  /* 0x0000440201007387 */ /* 0x0003e20000100800 */
[----:B0-----:R-:W-:Y:S02]  /*1e00*/  VIADD R7, R0, 0x2d ;  /* 0x0000002d00077836 */ /* 0x001fe40000000000 */
[----:B------:R-:W-:-:S03]  /*1e10*/  IMAD.HI.U32 R9, R74, R6, RZ ;  /* 0x000000064a097227 */ /* 0x000fc600078e00ff */
[----:B------:R0:W-:Y:S01]  /*1e20*/  STL [R1+0x1098], R7 ;  /* 0x0010980701007387 */ /* 0x0001e20000100800 */
[----:B------:R-:W-:Y:S01]  /*1e30*/  IABS R5, R7 ;  /* 0x0000000700057213 */ /* 0x000fe20000000000 */
[----:B------:R-:W-:Y:S02]  /*1e40*/  IMAD.MOV R11, RZ, RZ, -R11 ;  /* 0x000000ffff0b7224 */ /* 0x000fe400078e0a0b */
[----:B------:R-:W-:Y:S01]  /*1e50*/  IMAD.MOV R9, RZ, RZ, -R9 ;  /* 0x000000ffff097224 */ /* 0x000fe200078e0a09 */
[----:B-1----:R-:W-:Y:S01]  /*1e60*/  IABS R2, R15 ;  /* 0x0000000f00027213 */ /* 0x002fe20000000000 */
[C---:B------:R-:W-:Y:S01]  /*1e70*/  IMAD R10, R68.reuse, R11, R10 ;  /* 0x0000000b440a7224 */ /* 0x040fe200078e020a */
[----:B------:R-:W-:Y:S01]  /*1e80*/  STL [R1+0x1120], R15 ;  /* 0x0011200f01007387 */ /* 0x000fe20000100800 */
[----:B------:R-:W-:Y:S02]  /*1e90*/  IMAD R9, R68, R9, R6 ;  /* 0x0000000944097224 */ /* 0x000fe400078e0206 */
[C---:B0-----:R-:W-:Y:S01]  /*1ea0*/  IMAD.HI.U32 R7, R74.reuse, R3, RZ ;  /* 0x000000034a077227 */ /* 0x041fe200078e00ff */
[----:B------:R-:W-:Y:S03]  /*1eb0*/  STL [R1+0xc4], R10 ;  /* 0x0000c40a01007387 */ /* 0x000fe60000100800 */
[----:B------:R-:W-:Y:S01]  /*1ec0*/  IMAD.MOV R7, RZ, RZ, -R7 ;  /* 0x000000ffff077224 */ /* 0x000fe200078e0a07 */
[----:B------:R0:W-:Y:S01]  /*1ed0*/  STL [R1+0x160], R9 ;  /* 0x0001600901007387 */ /* 0x0001e20000100800 */
[----:B------:R-:W-:-:S04]  /*1ee0*/  IMAD.HI.U32 R6, R74, R5, RZ ;  /* 0x000000054a067227 */ /* 0x000fc800078e00ff */
[----:B------:R-:W-:Y:S02]  /*1ef0*/  IMAD R3, R68, R7, R3 ;  /* 0x0000000744037224 */ /* 0x000fe400078e0203 */
[----:B------:R-:W-:Y:S02]  /*1f00*/  IMAD.MOV R6, RZ, RZ, -R6 ;  /* 0x000000ffff067224 */ /* 0x000fe400078e0a06 */
[C---:B------:R-:W-:Y:S01]  /*1f10*/  VIADD R11, R0.reuse, 0x30 ;  /* 0x00000030000b7836 */ /* 0x040fe20000000000 */
[----:B------:R1:W-:Y:S01]  /*1f20*/  STL [R1+0x278], R3 ;  /* 0x0002780301007387 */ /* 0x0003e20000100800 */
[C---:B0-----:R-:W-:Y:S02]  /*1f30*/  VIADD R9, R0.reuse, 0x2f ;  /* 0x0000002f00097836 */ /* 0x041fe40000000000 */
[----:B------:R-:W-:Y:S01]  /*1f40*/  VIADD R10, R0, 0x31 ;  /* 0x00000031000a7836 */ /* 0x000fe20000000000 */
[----:B------:R-:W-:Y:S01]  /*1f50*/  IABS R80, R11 ;  /* 0x0000000b00507213 */ /* 0x000fe20000000000 */
[----:B------:R-:W-:Y:S01]  /*1f60*/  IMAD R6, R68, R6, R5 ;  /* 0x0000000644067224 */ /* 0x000fe200078e0205 */
[----:B------:R0:W-:Y:S01]  /*1f70*/  STL [R1+0x1050], R9 ;  /* 0x0010500901007387 */ /* 0x0001e20000100800 */
[----:B------:R-:W-:Y:S01]  /*1f80*/  VIADD R15, R0, 0x37 ;  /* 0x00000037000f7836 */ /* 0x000fe20000000000 */
[----:B------:R-:W-:Y:S01]  /*1f90*/  IABS R5, R10 ;  /* 0x0000000a00057213 */ /* 0x000fe20000000000 */
[C---:B------:R-:W-:Y:S01]  /*1fa0*/  IMAD.HI.U32 R7, R74.reuse, R80, RZ ;  /* 0x000000504a077227 */ /* 0x040fe200078e00ff */
[----:B------:R2:W-:Y:S03]  /*1fb0*/  STL [R1+0x1094], R11 ;  /* 0x0010940b01007387 */ /* 0x0005e60000100800 */
[----:B-1----:R-:W-:Y:S01]  /*1fc0*/  IMAD.HI.U32 R3, R74, R2, RZ ;  /* 0x000000024a037227 */ /* 0x002fe200078e00ff */
[----:B------:R1:W-:Y:S01]  /*1fd0*/  STL [R1+0x111c], R10 ;  /* 0x00111c0a01007387 */ /* 0x0003e20000100800 */
[----:B0-----:R-:W-:-:S02]  /*1fe0*/  IABS R9, R9 ;  /* 0x0000000900097213 */ /* 0x001fc40000000000 */
[----:B------:R-:W-:Y:S01]  /*1ff0*/  IMAD.MOV R3, RZ, RZ, -R3 ;  /* 0x000000ffff037224 */ /* 0x000fe200078e0a03 */
[----:B------:R0:W-:Y:S01]  /*2000*/  STL [R1+0x3a8], R6 ;  /* 0x0003a80601007387 */ /* 0x0001e20000100800 */
[----:B------:R-:W-:Y:S02]  /*2010*/  IMAD.MOV R7, RZ, RZ, -R7 ;  /* 0x000000ffff077224 */ /* 0x000fe400078e0a07 */
[----:B------:R-:W-:Y:S02]  /*2020*/  IMAD R2, R68, R3, R2 ;  /* 0x0000000344027224 */ /* 0x000fe400078e0202 */
[----:B--2---:R-:W-:Y:S02]  /*2030*/  VIADD R11, R0, 0x33 ;  /* 0x00000033000b7836 */ /* 0x004fe40000000000 */
[----:B-1----:R-:W-:Y:S01]  /*2040*/  IMAD.HI.U32 R10, R74, R9, RZ ;  /* 0x000000094a0a7227 */ /* 0x002fe200078e00ff */
[----:B------:R1:W-:Y:S02]  /*2050*/  STL [R1+0x404], R2 ;  /* 0x0004040201007387 */ /* 0x0003e40000100800 */
[----:B------:R-:W-:Y:S01]  /*2060*/  IABS R3, R11 ;  /* 0x0000000b00037213 */ /* 0x000fe20000000000 */
[----:B0-----:R-:W-:-:S02]  /*2070*/  VIADD R6, R0, 0x32 ;  /* 0x0000003200067836 */ /* 0x001fc40000000000 */
[----:B------:R-:W-:Y:S02]  /*2080*/  IMAD.MOV R10, RZ, RZ, -R10 ;  /* 0x000000ffff0a7224 */ /* 0x000fe400078e0a0a */
[C---:B------:R-:W-:Y:S01]  /*2090*/  IMAD R80, R68.reuse, R7, R80 ;  /* 0x0000000744507224 */ /* 0x040fe200078e0250 */
[----:B------:R0:W-:Y:S01]  /*20a0*/  STL [R1+0x1090], R6 ;  /* 0x0010900601007387 */ /* 0x0001e20000100800 */
[----:B------:R-:W-:Y:S01]  /*20b0*/  IMAD R9, R68, R10, R9 ;  /* 0x0000000a44097224 */ /* 0x000fe200078e0209 */
[----:B-1----:R-:W-:Y:S01]  /*20c0*/  IABS R2, R6 ;  /* 0x0000000600027213 */ /* 0x002fe20000000000 */
[----:B------:R-:W-:Y:S01]  /*20d0*/  VIADD R10, R0, 0x36 ;  /* 0x00000036000a7836 */ /* 0x000fe20000000000 */
[----:B------:R1:W-:Y:S03]  /*20e0*/  STL [R1+0x10e4], R11 ;  /* 0x0010e40b01007387 */ /* 0x0003e60000100800 */
[C---:B------:R-:W-:Y:S01]  /*20f0*/  IMAD.HI.U32 R7, R74.reuse, R2, RZ ;  /* 0x000000024a077227 */ /* 0x040fe200078e00ff */
[----:B------:R2:W-:Y:S03]  /*2100*/  STL [R1+0x408], R9 ;  /* 0x0004080901007387 */ /* 0x0005e60000100800 */
[----:B0-----:R-:W-:-:S04]  /*2110*/  IMAD.HI.U32 R6, R74, R5, RZ ;  /* 0x000000054a067227 */ /* 0x001fc800078e00ff */
[----:B------:R-:W-:Y:S02]  /*2120*/  IMAD.MOV R6, RZ, RZ, -R6 ;  /* 0x000000ffff067224 */ /* 0x000fe400078e0a06 */
[----:B-1----:R-:W-:Y:S02]  /*2130*/  VIADD R11, R0, 0x35 ;  /* 0x00000035000b7836 */ /* 0x002fe40000000000 */
[----:B------:R-:W-:Y:S02]  /*2140*/  IMAD R5, R68, R6, R5 ;  /* 0x0000000644057224 */ /* 0x000fe400078e0205 */
[----:B--2---:R-:W-:Y:S02]  /*2150*/  VIADD R9, R0, 0x34 ;  /* 0x0000003400097836 */ /* 0x004fe40000000000 */
[----:B------:R-:W-:Y:S01]  /*2160*/  IMAD.MOV R7, RZ, RZ, -R7 ;  /* 0x000000ffff077224 */ /* 0x000fe200078e0a07 */
[----:B------:R0:W-:Y:S01]  /*2170*/  STL [R1+0x48], R5 ;  /* 0x0000480501007387 */ /* 0x0001e20000100800 */
[----:B------:R-:W-:-:S03]  /*2180*/  IMAD.HI.U32 R6, R74, R3, RZ ;  /* 0x000000034a067227 */ /* 0x000fc600078e00ff */
[----:B------:R1:W-:Y:S01]  /*2190*/  STL [R1+0x105c], R9 ;  /* 0x00105c0901007387 */ /* 0x0003e20000100800 */
[C---:B------:R-:W-:Y:S01]  /*21a0*/  IMAD R7, R68.reuse, R7, R2 ;  /* 0x0000000744077224 */ /* 0x040fe200078e0202 */
[----:B------:R-:W-:Y:S01]  /*21b0*/  IABS R2, R10 ;  /* 0x0000000a00027213 */ /* 0x000fe20000000000 */
[----:B------:R-:W-:Y:S01]  /*21c0*/  IMAD.MOV R6, RZ, RZ, -R6 ;  /* 0x000000ffff067224 */ /* 0x000fe200078e0a06 */
[----:B------:R2:W-:Y:S01]  /*21d0*/  STL [R1+0x108c], R11 ;  /* 0x00108c0b01007387 */ /* 0x0005e20000100800 */
[----:B0-----:R-:W-:Y:S02]  /*21e0*/  IABS R5, R11 ;  /* 0x0000000b00057213 */ /* 0x001fe40000000000 */
[----:B------:R-:W-:Y:S01]  /*21f0*/  IMAD R3, R68, R6, R3 ;  /* 0x0000000644037224 */ /* 0x000fe200078e0203 */
[----:B------:R0:W-:Y:S01]  /*2200*/  STL [R1+0x10e0], R10 ;  /* 0x0010e00a01007387 */ /* 0x0001e20000100800 */
[----:B------:R-:W-:Y:S01]  /*2210*/  IMAD.HI.U32 R6, R74, R2, RZ ;  /* 0x000000024a067227 */ /* 0x000fe200078e00ff */
[----:B-1----:R-:W-:-:S02]  /*2220*/  IABS R9, R9 ;  /* 0x0000000900097213 */ /* 0x002fc40000000000 */
[----:B------:R1:W-:Y:S01]  /*2230*/  STL [R1+0xcc], R7 ;  /* 0x0000cc0701007387 */ /* 0x0003e20000100800 */
[----:B------:R-:W-:Y:S02]  /*2240*/  IMAD.MOV R6, RZ, RZ, -R6 ;  /* 0x000000ffff067224 */ /* 0x000fe400078e0a06 */
[----:B--2---:R-:W-:Y:S01]  /*2250*/  VIADD R11, R0, 0x38 ;  /* 0x00000038000b7836 */ /* 0x004fe20000000000 */
[----:B------:R2:W-:Y:S01]  /*2260*/  STL [R1+0x168], R3 ;  /* 0x0001680301007387 */ /* 0x0005e20000100800 */
[----:B------:R-:W-:Y:S02]  /*2270*/  IMAD R2, R68, R6, R2 ;  /* 0x0000000644027224 */ /* 0x000fe400078e0202 */
[C---:B0-----:R-:W-:Y:S01]  /*2280*/  IMAD.HI.U32 R10, R74.reuse, R9, RZ ;  /* 0x000000094a0a7227 */ /* 0x041fe200078e00ff */
[----:B------:R0:W-:Y:S01]  /*2290*/  STL [R1+0x10dc], R15 ;  /* 0x0010dc0f01007387 */ /* 0x0001e20000100800 */
[----:B------:R-:W-:Y:S02]  /*22a0*/  IABS R81, R11 ;  /* 0x0000000b00517213 */ /* 0x000fe40000000000 */
[----:B-1----:R-:W-:Y:S01]  /*22b0*/  IMAD.HI.U32 R7, R74, R5, RZ ;  /* 0x000000054a077227 */ /* 0x002fe200078e00ff */
[----:B------:R-:W-:Y:S01]  /*22c0*/  STL [R1+0x10d8], R11 ;  /* 0x0010d80b01007387 */ /* 0x000fe20000100800 */
[----:B--2---:R-:W-:-:S02]  /*22d0*/  IABS R3, R15 ;  /* 0x0000000f00037213 */ /* 0x004fc40000000000 */
[----:B------:R-:W-:Y:S02]  /*22e0*/  IMAD.MOV R10, RZ, RZ, -R10 ;  /* 0x000000ffff0a7224 */ /* 0x000fe400078e0a0a */
[----:B------:R-:W-:Y:S02]  /*22f0*/  IMAD.MOV R7, RZ, RZ, -R7 ;  /* 0x000000ffff077224 */ /* 0x000fe400078e0a07 */
[C---:B------:R-:W-:Y:S02]  /*2300*/  IMAD R9, R68.reuse, R10, R9 ;  /* 0x0000000a44097224 */ /* 0x040fe400078e0209 */
[----:B------:R-:W-:Y:S02]  /*2310*/  IMAD R7, R68, R7, R5 ;  /* 0x0000000744077224 */ /* 0x000fe400078e0205 */
[----:B------:R-:W-:Y:S01]  /*2320*/  IMAD.HI.U32 R5, R74, R3, RZ ;  /* 0x000000034a057227 */ /* 0x000fe200078e00ff */
[----:B------:R1:W-:Y:S03]  /*2330*/  STL [R1+0x280], R9 ;  /* 0x0002800901007387 */ /* 0x0003e60000100800 */
[----:B------:R-:W-:Y:S01]  /*2340*/  VIADD R10, R0, 0x39 ;  /* 0x00000039000a7836 */ /* 0x000fe20000000000 */
[----:B------:R2:W-:Y:S01]  /*2350*/  STL [R1+0x3b0], R7 ;  /* 0x0003b00701007387 */ /* 0x0005e20000100800 */
[----:B------:R-:W-:-:S02]  /*2360*/  IMAD.MOV R5, RZ, RZ, -R5 ;  /* 0x000000ffff057224 */ /* 0x000fc400078e0a05 */
[----:B0-----:R-:W-:Y:S01]  /*2370*/  VIADD R15, R0, 0x3d ;  /* 0x0000003d000f7836 */ /* 0x001fe20000000000 */
[----:B------:R0:W-:Y:S01]  /*2380*/  STL [R1+0x40c], R2 ;  /* 0x00040c0201007387 */ /* 0x0001e20000100800 */
[----:B------:R-:W-:Y:S02]  /*2390*/  IMAD R5, R68, R5, R3 ;  /* 0x0000000544057224 */ /* 0x000fe400078e0203 */
[C---:B-1----:R-:W-:Y:S01]  /*23a0*/  VIADD R9, R0.reuse, 0x3b ;  /* 0x0000003b00097836 */ /* 0x042fe20000000000 */
[----:B------:R1:W-:Y:S01]  /*23b0*/  STL [R1+0x104c], R10 ;  /* 0x00104c0a01007387 */ /* 0x0003e20000100800 */
[----:B--2---:R-:W-:-:S03]  /*23c0*/  VIADD R7, R0, 0x3a ;  /* 0x0000003a00077836 */ /* 0x004fc60000000000 */
[----:B------:R-:W-:Y:S01]  /*23d0*/  IABS R3, R9 ;  /* 0x0000000900037213 */ /* 0x000fe20000000000 */
[----:B0-----:R-:W-:Y:S01]  /*23e0*/  IMAD.HI.U32 R2, R74, R81, RZ ;  /* 0x000000514a027227 */ /* 0x001fe200078e00ff */
[----:B------:R0:W-:Y:S01]  /*23f0*/  STL [R1+0x10d4], R7 ;  /* 0x0010d40701007387 */ /* 0x0001e20000100800 */
[----:B-1----:R-:W-:-:S03]  /*2400*/  IABS R10, R10 ;  /* 0x0000000a000a7213 */ /* 0x002fc60000000000 */
[----:B------:R1:W-:Y:S01]  /*2410*/  STL [R1+0x10d0], R9 ;  /* 0x0010d00901007387 */ /* 0x0003e20000100800 */
[----:B------:R-:W-:-:S03]  /*2420*/  IMAD.HI.U32 R6, R74, R3, RZ ;  /* 0x000000034a067227 */ /* 0x000fc600078e00ff */
[----:B------:R2:W-:Y:S01]  /*2430*/  STL [R1+0x410], R5 ;  /* 0x0004100501007387 */ /* 0x0005e20000100800 */
[----:B------:R-:W-:Y:S01]  /*2440*/  IMAD.HI.U32 R11, R74, R10, RZ ;  /* 0x0000000a4a0b7227 */ /* 0x000fe200078e00ff */
[----:B0-----:R-:W-:-:S03]  /*2450*/  IABS R7, R7 ;  /* 0x0000000700077213 */ /* 0x001fc60000000000 */
[----:B------:R-:W-:Y:S02]  /*2460*/  IMAD.MOV R11, RZ, RZ, -R11 ;  /* 0x000000ffff0b7224 */ /* 0x000fe400078e0a0b */
[----:B-1----:R-:W-:-:S04]  /*2470*/  IMAD.HI.U32 R9, R74, R7, RZ ;  /* 0x000000074a097227 */ /* 0x002fc800078e00ff */
[----:B--2---:R-:W-:Y:S02]  /*2480*/  VIADD R5, R0, 0x3c ;  /* 0x0000003c00057836 */ /* 0x004fe40000000000 */
[----:B------:R-:W-:Y:S02]  /*2490*/  IMAD.MOV R9, RZ, RZ, -R9 ;  /* 0x000000ffff097224 */ /* 0x000fe400078e0a09 */
[----:B------:R-:W-:Y:S01]  /*24a0*/  IMAD.MOV R2, RZ, RZ, -R2 ;  /* 0x000000ffff027224 */ /* 0x000fe200078e0a02 */
[----:B------:R0:W-:Y:S01]  /*24b0*/  STL [R1+0x1088], R5 ;  /* 0x0010880501007387 */ /* 0x0001e20000100800 */
[----:B------:R-:W-:Y:S02]  /*24c0*/  IMAD.MOV R6, RZ, RZ, -R6 ;  /* 0x000000ffff067224 */ /* 0x000fe400078e0a06 */
[C---:B------:R-:W-:Y:S01]  /*24d0*/  IMAD R10, R68.reuse, R11, R10 ;  /* 0x0000000b440a7224 */ /* 0x040fe200078e020a */
[----:B------:R1:W-:Y:S01]  /*24e0*/  STL [R1+0x1118], R15 ;  /* 0x0011180f01007387 */ /* 0x0003e20000100800 */
[----:B------:R-:W-:-:S02]  /*24f0*/  IMAD R9, R68, R9, R7 ;  /* 0x0000000944097224 */ /* 0x000fc400078e0207 */
[C---:B------:R-:W-:Y:S01]  /*2500*/  IMAD R81, R68.reuse, R2, R81 ;  /* 0x0000000244517224 */ /* 0x040fe200078e0251 */
[----:B------:R-:W-:Y:S01]  /*2510*/  IABS R2, R15 ;  /* 0x0000000f00027213 */ /* 0x000fe20000000000 */
[----:B------:R-:W-:Y:S01]  /*2520*/  IMAD R3, R68, R6, R3 ;  /* 0x0000000644037224 */ /* 0x000fe200078e0203 */
[----:B0-----:R-:W-:Y:S01]  /*2530*/  IABS R5, R5 ;  /* 0x0000000500057213 */ /* 0x001fe20000000000 */
[----:B------:R0:W-:Y:S01]  /*2540*/  STL [R1+0x4c], R10 ;  /* 0x00004c0a01007387 */ /* 0x0001e20000100800 */
[C---:B------:R-:W-:Y:S02]  /*2550*/  VIADD R11, R0.reuse, 0x3f ;  /* 0x0000003f000b7836 */ /* 0x040fe40000000000 */
[----:B-1----:R-:W-:Y:S01]  /*2560*/  VIADD R15, R0, 0x47 ;  /* 0x00000047000f7836 */ /* 0x002fe20000000000 */
[----:B------:R1:W-:Y:S01]  /*2570*/  STL [R1+0xc8], R9 ;  /* 0x0000c80901007387 */ /* 0x0003e20000100800 */
[----:B------:R-:W-:Y:S01]  /*2580*/  IMAD.HI.U32 R7, R74, R5, RZ ;  /* 0x000000054a077227 */ /* 0x000fe200078e00ff */
[----:B------:R-:W-:-:S02]  /*2590*/  IABS R6, R11 ;  /* 0x0000000b00067213 */ /* 0x000fc40000000000 */
[----:B------:R2:W-:Y:S01]  /*25a0*/  STL [R1+0x170], R3 ;  /* 0x0001700301007387 */ /* 0x0005e20000100800 */
[----:B------:R-:W-:Y:S02]  /*25b0*/  IMAD.MOV R7, RZ, RZ, -R7 ;  /* 0x000000ffff077224 */ /* 0x000fe400078e0a07 */
[----:B0-----:R-:W-:Y:S02]  /*25c0*/  VIADD R10, R0, 0x40 ;  /* 0x00000040000a7836 */ /* 0x001fe40000000000 */
[----:B------:R-:W-:Y:S02]  /*25d0*/  IMAD R5, R68, R7, R5 ;  /* 0x0000000744057224 */ /* 0x000fe400078e0205 */
[----:B-1----:R-:W-:Y:S01]  /*25e0*/  VIADD R9, R0, 0x3e ;  /* 0x0000003e00097836 */ /* 0x002fe20000000000 */
[----:B------:R-:W-:Y:S01]  /*25f0*/  IABS R82, R10 ;  /* 0x0000000a00527213 */ /* 0x000fe20000000000 */
[----:B------:R-:W-:-:S03]  /*2600*/  IMAD.HI.U32 R7, R74, R6, RZ ;  /* 0x000000064a077227 */ /* 0x000fc600078e00ff */
[----:B------:R0:W-:Y:S01]  /*2610*/  STL [R1+0x1048], R9 ;  /* 0x0010480901007387 */ /* 0x0001e20000100800 */
[----:B--2---:R-:W-:-:S03]  /*2620*/  IMAD.HI.U32 R3, R74, R2, RZ ;  /* 0x000000024a037227 */ /* 0x004fc600078e00ff */
[----:B------:R1:W-:Y:S01]  /*2630*/  STL [R1+0x1084], R11 ;  /* 0x0010840b01007387 */ /* 0x0003e20000100800 */
[----:B------:R-:W-:Y:S02]  /*2640*/  IMAD.MOV R3, RZ, RZ, -R3 ;  /* 0x000000ffff037224 */ /* 0x000fe400078e0a03 */
[----:B------:R-:W-:Y:S01]  /*2650*/  IMAD.MOV R7, RZ, RZ, -R7 ;  /* 0x000000ffff077224 */ /* 0x000fe200078e0a07 */
[----:B------:R2:W-:Y:S01]  /*2660*/  STL [R1+0x1114], R10 ;  /* 0x0011140a01007387 */ /* 0x0005e20000100800 */
[----:B------:R-:W-:Y:S01]  /*2670*/  IMAD R2, R68, R3, R2 ;  /* 0x0000000344027224 */ /* 0x000fe200078e0202 */
[----:B0-----:R-:W-:Y:S01]  /*2680*/  IABS R9, R9 ;  /* 0x0000000900097213 */ /* 0x001fe20000000000 */
[----:B------:R-:W-:Y:S01]  /*2690*/  IMAD.HI.U32 R3, R74, R82, RZ ;  /* 0x000000524a037227 */ /* 0x000fe200078e00ff */
[----:B------:R0:W-:Y:S03]  /*26a0*/  STL [R1+0x288], R5 ;  /* 0x0002880501007387 */ /* 0x0001e60000100800 */
[----:B-1----:R-:W-:Y:S01]  /*26b0*/  VIADD R11, R0, 0x42 ;  /* 0x00000042000b7836 */ /* 0x002fe20000000000 */
[----:B------:R1:W-:Y:S01]  /*26c0*/  STL [R1+0x3b8], R2 ;  /* 0x0003b80201007387 */ /* 0x0003e20000100800 */
[----:B------:R-:W-:-:S02]  /*26d0*/  IMAD R6, R68, R7, R6 ;  /* 0x0000000744067224 */ /* 0x000fc400078e0206 */
[----:B--2---:R-:W-:-:S04]  /*26e0*/  IMAD.HI.U32 R10, R74, R9, RZ ;  /* 0x000000094a0a7227 */ /* 0x004fc800078e00ff */
[----:B0-----:R-:W-:Y:S02]  /*26f0*/  VIADD R5, R0, 0x41 ;  /* 0x0000004100057836 */ /* 0x001fe40000000000 */
[----:B------:R-:W-:Y:S01]  /*2700*/  IMAD.MOV R10, RZ, RZ, -R10 ;  /* 0x000000ffff0a7224 */ /* 0x000fe200078e0a0a */
[----:B-1----:R-:W-:Y:S01]  /*2710*/  IABS R2, R11 ;  /* 0x0000000b00027213 */ /* 0x002fe20000000000 */
[----:B------:R-:W-:Y:S01]  /*2720*/  IMAD.MOV R3, RZ, RZ, -R3 ;  /* 0x000000ffff037224 */ /* 0x000fe200078e0a03 */
[----:B------:R0:W-:Y:S01]  /*2730*/  STL [R1+0x1080], R5 ;  /* 0x0010800501007387 */ /* 0x0001e20000100800 */
[C---:B------:R-:W-:Y:S02]  /*2740*/  IMAD R9, R68.reuse, R10, R9 ;  /* 0x0000000a44097224 */ /* 0x040fe400078e0209 */
[----:B------:R-:W-:Y:S01]  /*2750*/  IMAD R82, R68, R3, R82 ;  /* 0x0000000344527224 */ /* 0x000fe200078e0252 */
[----:B------:R1:W-:Y:S01]  /*2760*/  STL [R1+0x10cc], R11 ;  /* 0x0010cc0b01007387 */ /* 0x0003e20000100800 */
[----:B------:R-:W-:-:S02]  /*2770*/  VIADD R10, R0, 0x43 ;  /* 0x00000043000a7836 */ /* 0x000fc40000000000 */
[----:B------:R-:W-:Y:S01]  /*2780*/  IMAD.HI.U32 R3, R74, R2, RZ ;  /* 0x000000024a037227 */ /* 0x000fe200078e00ff */
[----:B------:R2:W-:Y:S01]  /*2790*/  STL [R1+0x418], R9 ;  /* 0x0004180901007387 */ /* 0x0005e20000100800 */
[----:B0-----:R-:W-:Y:S02]  /*27a0*/  IABS R5, R5 ;  /* 0x0000000500057213 */ /* 0x001fe40000000000 */
[----:B------:R-:W-:Y:S01]  /*27b0*/  IMAD.MOV R3, RZ, RZ, -R3 ;  /* 0x000000ffff037224 */ /* 0x000fe200078e0a03 */
[----:B------:R0:W-:Y:S01]  /*27c0*/  STL [R1+0x41c], R6 ;  /* 0x00041c0601007387 */ /* 0x0001e20000100800 */
[----:B-1----:R-:W-:Y:S02]  /*27d0*/  VIADD R11, R0, 0x44 ;  /* 0x00000044000b7836 */ /* 0x002fe40000000000 */
[----:B------:R-:W-:Y:S01]  /*27e0*/  IMAD.HI.U32 R7, R74, R5, RZ ;  /* 0x000000054a077227 */ /* 0x000fe200078e00ff */
[----:B------:R1:W-:Y:S03]  /*27f0*/  STL [R1+0x1058], R10 ;  /* 0x0010580a01007387 */ /* 0x0003e60000100800 */
[----:B------:R-:W-:Y:S01]  /*2800*/  IMAD.MOV R7, RZ, RZ, -R7 ;  /* 0x000000ffff077224 */ /* 0x000fe200078e0a07 */
[----:B------:R3:W-:Y:S01]  /*2810*/  STL [R1+0x107c], R11 ;  /* 0x00107c0b01007387 */ /* 0x0007e20000100800 */
[----:B--2---:R-:W-:Y:S01]  /*2820*/  VIADD R9, R0, 0x45 ;  /* 0x0000004500097836 */ /* 0x004fe20000000000 */
[----:B0-----:R-:W-:Y:S01]  /*2830*/  IABS R6, R11 ;  /* 0x0000000b00067213 */ /* 0x001fe20000000000 */
[----:B------:R-:W-:-:S02]  /*2840*/  IMAD R7, R68, R7, R5 ;  /* 0x0000000744077224 */ /* 0x000fc400078e0205 */
[----:B------:R-:W-:Y:S01]  /*2850*/  IMAD R2, R68, R3, R2 ;  /* 0x0000000344027224 */ /* 0x000fe200078e0202 */
[----:B------:R0:W-:Y:S01]  /*2860*/  STL [R1+0x10c8], R9 ;  /* 0x0010c80901007387 */ /* 0x0001e20000100800 */
[----:B-1----:R-:W-:Y:S02]  /*2870*/  IABS R10, R10 ;  /* 0x0000000a000a7213 */ /* 0x002fe40000000000 */
[----:B------:R-:W-:Y:S01]  /*2880*/  IABS R5, R9 ;  /* 0x0000000900057213 */ /* 0x000fe20000000000 */
[----:B------:R1:W-:Y:S02]  /*2890*/  STL [R1+0x50], R7 ;  /* 0x0000500701007387 */ /* 0x0003e40000100800 */
[C---:B---3--:R-:W-:Y:S02]  /*28a0*/  IMAD.HI.U32 R11, R74.reuse, R10, RZ ;  /* 0x0000000a4a0b7227 */ /* 0x048fe400078e00ff */
[----:B------:R2:W-:Y:S02]  /*28b0*/  STL [R1+0xd0], R2 ;  /* 0x0000d00201007387 */ /* 0x0005e40000100800 */
[----:B0-----:R-:W-:-:S04]  /*28c0*/  IMAD.HI.U32 R9, R74, R6, RZ ;  /* 0x000000064a097227 */ /* 0x001fc800078e00ff */
[----:B-1----:R-:W-:Y:S02]  /*28d0*/  VIADD R7, R0, 0x46 ;  /* 0x0000004600077836 */ /* 0x002fe40000000000 */
[----:B------:R-:W-:Y:S02]  /*28e0*/  IMAD.MOV R11, RZ, RZ, -R11 ;  /* 0x000000ffff0b7224 */ /* 0x000fe400078e0a0b */
[----:B------:R-:W-:Y:S01]  /*28f0*/  IMAD.MOV R9, RZ, RZ, -R9 ;  /* 0x000000ffff097224 */ /* 0x000fe200078e0a09 */
[----:B------:R0:W-:Y:S01]  /*2900*/  STL [R1+0x10c4], R7 ;  /* 0x0010c40701007387 */ /* 0x0001e20000100800 */
[----:B------:R-:W-:Y:S01]  /*2910*/  IABS R3, R7 ;  /* 0x0000000700037213 */ /* 0x000fe20000000000 */
[C---:B------:R-:W-:Y:S01]  /*2920*/  IMAD R10, R68.reuse, R11, R10 ;  /* 0x0000000b440a7224 */ /* 0x040fe200078e020a */
[----:B--2---:R-:W-:Y:S01]  /*2930*/  IABS R2, R15 ;  /* 0x0000000f00027213 */ /* 0x004fe20000000000 */
[----:B------:R-:W-:Y:S01]  /*2940*/  IMAD R9, R68, R9, R6 ;  /* 0x0000000944097224 */ /* 0x000fe200078e0206 */
[----:B------:R-:W-:Y:S01]  /*2950*/  STL [R1+0x10c0], R15 ;  /* 0x0010c00f01007387 */ /* 0x000fe20000100800 */
[----:B------:R-:W-:-:S03]  /*2960*/  IMAD.HI.U32 R6, R74, R3, RZ ;  /* 0x000000034a067227 */ /* 0x000fc600078e00ff */
[----:B------:R1:W-:Y:S01]  /*2970*/  STL [R1+0x174], R10 ;  /* 0x0001740a01007387 */ /* 0x0003e20000100800 */
[----:B0-----:R-:W-:-:S03]  /*2980*/  IMAD.HI.U32 R7, R74, R5, RZ ;  /* 0x000000054a077227 */ /* 0x001fc600078e00ff */
[----:B------:R0:W-:Y:S01]  /*2990*/  STL [R1+0x28c], R9 ;  /* 0x00028c0901007387 */ /* 0x0001e20000100800 */
[----:B------:R-:W-:Y:S02]  /*29a0*/  IMAD.MOV R7, RZ, RZ, -R7 ;  /* 0x000000ffff077224 */ /* 0x000fe400078e0a07 */
[----:B------:R-:W-:Y:S02]  /*29b0*/  IMAD.MOV R6, RZ, RZ, -R6 ;  /* 0x000000ffff067224 */ /* 0x000fe400078e0a06 */
[----:B------:R-:W-:Y:S02]  /*29c0*/  IMAD R5, R68, R7, R5 ;  /* 0x0000000744057224 */ /* 0x000fe400078e0205 */
[C---:B------:R-:W-:Y:S02]  /*29d0*/  VIADD R11, R0.reuse, 0x48 ;  /* 0x00000048000b7836 */ /* 0x040fe40000000000 */
[C---:B-1----:R-:W-:Y:S01]  /*29e0*/  VIADD R10, R0.reuse, 0x49 ;  /* 0x00000049000a7836 */ /* 0x042fe20000000000 */
[----:B------:R1:W-:Y:S01]  /*29f0*/  STL [R1+0x3bc], R5 ;  /* 0x0003bc0501007387 */ /* 0x0003e20000100800 */
[----:B0-----:R-:W-:Y:S01]  /*2a00*/  VIADD R9, R0, 0x4a ;  /* 0x0000004a00097836 */ /* 0x001fe20000000000 */
[----:B------:R-:W-:Y:S01]  /*2a10*/  IABS R83, R11 ;  /* 0x0000000b00537213 */ /* 0x000fe20000000000 */
[----:B------:R-:W-:Y:S01]  /*2a20*/  IMAD R6, R68, R6, R3 ;  /* 0x0000000644067224 */ /* 0x000fe200078e0203 */
[----:B------:R0:W-:Y:S01]  /*2a30*/  STL [R1+0x1044], R11 ;  /* 0x0010440b01007387 */ /* 0x0001e20000100800 */
[----:B------:R-:W-:Y:S01]  /*2a40*/  IABS R7, R10 ;  /* 0x0000000a00077213 */ /* 0x000fe20000000000 */
[----:B------:R-:W-:Y:S01]  /*2a50*/  VIADD R15, R0, 0x50 ;  /* 0x00000050000f7836 */ /* 0x000fe20000000000 */
[----:B------:R-:W-:Y:S01]  /*2a60*/  IABS R3, R9 ;  /* 0x0000000900037213 */ /* 0x000fe20000000000 */
[----:B------:R2:W-:Y:S01]  /*2a70*/  STL [R1+0x10bc], R10 ;  /* 0x0010bc0a01007387 */ /* 0x0005e20000100800 */
[----:B-1----:R-:W-:-:S02]  /*2a80*/  IMAD.HI.U32 R5, R74, R2, RZ ;  /* 0x000000024a057227 */ /* 0x002fc400078e00ff */
[----:B------:R-:W-:Y:S01]  /*2a90*/  IABS R84, R15 ;  /* 0x0000000f00547213 */ /* 0x000fe20000000000 */
[----:B------:R1:W-:Y:S01]  /*2aa0*/  STL [R1+0x10b8], R9 ;  /* 0x0010b80901007387 */ /* 0x0003e20000100800 */
[----:B------:R-:W-:-:S03]  /*2ab0*/  IMAD.MOV R5, RZ, RZ, -R5 ;  /* 0x000000ffff057224 */ /* 0x000fc600078e0a05 */
[----:B------:R3:W-:Y:S01]  /*2ac0*/  STL [R1+0x424], R6 ;  /* 0x0004240601007387 */ /* 0x0007e20000100800 */
[----:B0-----:R-:W-:Y:S02]  /*2ad0*/  VIADD R11, R0, 0x4c ;  /* 0x0000004c000b7836 */ /* 0x001fe40000000000 */
[----:B------:R-:W-:Y:S02]  /*2ae0*/  IMAD R2, R68, R5, R2 ;  /* 0x0000000544027224 */ /* 0x000fe400078e0202 */
[----:B--2---:R-:W-:-:S03]  /*2af0*/  IMAD.HI.U32 R10, R74, R83, RZ ;  /* 0x000000534a0a7227 */ /* 0x004fc600078e00ff */
[----:B------:R0:W-:Y:S01]  /*2b00*/  STL [R1+0x434], R2 ;  /* 0x0004340201007387 */ /* 0x0001e20000100800 */
[----:B-1----:R-:W-:-:S04]  /*2b10*/  IMAD.HI.U32 R9, R74, R7, RZ ;  /* 0x000000074a097227 */ /* 0x002fc800078e00ff */
[----:B---3--:R-:W-:Y:S02]  /*2b20*/  VIADD R6, R0, 0x4b ;  /* 0x0000004b00067836 */ /* 0x008fe40000000000 */
[----:B------:R-:W-:Y:S02]  /*2b30*/  IMAD.MOV R9, RZ, RZ, -R9 ;  /* 0x000000ffff097224 */ /* 0x000fe400078e0a09 */
[----:B------:R-:W-:Y:S01]  /*2b40*/  IMAD.MOV R10, RZ, RZ, -R10 ;  /* 0x000000ffff0a7224 */ /* 0x000fe200078e0a0a */
[----:B------:R1:W-:Y:S01]  /*2b50*/  STL [R1+0x1078], R6 ;  /* 0x0010780601007387 */ /* 0x0003e20000100800 */
[----:B------:R-:W-:Y:S01]  /*2b60*/  IABS R5, R6 ;  /* 0x0000000600057213 */ /* 0x000fe20000000000 */
[C---:B------:R-:W-:Y:S01]  /*2b70*/  IMAD R9, R68.reuse, R9, R7 ;  /* 0x0000000944097224 */ /* 0x040fe200078e0207 */
[----:B0-----:R-:W-:Y:S01]  /*2b80*/  IABS R2, R11 ;  /* 0x0000000b00027213 */ /* 0x001fe20000000000 */
[----:B------:R0:W-:Y:S01]  /*2b90*/  STL [R1+0x1110], R11 ;  /* 0x0011100b01007387 */ /* 0x0001e20000100800 */
[----:B------:R-:W-:-:S02]  /*2ba0*/  IMAD R83, R68, R10, R83 ;  /* 0x0000000a44537224 */ /* 0x000fc400078e0253 */
[C---:B------:R-:W-:Y:S01]  /*2bb0*/  IMAD.HI.U32 R7, R74.reuse, R5, RZ ;  /* 0x000000054a077227 */ /* 0x040fe200078e00ff */
[----:B------:R2:W-:Y:S03]  /*2bc0*/  STL [R1+0x54], R9 ;  /* 0x0000540901007387 */ /* 0x0005e60000100800 */
[----:B-1----:R-:W-:-:S04]  /*2bd0*/  IMAD.HI.U32 R6, R74, R3, RZ ;  /* 0x000000034a067227 */ /* 0x002fc800078e00ff */
[----:B------:R-:W-:Y:S02]  /*2be0*/  IMAD.MOV R6, RZ, RZ, -R6 ;  /* 0x000000ffff067224 */ /* 0x000fe400078e0a06 */
[----:B0-----:R-:W-:Y:S02]  /*2bf0*/  VIADD R11, R0, 0x4e ;  /* 0x0000004e000b7836 */ /* 0x001fe40000000000 */
[----:B------:R-:W-:Y:S02]  /*2c00*/  IMAD R3, R68, R6, R3 ;  /* 0x0000000644037224 */ /* 0x000fe400078e0203 */
[C---:B--2---:R-:W-:Y:S02]  /*2c10*/  VIADD R9, R0.reuse, 0x4d ;  /* 0x0000004d00097836 */ /* 0x044fe40000000000 */
[----:B------:R-:W-:Y:S01]  /*2c20*/  IMAD.MOV R7, RZ, RZ, -R7 ;  /* 0x000000ffff077224 */ /* 0x000fe200078e0a07 */
[----:B------:R0:W-:Y:S01]  /*2c30*/  STL [R1+0xd4], R3 ;  /* 0x0000d40301007387 */ /* 0x0001e20000100800 */
[----:B------:R-:W-:-:S02]  /*2c40*/  VIADD R10, R0, 0x4f ;  /* 0x0000004f000a7836 */ /* 0x000fc40000000000 */
[----:B------:R-:W-:Y:S01]  /*2c50*/  IMAD.HI.U32 R6, R74, R2, RZ ;  /* 0x000000024a067227 */ /* 0x000fe200078e00ff */
[----:B------:R1:W-:Y:S03]  /*2c60*/  STL [R1+0x1040], R9 ;  /* 0x0010400901007387 */ /* 0x0003e60000100800 */
[C---:B------:R-:W-:Y:S01]  /*2c70*/  IMAD R7, R68.reuse, R7, R5 ;  /* 0x0000000744077224 */ /* 0x040fe200078e0205 */
[----:B------:R-:W-:Y:S01]  /*2c80*/  IABS R5, R10 ;  /* 0x0000000a00057213 */ /* 0x000fe20000000000 */
[----:B------:R-:W-:Y:S01]  /*2c90*/  IMAD.MOV R6, RZ, RZ, -R6 ;  /* 0x000000ffff067224 */ /* 0x000fe200078e0a06 */
[----:B0-----:R-:W-:Y:S01]  /*2ca0*/  IABS R3, R11 ;  /* 0x0000000b00037213 */ /* 0x001fe20000000000 */
[----:B------:R0:W-:Y:S02]  /*2cb0*/  STL [R1+0x1074], R11 ;  /* 0x0010740b01007387 */ /* 0x0001e40000100800 */
[----:B------:R-:W-:Y:S01]  /*2cc0*/  IMAD R2, R68, R6, R2 ;  /* 0x0000000644027224 */ /* 0x000fe200078e0202 */
[----:B-1----:R-:W-:Y:S01]  /*2cd0*/  IABS R9, R9 ;  /* 0x0000000900097213 */ /* 0x002fe20000000000 */
[----:B------:R1:W-:Y:S01]  /*2ce0*/  STL [R1+0x110c], R10 ;  /* 0x00110c0a01007387 */ /* 0x0003e20000100800 */
[----:B------:R-:W-:-:S03]  /*2cf0*/  IMAD.HI.U32 R6, R74, R5, RZ ;  /* 0x000000054a067227 */ /* 0x000fc600078e00ff */
[----:B------:R2:W-:Y:S01]  /*2d00*/  STL [R1+0x180], R7 ;  /* 0x0001800701007387 */ /* 0x0005e20000100800 */
[----:B------:R-:W-:Y:S02]  /*2d10*/  IMAD.MOV R6, RZ, RZ, -R6 ;  /* 0x000000ffff067224 */ /* 0x000fe400078e0a06 */
[----:B0-----:R-:W-:Y:S01]  /*2d20*/  VIADD R11, R0, 0x51 ;  /* 0x00000051000b7836 */ /* 0x001fe20000000000 */
[----:B------:R0:W-:Y:S01]  /*2d30*/  STL [R1+0x2a4], R2 ;  /* 0x0002a40201007387 */ /* 0x0001e20000100800 */
[----:B------:R-:W-:Y:S02]  /*2d40*/  IMAD R5, R68, R6, R5 ;  /* 0x0000000644057224 */ /* 0x000fe400078e0205 */
[C---:B-1----:R-:W-:Y:S01]  /*2d50*/  IMAD.HI.U32 R10, R74.reuse, R9, RZ ;  /* 0x000000094a0a7227 */ /* 0x042fe200078e00ff */
[----:B------:R1:W-:Y:S03]  /*2d60*/  STL [R1+0x1070], R15 ;  /* 0x0010700f01007387 */ /* 0x0003e60000100800 */
[----:B--2---:R-:W-:Y:S01]  /*2d70*/  IMAD.HI.U32 R7, R74, R3, RZ ;  /* 0x000000034a077227 */ /* 0x004fe200078e00ff */
[----:B------:R-:W-:Y:S01]  /*2d80*/  STL [R1+0x10b4], R11 ;  /* 0x0010b40b01007387 */ /* 0x000fe20000100800 */
[----:B0-----:R-:W-:-:S02]  /*2d90*/  IABS R2, R11 ;  /* 0x0000000b00027213 */ /* 0x001fc40000000000 */
        /* <DEDUP_REMOVED lines=9> */
[----:B-1----:R-:W-:Y:S01]  /*2e30*/  VIADD R15, R0, 0x56 ;  /* 0x00000056000f7836 */ /* 0x002fe20000000000 */
[----:B------:R1:W-:Y:S01]  /*2e40*/  STL [R1+0x430], R5 ;  /* 0x0004300501007387 */ /* 0x0003e20000100800 */
[----:B------:R-:W-:Y:S02]  /*2e50*/  IMAD R84, R68, R3, R84 ;  /* 0x0000000344547224 */ /* 0x000fe400078e0254 */
[C---:B0-----:R-:W-:Y:S01]  /*2e60*/  VIADD R9, R0.reuse, 0x53 ;  /* 0x0000005300097836 */ /* 0x041fe20000000000 */
[----:B------:R0:W-:Y:S01]  /*2e70*/  STL [R1+0x1054], R10 ;  /* 0x0010540a01007387 */ /* 0x0001e20000100800 */
[----:B--2---:R-:W-:-:S03]  /*2e80*/  VIADD R7, R0, 0x54 ;  /* 0x0000005400077836 */ /* 0x004fc60000000000 */
[----:B------:R-:W-:Y:S01]  /*2e90*/  STL [R1+0x106c], R9 ;  /* 0x00106c0901007387 */ /* 0x000fe20000100800 */
[----:B------:R-:W-:Y:S01]  /*2ea0*/  IABS R6, R9 ;  /* 0x0000000900067213 */ /* 0x000fe20000000000 */
[----:B-1----:R-:W-:Y:S01]  /*2eb0*/  IMAD.HI.U32 R5, R74, R2, RZ ;  /* 0x000000024a057227 */ /* 0x002fe200078e00ff */
[----:B------:R-:W-:Y:S01]  /*2ec0*/  IABS R3, R7 ;  /* 0x0000000700037213 */ /* 0x000fe20000000000 */
[----:B------:R1:W-:Y:S02]  /*2ed0*/  STL [R1+0x10b0], R7 ;  /* 0x0010b00701007387 */ /* 0x0003e40000100800 */
[----:B------:R-:W-:Y:S01]  /*2ee0*/  IMAD.MOV R5, RZ, RZ, -R5 ;  /* 0x000000ffff057224 */ /* 0x000fe200078e0a05 */
[----:B0-----:R-:W-:-:S03]  /*2ef0*/  IABS R10, R10 ;  /* 0x0000000a000a7213 */ /* 0x001fc60000000000 */
[----:B------:R-:W-:Y:S02]  /*2f00*/  IMAD R2, R68, R5, R2 ;  /* 0x0000000544027224 */ /* 0x000fe400078e0202 */
[----:B------:R-:W-:-:S03]  /*2f10*/  IMAD.HI.U32 R11, R74, R10, RZ ;  /* 0x0000000a4a0b7227 */ /* 0x000fc600078e00ff */
[----:B------:R0:W-:Y:S01]  /*2f20*/  STL [R1+0x60], R2 ;  /* 0x0000600201007387 */ /* 0x0001e20000100800 */
[----:B-1----:R-:W-:Y:S02]  /*2f30*/  VIADD R7, R0, 0x55 ;  /* 0x0000005500077836 */ /* 0x002fe40000000000 */
[----:B------:R-:W-:-:S03]  /*2f40*/  IMAD.HI.U32 R9, R74, R6, RZ ;  /* 0x000000064a097227 */ /* 0x000fc600078e00ff */
[----:B------:R1:W-:Y:S01]  /*2f50*/  STL [R1+0x10ac], R7 ;  /* 0x0010ac0701007387 */ /* 0x0003e20000100800 */
[----:B------:R-:W-:Y:S01]  /*2f60*/  IABS R5, R7 ;  /* 0x0000000700057213 */ /* 0x000fe20000000000 */
[----:B------:R-:W-:Y:S02]  /*2f70*/  IMAD.MOV R11, RZ, RZ, -R11 ;  /* 0x000000ffff0b7224 */ /* 0x000fe400078e0a0b */
[----:B------:R-:W-:Y:S01]  /*2f80*/  IMAD.MOV R9, RZ, RZ, -R9 ;  /* 0x000000ffff097224 */ /* 0x000fe200078e0a09 */
[----:B0-----:R-:W-:Y:S01]  /*2f90*/  IABS R2, R15 ;  /* 0x0000000f00027213 */ /* 0x001fe20000000000 */
[C---:B------:R-:W-:Y:S01]  /*2fa0*/  IMAD R10, R68.reuse, R11, R10 ;  /* 0x0000000b440a7224 */ /* 0x040fe200078e020a */
[----:B------:R-:W-:Y:S01]  /*2fb0*/  STL [R1+0x10a8], R15 ;  /* 0x0010a80f01007387 */ /* 0x000fe20000100800 */
[----:B------:R-:W-:Y:S02]  /*2fc0*/  IMAD R9, R68, R9, R6 ;  /* 0x0000000944097224 */ /* 0x000fe400078e0206 */
[C---:B-1----:R-:W-:Y:S01]  /*2fd0*/  IMAD.HI.U32 R7, R74.reuse, R3, RZ ;  /* 0x000000034a077227 */ /* 0x042fe200078e00ff */
[----:B------:R0:W-:Y:S03]  /*2fe0*/  STL [R1+0xd8], R10 ;  /* 0x0000d80a01007387 */ /* 0x0001e60000100800 */
        /* <DEDUP_REMOVED lines=8> */
[----:B-1----:R-:W-:Y:S01]  /*3070*/  VIADD R9, R0, 0x59 ;  /* 0x0000005900097836 */ /* 0x002fe20000000000 */
[----:B------:R0:W-:Y:S01]  /*3080*/  STL [R1+0x103c], R11 ;  /* 0x00103c0b01007387 */ /* 0x0001e20000100800 */
[----:B------:R-:W-:Y:S01]  /*3090*/  IMAD R6, R68, R6, R5 ;  /* 0x0000000644067224 */ /* 0x000fe200078e0205 */
[----:B------:R-:W-:Y:S01]  /*30a0*/  IABS R7, R11 ;  /* 0x0000000b00077213 */ /* 0x000fe20000000000 */
[----:B------:R-:W-:Y:S01]  /*30b0*/  VIADD R15, R0, 0x60 ;  /* 0x00000060000f7836 */ /* 0x000fe20000000000 */
[----:B------:R1:W-:Y:S01]  /*30c0*/  STL [R1+0x10a4], R10 ;  /* 0x0010a40a01007387 */ /* 0x0003e20000100800 */
[----:B------:R-:W-:Y:S01]  /*30d0*/  IABS R5, R9 ;  /* 0x0000000900057213 */ /* 0x000fe20000000000 */
[----:B--2---:R-:W-:Y:S01]  /*30e0*/  IMAD.HI.U32 R3, R74, R2, RZ ;  /* 0x000000024a037227 */ /* 0x004fe200078e00ff */
[----:B------:R-:W-:Y:S01]  /*30f0*/  IABS R85, R10 ;  /* 0x0000000a00557213 */ /* 0x000fe20000000000 */
[----:B------:R2:W-:Y:S01]  /*3100*/  STL [R1+0x10a0], R9 ;  /* 0x0010a00901007387 */ /* 0x0005e20000100800 */
[----:B------:R-:W-:Y:S01]  /*3110*/  IABS R87, R15 ;  /* 0x0000000f00577213 */ /* 0x000fe20000000000 */
[----:B------:R-:W-:-:S02]  /*3120*/  IMAD.MOV R3, RZ, RZ, -R3 ;  /* 0x000000ffff037224 */ /* 0x000fc400078e0a03 */
[----:B------:R3:W-:Y:S01]  /*3130*/  STL [R1+0x3c8], R6 ;  /* 0x0003c80601007387 */ /* 0x0007e20000100800 */
[----:B0-----:R-:W-:Y:S02]  /*3140*/  VIADD R11, R0, 0x5b ;  /* 0x0000005b000b7836 */ /* 0x001fe40000000000 */
[----:B------:R-:W-:Y:S02]  /*3150*/  IMAD R2, R68, R3, R2 ;  /* 0x0000000344027224 */ /* 0x000fe400078e0202 */
[C---:B-1----:R-:W-:Y:S01]  /*3160*/  IMAD.HI.U32 R10, R74.reuse, R85, RZ ;  /* 0x000000554a0a7227 */ /* 0x042fe200078e00ff */
[----:B------:R-:W-:Y:S02]  /*3170*/  IABS R3, R11 ;  /* 0x0000000b00037213 */ /* 0x000fe40000000000 */
[----:B------:R0:W-:Y:S01]  /*3180*/  STL [R1+0x428], R2 ;  /* 0x0004280201007387 */ /* 0x0001e20000100800 */
[----:B--2---:R-:W-:-:S04]  /*3190*/  IMAD.HI.U32 R9, R74, R7, RZ ;  /* 0x000000074a097227 */ /* 0x004fc800078e00ff */
[----:B---3--:R-:W-:Y:S02]  /*31a0*/  VIADD R6, R0, 0x5a ;  /* 0x0000005a00067836 */ /* 0x008fe40000000000 */
[----:B------:R-:W-:Y:S02]  /*31b0*/  IMAD.MOV R9, RZ, RZ, -R9 ;  /* 0x000000ffff097224 */ /* 0x000fe400078e0a09 */
[----:B------:R-:W-:Y:S01]  /*31c0*/  IMAD.MOV R10, RZ, RZ, -R10 ;  /* 0x000000ffff0a7224 */ /* 0x000fe200078e0a0a */
[----:B------:R1:W-:Y:S01]  /*31d0*/  STL [R1+0x1068], R6 ;  /* 0x0010680601007387 */ /* 0x0003e20000100800 */
[----:B0-----:R-:W-:Y:S01]  /*31e0*/  IABS R2, R6 ;  /* 0x0000000600027213 */ /* 0x001fe20000000000 */
[----:B------:R-:W-:Y:S02]  /*31f0*/  IMAD R7, R68, R9, R7 ;  /* 0x0000000944077224 */ /* 0x000fe400078e0207 */
[----:B------:R0:W-:Y:S01]  /*3200*/  STL [R1+0x1108], R11 ;  /* 0x0011080b01007387 */ /* 0x0001e20000100800 */
[----:B------:R-:W-:-:S02]  /*3210*/  VIADD R9, R0, 0x5c ;  /* 0x0000005c00097836 */ /* 0x000fc40000000000 */
[----:B------:R-:W-:Y:S01]  /*3220*/  IMAD R85, R68, R10, R85 ;  /* 0x0000000a44557224 */ /* 0x000fe200078e0255 */
[----:B------:R2:W-:Y:S01]  /*3230*/  STL [R1+0x420], R7 ;  /* 0x0004200701007387 */ /* 0x0005e20000100800 */
[----:B------:R-:W-:Y:S02]  /*3240*/  VIADD R10, R0, 0x5e ;  /* 0x0000005e000a7836 */ /* 0x000fe40000000000 */
[----:B-1----:R-:W-:-:S04]  /*3250*/  IMAD.HI.U32 R6, R74, R5, RZ ;  /* 0x000000054a067227 */ /* 0x002fc800078e00ff */
[----:B------:R-:W-:Y:S02]  /*3260*/  IMAD.MOV R6, RZ, RZ, -R6 ;  /* 0x000000ffff067224 */ /* 0x000fe400078e0a06 */
[----:B0-----:R-:W-:Y:S02]  /*3270*/  VIADD R11, R0, 0x5d ;  /* 0x0000005d000b7836 */ /* 0x001fe40000000000 */
[----:B------:R-:W-:Y:S02]  /*3280*/  IMAD R5, R68, R6, R5 ;  /* 0x0000000644057224 */ /* 0x000fe400078e0205 */
[----:B--2---:R-:W-:Y:S01]  /*3290*/  IMAD.HI.U32 R7, R74, R2, RZ ;  /* 0x000000024a077227 */ /* 0x004fe200078e00ff */
[----:B------:R-:W-:Y:S02]  /*32a0*/  IABS R6, R11 ;  /* 0x0000000b00067213 */ /* 0x000fe40000000000 */
[----:B------:R0:W-:Y:S01]  /*32b0*/  STL [R1+0x5c], R5 ;  /* 0x00005c0501007387 */ /* 0x0001e20000100800 */
[----:B------:R-:W-:-:S03]  /*32c0*/  IMAD.MOV R7, RZ, RZ, -R7 ;  /* 0x000000ffff077224 */ /* 0x000fc600078e0a07 */
[----:B------:R1:W-:Y:S01]  /*32d0*/  STL [R1+0x1038], R9 ;  /* 0x0010380901007387 */ /* 0x0003e20000100800 */
[----:B------:R-:W-:Y:S01]  /*32e0*/  IMAD R7, R68, R7, R2 ;  /* 0x0000000744077224 */ /* 0x000fe200078e0202 */
[----:B------:R-:W-:Y:S02]  /*32f0*/  IABS R2, R10 ;  /* 0x0000000a00027213 */ /* 0x000fe40000000000 */
[----:B------:R2:W-:Y:S01]  /*3300*/  STL [R1+0x1064], R11 ;  /* 0x0010640b01007387 */ /* 0x0005e20000100800 */
[----:B0-----:R-:W-:-:S03]  /*3310*/  IMAD.HI.U32 R5, R74, R3, RZ ;  /* 0x000000034a057227 */ /* 0x001fc600078e00ff */
[----:B------:R0:W-:Y:S01]  /*3320*/  STL [R1+0x1104], R10 ;  /* 0x0011040a01007387 */ /* 0x0001e20000100800 */
[----:B-1----:R-:W-:Y:S01]  /*3330*/  IABS R9, R9 ;  /* 0x0000000900097213 */ /* 0x002fe20000000000 */
[----:B------:R-:W-:Y:S02]  /*3340*/  IMAD.MOV R5, RZ, RZ, -R5 ;  /* 0x000000ffff057224 */ /* 0x000fe400078e0a05 */
[----:B------:R1:W-:Y:S01]  /*3350*/  STL [R1+0xdc], R7 ;  /* 0x0000dc0701007387 */ /* 0x0003e20000100800 */
[----:B--2---:R-:W-:Y:S02]  /*3360*/  VIADD R11, R0, 0x61 ;  /* 0x00000061000b7836 */ /* 0x004fe40000000000 */
[----:B------:R-:W-:Y:S02]  /*3370*/  IMAD R3, R68, R5, R3 ;  /* 0x0000000544037224 */ /* 0x000fe400078e0203 */
[----:B0-----:R-:W-:-:S03]  /*3380*/  IMAD.HI.U32 R10, R74, R9, RZ ;  /* 0x000000094a0a7227 */ /* 0x001fc600078e00ff */
[----:B------:R0:W-:Y:S01]  /*3390*/  STL [R1+0x18c], R3 ;  /* 0x00018c0301007387 */ /* 0x0001e20000100800 */
[----:B-1----:R-:W-:-:S03]  /*33a0*/  IMAD.HI.U32 R7, R74, R6, RZ ;  /* 0x000000064a077227 */ /* 0x002fc600078e00ff */
[----:B------:R-:W-:Y:S01]  /*33b0*/  STL [R1+0x1100], R15 ;  /* 0x0011000f01007387 */ /* 0x000fe20000100800 */
[----:B------:R-:W-:Y:S02]  /*33c0*/  IMAD.MOV R10, RZ, RZ, -R10 ;  /* 0x000000ffff0a7224 */ /* 0x000fe400078e0a0a */
[----:B------:R-:W-:Y:S01]  /*33d0*/  IMAD.HI.U32 R5, R74, R2, RZ ;  /* 0x000000024a057227 */ /* 0x000fe200078e00ff */
[----:B------:R1:W-:Y:S01]  /*33e0*/  STL [R1+0x1130], R11 ;  /* 0x0011300b01007387 */ /* 0x0003e20000100800 */
[----:B0-----:R-:W-:Y:S02]  /*33f0*/  IABS R3, R11 ;  /* 0x0000000b00037213 */ /* 0x001fe40000000000 */
[----:B------:R-:W-:Y:S02]  /*3400*/  IMAD.MOV R7, RZ, RZ, -R7 ;  /* 0x000000ffff077224 */ /* 0x000fe400078e0a07 */
[----:B------:R-:W-:Y:S02]  /*3410*/  IMAD R9, R68, R10, R9 ;  /* 0x0000000a44097224 */ /* 0x000fe400078e0209 */
[----:B------:R-:W-:-:S02]  /*3420*/  IMAD.MOV R5, RZ, RZ, -R5 ;  /* 0x000000ffff057224 */ /* 0x000fc400078e0a05 */
[C---:B------:R-:W-:Y:S01]  /*3430*/  IMAD R6, R68.reuse, R7, R6 ;  /* 0x0000000744067224 */ /* 0x040fe200078e0206 */
[----:B------:R0:W-:Y:S01]  /*3440*/  STL [R1+0x2ac], R9 ;  /* 0x0002ac0901007387 */ /* 0x0001e20000100800 */
[----:B------:R-:W-:Y:S02]  /*3450*/  IMAD R2, R68, R5, R2 ;  /* 0x0000000544027224 */ /* 0x000fe400078e0202 */
[----:B------:R-:W-:Y:S01]  /*3460*/  IMAD.HI.U32 R7, R74, R87, RZ ;  /* 0x000000574a077227 */ /* 0x000fe200078e00ff */
[----:B------:R2:W-:Y:S03]  /*3470*/  STL [R1+0x3d0], R6 ;  /* 0x0003d00601007387 */ /* 0x0005e60000100800 */
[C---:B-1----:R-:W-:Y:S01]  /*3480*/  VIADD R11, R0.reuse, 0x63 ;  /* 0x00000063000b7836 */ /* 0x042fe20000000000 */
[----:B------:R1:W-:Y:S01]  /*3490*/  STL [R1+0x414], R2 ;  /* 0x0004140201007387 */ /* 0x0003e20000100800 */
[----:B------:R-:W-:-:S02]  /*34a0*/  VIADD R10, R0, 0x64 ;  /* 0x00000064000a7836 */ /* 0x000fc40000000000 */
[C---:B0-----:R-:W-:Y:S01]  /*34b0*/  VIADD R9, R0.reuse, 0x62 ;  /* 0x0000006200097836 */ /* 0x041fe20000000000 */
[----:B------:R-:W-:Y:S01]  /*34c0*/  IABS R5, R11 ;  /* 0x0000000b00057213 */ /* 0x000fe20000000000 */
[----:B------:R-:W-:Y:S02]  /*34d0*/  VIADD R15, R0, 0x65 ;  /* 0x00000065000f7836 */ /* 0x000fe40000000000 */
[----:B--2---:R-:W-:Y:S01]  /*34e0*/  IMAD.HI.U32 R6, R74, R3, RZ ;  /* 0x000000034a067227 */ /* 0x004fe200078e00ff */
[----:B------:R0:W-:Y:S03]  /*34f0*/  STL [R1+0x1060], R9 ;  /* 0x0010600901007387 */ /* 0x0001e60000100800 */
[----:B-1----:R-:W-:Y:S01]  /*3500*/  IMAD.MOV R2, RZ, RZ, -R7 ;  /* 0x000000ffff027224 */ /* 0x002fe200078e0a07 */
[----:B------:R-:W-:Y:S01]  /*3510*/  STL [R1+0x10fc], R11 ;  /* 0x0010fc0b01007387 */ /* 0x000fe20000100800 */
[----:B------:R-:W-:-:S02]  /*3520*/  IMAD.MOV R6, RZ, RZ, -R6 ;  /* 0x000000ffff067224 */ /* 0x000fc400078e0a06 */
[C---:B------:R-:W-:Y:S01]  /*3530*/  IMAD R87, R68.reuse, R2, R87 ;  /* 0x0000000244577224 */ /* 0x040fe200078e0257 */
[----:B------:R1:W-:Y:S01]  /*3540*/  STL [R1+0x112c], R10 ;  /* 0x00112c0a01007387 */ /* 0x0003e20000100800 */
[----:B------:R-:W-:Y:S01]  /*3550*/  IABS R2, R10 ;  /* 0x0000000a00027213 */ /* 0x000fe20000000000 */
[----:B------:R-:W-:Y:S01]  /*3560*/  IMAD R3, R68, R6, R3 ;  /* 0x0000000644037224 */ /* 0x000fe200078e0203 */
[----:B0-----:R-:W-:Y:S01]  /*3570*/  IABS R9, R9 ;  /* 0x0000000900097213 */ /* 0x001fe20000000000 */
[----:B------:R-:W-:-:S03]  /*3580*/  IMAD.HI.U32 R7, R74, R5, RZ ;  /* 0x000000054a077227 */ /* 0x000fc600078e00ff */
[----:B------:R0:W-:Y:S01]  /*3590*/  STL [R1+0x58], R3 ;  /* 0x0000580301007387 */ /* 0x0001e20000100800 */
[----:B------:R-:W-:-:S03]  /*35a0*/  IMAD.HI.U32 R6, R74, R2, RZ ;  /* 0x000000024a067227 */ /* 0x000fc600078e00ff */
[----:B------:R2:W-:Y:S01]  /*35b0*/  STL [R1+0x10f8], R15 ;  /* 0x0010f80f01007387 */ /* 0x0005e20000100800 */
[----:B-1----:R-:W-:-:S04]  /*35c0*/  IMAD.HI.U32 R10, R74, R9, RZ ;  /* 0x000000094a0a7227 */ /* 0x002fc800078e00ff */
[----:B------:R-:W-:Y:S01]  /*35d0*/  IMAD.MOV R10, RZ, RZ, -R10 ;  /* 0x000000ffff0a7224 */ /* 0x000fe200078e0a0a */
[----:B0-----:R-:W-:Y:S01]  /*35e0*/  IABS R3, R15 ;  /* 0x0000000f00037213 */ /* 0x001fe20000000000 */
[----:B------:R-:W-:Y:S02]  /*35f0*/  IMAD.MOV R7, RZ, RZ, -R7 ;  /* 0x000000ffff077224 */ /* 0x000fe400078e0a07 */
[----:B------:R-:W-:Y:S02]  /*3600*/  VIADD R11, R0, 0x68 ;  /* 0x00000068000b7836 */ /* 0x000fe40000000000 */
[C---:B------:R-:W-:Y:S02]  /*3610*/  IMAD R9, R68.reuse, R10, R9 ;  /* 0x0000000a44097224 */ /* 0x040fe400078e0209 */
[----:B------:R-:W-:Y:S01]  /*3620*/  IMAD.MOV R6, RZ, RZ, -R6 ;  /* 0x000000ffff067224 */ /* 0x000fe200078e0a06 */
[----:B------:R-:W-:Y:S01]  /*3630*/  STL [R1+0x1140], R11 ;  /* 0x0011400b01007387 */ /* 0x000fe20000100800 */
[----:B------:R-:W-:Y:S01]  /*3640*/  IMAD R7, R68, R7, R5 ;  /* 0x0000000744077224 */ /* 0x000fe200078e0205 */
[----:B------:R-:W-:Y:S01]  /*3650*/  IABS R86, R11 ;  /* 0x0000000b00567213 */ /* 0x000fe20000000000 */
[----:B------:R-:W-:Y:S01]  /*3660*/  IMAD.HI.U32 R5, R74, R3, RZ ;  /* 0x000000034a057227 */ /* 0x000fe200078e00ff */
[----:B------:R0:W-:Y:S03]  /*3670*/  STL [R1+0xe0], R9 ;  /* 0x0000e00901007387 */ /* 0x0001e60000100800 */
[----:B------:R-:W-:Y:S01]  /*3680*/  IMAD R2, R68, R6, R2 ;  /* 0x0000000644027224 */ /* 0x000fe200078e0202 */
[----:B------:R1:W-:Y:S01]  /*3690*/  STL [R1+0x194], R7 ;  /* 0x0001940701007387 */ /* 0x0003e20000100800 */
[----:B------:R-:W-:-:S02]  /*36a0*/  VIADD R10, R0, 0x69 ;  /* 0x00000069000a7836 */ /* 0x000fc40000000000 */
[----:B------:R-:W-:Y:S01]  /*36b0*/  IMAD.MOV R5, RZ, RZ, -R5 ;  /* 0x000000ffff057224 */ /* 0x000fe200078e0a05 */
[----:B------:R3:W-:Y:S01]  /*36c0*/  STL [R1+0x2e0], R2 ;  /* 0x0002e00201007387 */ /* 0x0007e20000100800 */
[C---:B--2---:R-:W-:Y:S02]  /*36d0*/  VIADD R15, R0.reuse, 0x6d ;  /* 0x0000006d000f7836 */ /* 0x044fe40000000000 */
[----:B0-----:R-:W-:Y:S01]  /*36e0*/  VIADD R9, R0, 0x6b ;  /* 0x0000006b00097836 */ /* 0x001fe20000000000 */
[----:B------:R0:W-:Y:S01]  /*36f0*/  STL [R1+0x1128], R10 ;  /* 0x0011280a01007387 */ /* 0x0001e20000100800 */
[----:B------:R-:W-:Y:S02]  /*3700*/  IMAD R5, R68, R5, R3 ;  /* 0x0000000544057224 */ /* 0x000fe400078e0203 */
[----:B-1----:R-:W-:Y:S01]  /*3710*/  VIADD R7, R0, 0x6a ;  /* 0x0000006a00077836 */ /* 0x002fe20000000000 */
[----:B------:R-:W-:Y:S01]  /*3720*/  IABS R3, R9 ;  /* 0x0000000900037213 */ /* 0x000fe20000000000 */
[----:B---3--:R-:W-:-:S03]  /*3730*/  IMAD.HI.U32 R2, R74, R86, RZ ;  /* 0x000000564a027227 */ /* 0x008fc600078e00ff */
[----:B------:R1:W-:Y:S01]  /*3740*/  STL [R1+0x113c], R7 ;  /* 0x00113c0701007387 */ /* 0x0003e20000100800 */
[----:B0-----:R-:W-:Y:S01]  /*3750*/  IABS R10, R10 ;  /* 0x0000000a000a7213 */ /* 0x001fe20000000000 */
[C---:B------:R-:W-:Y:S02]  /*3760*/  IMAD.HI.U32 R6, R74.reuse, R3, RZ ;  /* 0x000000034a067227 */ /* 0x040fe400078e00ff */
[----:B------:R0:W-:Y:S02]  /*3770*/  STL [R1+0x1138], R9 ;  /* 0x0011380901007387 */ /* 0x0001e40000100800 */
[----:B------:R-:W-:Y:S02]  /*3780*/  IMAD.HI.U32 R11, R74, R10, RZ ;  /* 0x0000000a4a0b7227 */ /* 0x000fe400078e00ff */
[----:B------:R2:W-:Y:S01]  /*3790*/  STL [R1+0x3d4], R5 ;  /* 0x0003d40501007387 */ /* 0x0005e20000100800 */
[----:B-1----:R-:W-:Y:S01]  /*37a0*/  IABS R7, R7 ;  /* 0x0000000700077213 */ /* 0x002fe20000000000 */
[----:B------:R-:W-:-:S02]  /*37b0*/  IMAD.MOV R11, RZ, RZ, -R11 ;  /* 0x000000ffff0b7224 */ /* 0x000fc400078e0a0b */
[----:B------:R-:W-:Y:S02]  /*37c0*/  IMAD.MOV R2, RZ, RZ, -R2 ;  /* 0x000000ffff027224 */ /* 0x000fe400078e0a02 */
[----:B0-----:R-:W-:-:S04]  /*37d0*/  IMAD.HI.U32 R9, R74, R7, RZ ;  /* 0x000000074a097227 */ /* 0x001fc800078e00ff */
[----:B--2---:R-:W-:Y:S02]  /*37e0*/  VIADD R5, R0, 0x6c ;  /* 0x0000006c00057836 */ /* 0x004fe40000000000 */
[----:B------:R-:W-:Y:S02]  /*37f0*/  IMAD.MOV R9, RZ, RZ, -R9 ;  /* 0x000000ffff097224 */ /* 0x000fe400078e0a09 */
[----:B------:R-:W-:Y:S01]  /*3800*/  IMAD.MOV R6, RZ, RZ, -R6 ;  /* 0x000000ffff067224 */ /* 0x000fe200078e0a06 */
[----:B------:R0:W-:Y:S01]  /*3810*/  STL [R1+0x1134], R5 ;  /* 0x0011340501007387 */ /* 0x0001e20000100800 */
[C---:B------:R-:W-:Y:S02]  /*3820*/  IMAD R10, R68.reuse, R11, R10 ;  /* 0x0000000b440a7224 */ /* 0x040fe400078e020a */
[C---:B------:R-:W-:Y:S01]  /*3830*/  IMAD R9, R68.reuse, R9, R7 ;  /* 0x0000000944097224 */ /* 0x040fe200078e0207 */
[----:B------:R-:W-:Y:S01]  /*3840*/  STL [R1+0x114c], R15 ;  /* 0x00114c0f01007387 */ /* 0x000fe20000100800 */
[C---:B------:R-:W-:Y:S01]  /*3850*/  IMAD R86, R68.reuse, R2, R86 ;  /* 0x0000000244567224 */ /* 0x040fe200078e0256 */
[----:B------:R-:W-:Y:S01]  /*3860*/  IABS R2, R15 ;  /* 0x0000000f00027213 */ /* 0x000fe20000000000 */
[----:B------:R-:W-:Y:S01]  /*3870*/  IMAD R3, R68, R6, R3 ;  /* 0x0000000644037224 */ /* 0x000fe200078e0203 */
[----:B------:R1:W-:Y:S01]  /*3880*/  STL [R1+0x64], R10 ;  /* 0x0000640a01007387 */ /* 0x0003e20000100800 */
[----:B------:R-:W-:Y:S01]  /*3890*/  VIADD R11, R0, 0x70 ;  /* 0x00000070000b7836 */ /* 0x000fe20000000000 */
[----:B0-----:R-:W-:-:S02]  /*38a0*/  IABS R5, R5 ;  /* 0x0000000500057213 */ /* 0x001fc40000000000 */
[----:B------:R0:W-:Y:S02]  /*38b0*/  STL [R1+0xe4], R9 ;  /* 0x0000e40901007387 */ /* 0x0001e40000100800 */
[----:B------:R-:W-:Y:S01]  /*38c0*/  IABS R88, R11 ;  /* 0x0000000b00587213 */ /* 0x000fe20000000000 */
[----:B------:R-:W-:Y:S01]  /*38d0*/  IMAD.HI.U32 R7, R74, R5, RZ ;  /* 0x000000054a077227 */ /* 0x000fe200078e00ff */
[----:B------:R2:W-:Y:S03]  /*38e0*/  STL [R1+0x19c], R3 ;  /* 0x00019c0301007387 */ /* 0x0005e60000100800 */
[----:B------:R-:W-:Y:S01]  /*38f0*/  IMAD.MOV R7, RZ, RZ, -R7 ;  /* 0x000000ffff077224 */ /* 0x000fe200078e0a07 */
[----:B------:R3:W-:Y:S01]  /*3900*/  STL [R1+0x1150], R11 ;  /* 0x0011500b01007387 */ /* 0x0007e20000100800 */
[C---:B-1----:R-:W-:Y:S02]  /*3910*/  VIADD R10, R0.reuse, 0x71 ;  /* 0x00000071000a7836 */ /* 0x042fe40000000000 */
[----:B0-----:R-:W-:-:S02]  /*3920*/  VIADD R9, R0, 0x72 ;  /* 0x0000007200097836 */ /* 0x001fc40000000000 */
[----:B------:R-:W-:Y:S01]  /*3930*/  IMAD R7, R68, R7, R5 ;  /* 0x0000000744077224 */ /* 0x000fe200078e0205 */
[----:B------:R0:W-:Y:S01]  /*3940*/  STL [R1+0x1154], R10 ;  /* 0x0011540a01007387 */ /* 0x0001e20000100800 */
[----:B--2---:R-:W-:Y:S01]  /*3950*/  IMAD.HI.U32 R3, R74, R2, RZ ;  /* 0x000000024a037227 */ /* 0x004fe200078e00ff */
[----:B------:R-:W-:Y:S02]  /*3960*/  IABS R6, R10 ;  /* 0x0000000a00067213 */ /* 0x000fe40000000000 */
[----:B------:R1:W-:Y:S01]  /*3970*/  STL [R1+0x1164], R9 ;  /* 0x0011640901007387 */ /* 0x0003e20000100800 */
[----:B------:R-:W-:Y:S01]  /*3980*/  IMAD.MOV R3, RZ, RZ, -R3 ;  /* 0x000000ffff037224 */ /* 0x000fe200078e0a03 */
[----:B------:R-:W-:Y:S01]  /*3990*/  IABS R5, R9 ;  /* 0x0000000900057213 */ /* 0x000fe20000000000 */
[----:B---3--:R-:W-:Y:S01]  /*39a0*/  VIADD R11, R0, 0x74 ;  /* 0x00000074000b7836 */ /* 0x008fe20000000000 */
[----:B------:R2:W-:Y:S01]  /*39b0*/  STL [R1+0x2ec], R7 ;  /* 0x0002ec0701007387 */ /* 0x0005e20000100800 */
[----:B------:R-:W-:-:S02]  /*39c0*/  IMAD R2, R68, R3, R2 ;  /* 0x0000000344027224 */ /* 0x000fc400078e0202 */
[----:B0-----:R-:W-:-:S03]  /*39d0*/  IMAD.HI.U32 R10, R74, R88, RZ ;  /* 0x000000584a0a7227 */ /* 0x001fc600078e00ff */
[----:B------:R0:W-:Y:S01]  /*39e0*/  STL [R1+0x3cc], R2 ;  /* 0x0003cc0201007387 */ /* 0x0001e20000100800 */
[----:B-1----:R-:W-:-:S04]  /*39f0*/  IMAD.HI.U32 R9, R74, R6, RZ ;  /* 0x000000064a097227 */ /* 0x002fc800078e00ff */
[----:B--2---:R-:W-:Y:S02]  /*3a00*/  VIADD R7, R0, 0x73 ;  /* 0x0000007300077836 */ /* 0x004fe40000000000 */
        /* <DEDUP_REMOVED lines=14> */
[C---:B------:R-:W-:Y:S01]  /*3af0*/  VIADD R10, R0.reuse, 0x78 ;  /* 0x00000078000a7836 */ /* 0x040fe20000000000 */
[----:B------:R-:W-:Y:S01]  /*3b00*/  IABS R7, R11 ;  /* 0x0000000b00077213 */ /* 0x000fe20000000000 */
[----:B------:R-:W-:Y:S01]  /*3b10*/  IMAD.MOV R6, RZ, RZ, -R6 ;  /* 0x000000ffff067224 */ /* 0x000fe200078e0a06 */
[----:B------:R0:W-:Y:S01]  /*3b20*/  STL [R1+0xec], R5 ;  /* 0x0000ec0501007387 */ /* 0x0001e20000100800 */
[----:B--2---:R-:W-:Y:S01]  /*3b30*/  VIADD R9, R0, 0x79 ;  /* 0x0000007900097836 */ /* 0x004fe20000000000 */
[----:B------:R-:W-:Y:S01]  /*3b40*/  IABS R89, R10 ;  /* 0x0000000a00597213 */ /* 0x000fe20000000000 */
[----:B------:R-:W-:Y:S01]  /*3b50*/  IMAD R6, R68, R6, R3 ;  /* 0x0000000644067224 */ /* 0x000fe200078e0203 */
[----:B------:R1:W-:Y:S01]  /*3b60*/  STL [R1+0x1144], R11 ;  /* 0x0011440b01007387 */ /* 0x0003e20000100800 */
[----:B------:R-:W-:Y:S01]  /*3b70*/  VIADD R15, R0, 0x8d ;  /* 0x0000008d000f7836 */ /* 0x000fe20000000000 */
[----:B------:R-:W-:-:S02]  /*3b80*/  IABS R3, R9 ;  /* 0x0000000900037213 */ /* 0x000fc40000000000 */
[----:B------:R-:W-:Y:S01]  /*3b90*/  STL [R1+0x1174], R10 ;  /* 0x0011740a01007387 */ /* 0x000fe20000100800 */
[----:B0-----:R-:W-:-:S03]  /*3ba0*/  IMAD.HI.U32 R5, R74, R2, RZ ;  /* 0x000000024a057227 */ /* 0x001fc600078e00ff */
[----:B------:R0:W-:Y:S01]  /*3bb0*/  STL [R1+0x1184], R9 ;  /* 0x0011840901007387 */ /* 0x0001e20000100800 */
[----:B------:R-:W-:-:S03]  /*3bc0*/  IMAD.MOV R5, RZ, RZ, -R5 ;  /* 0x000000ffff057224 */ /* 0x000fc600078e0a05 */
[----:B------:R2:W-:Y:S01]  /*3bd0*/  STL [R1+0x1ac], R6 ;  /* 0x0001ac0601007387 */ /* 0x0005e20000100800 */
[----:B-1----:R-:W-:Y:S02]  /*3be0*/  VIADD R11, R0, 0x7b ;  /* 0x0000007b000b7836 */ /* 0x002fe40000000000 */
[----:B------:R-:W-:Y:S02]  /*3bf0*/  IMAD R2, R68, R5, R2 ;  /* 0x0000000544027224 */ /* 0x000fe400078e0202 */
[----:B------:R-:W-:-:S03]  /*3c00*/  IMAD.HI.U32 R5, R74, R3, RZ ;  /* 0x000000034a057227 */ /* 0x000fc600078e00ff */
[----:B------:R1:W-:Y:S01]  /*3c10*/  STL [R1+0x2f0], R2 ;  /* 0x0002f00201007387 */ /* 0x0003e20000100800 */
[----:B0-----:R-:W-:-:S04]  /*3c20*/  IMAD.HI.U32 R9, R74, R7, RZ ;  /* 0x000000074a097227 */ /* 0x001fc800078e00ff */
[----:B--2---:R-:W-:Y:S02]  /*3c30*/  VIADD R6, R0, 0x7a ;  /* 0x0000007a00067836 */ /* 0x004fe40000000000 */
[----:B------:R-:W-:Y:S02]  /*3c40*/  IMAD.MOV R9, RZ, RZ, -R9 ;  /* 0x000000ffff097224 */ /* 0x000fe400078e0a09 */
[----:B------:R-:W-:Y:S01]  /*3c50*/  IMAD.MOV R5, RZ, RZ, -R5 ;  /* 0x000000ffff057224 */ /* 0x000fe200078e0a05 */
[----:B------:R0:W-:Y:S01]  /*3c60*/  STL [R1+0x1170], R6 ;  /* 0x0011700601007387 */ /* 0x0001e20000100800 */
[C---:B------:R-:W-:Y:S01]  /*3c70*/  IMAD R7, R68.reuse, R9, R7 ;  /* 0x0000000944077224 */ /* 0x040fe200078e0207 */
[----:B-1----:R-:W-:Y:S01]  /*3c80*/  IABS R2, R11 ;  /* 0x0000000b00027213 */ /* 0x002fe20000000000 */
[----:B------:R-:W-:Y:S01]  /*3c90*/  IMAD R3, R68, R5, R3 ;  /* 0x0000000544037224 */ /* 0x000fe200078e0203 */
[----:B------:R1:W-:Y:S01]  /*3ca0*/  STL [R1+0x117c], R11 ;  /* 0x00117c0b01007387 */ /* 0x0003e20000100800 */
[----:B------:R-:W-:-:S03]  /*3cb0*/  IMAD.HI.U32 R10, R74, R89, RZ ;  /* 0x000000594a0a7227 */ /* 0x000fc600078e00ff */
[----:B------:R2:W-:Y:S01]  /*3cc0*/  STL [R1+0x3c4], R7 ;  /* 0x0003c40701007387 */ /* 0x0005e20000100800 */
[----:B------:R-:W-:Y:S01]  /*3cd0*/  IMAD.MOV R10, RZ, RZ, -R10 ;  /* 0x000000ffff0a7224 */ /* 0x000fe200078e0a0a */
[----:B0-----:R-:W-:Y:S01]  /*3ce0*/  IABS R6, R6 ;  /* 0x0000000600067213 */ /* 0x001fe20000000000 */
[----:B------:R-:W-:Y:S01]  /*3cf0*/  VIADD R9, R0, 0x7c ;  /* 0x0000007c00097836 */ /* 0x000fe20000000000 */
[----:B------:R0:W-:Y:S01]  /*3d00*/  STL [R1+0x6c], R3 ;  /* 0x00006c0301007387 */ /* 0x0001e20000100800 */
[----:B------:R-:W-:Y:S02]  /*3d10*/  IMAD R89, R68, R10, R89 ;  /* 0x0000000a44597224 */ /* 0x000fe400078e0259 */
[C---:B-1----:R-:W-:Y:S01]  /*3d20*/  VIADD R11, R0.reuse, 0x7d ;  /* 0x0000007d000b7836 */ /* 0x042fe20000000000 */
[----:B------:R1:W-:Y:S01]  /*3d30*/  STL [R1+0x1168], R9 ;  /* 0x0011680901007387 */ /* 0x0003e20000100800 */
[----:B------:R-:W-:Y:S02]  /*3d40*/  VIADD R10, R0, 0x80 ;  /* 0x00000080000a7836 */ /* 0x000fe40000000000 */
[C---:B--2---:R-:W-:Y:S01]  /*3d50*/  IMAD.HI.U32 R7, R74.reuse, R6, RZ ;  /* 0x000000064a077227 */ /* 0x044fe200078e00ff */
[----:B------:R-:W-:Y:S01]  /*3d60*/  IABS R5, R11 ;  /* 0x0000000b00057213 */ /* 0x000fe20000000000 */
[----:B------:R2:W-:Y:S01]  /*3d70*/  STL [R1+0x116c], R11 ;  /* 0x00116c0b01007387 */ /* 0x0005e20000100800 */
[----:B------:R-:W-:Y:S01]  /*3d80*/  IABS R90, R10 ;  /* 0x0000000a005a7213 */ /* 0x000fe20000000000 */
[----:B0-----:R-:W-:-:S02]  /*3d90*/  IMAD.HI.U32 R3, R74, R2, RZ ;  /* 0x000000024a037227 */ /* 0x001fc400078e00ff */
[----:B------:R0:W-:Y:S01]  /*3da0*/  STL [R1+0x1190], R10 ;  /* 0x0011900a01007387 */ /* 0x0001e20000100800 */
[----:B-1----:R-:W-:Y:S01]  /*3db0*/  IABS R9, R9 ;  /* 0x0000000900097213 */ /* 0x002fe20000000000 */
[----:B------:R-:W-:Y:S02]  /*3dc0*/  IMAD.MOV R7, RZ, RZ, -R7 ;  /* 0x000000ffff077224 */ /* 0x000fe400078e0a07 */
[----:B------:R-:W-:Y:S02]  /*3dd0*/  IMAD.MOV R3, RZ, RZ, -R3 ;  /* 0x000000ffff037224 */ /* 0x000fe400078e0a03 */
[C---:B------:R-:W-:Y:S02]  /*3de0*/  IMAD R6, R68.reuse, R7, R6 ;  /* 0x0000000744067224 */ /* 0x040fe400078e0206 */
[----:B------:R-:W-:Y:S02]  /*3df0*/  IMAD R2, R68, R3, R2 ;  /* 0x0000000344027224 */ /* 0x000fe400078e0202 */
[----:B--2---:R-:W-:Y:S01]  /*3e00*/  VIADD R11, R0, 0x81 ;  /* 0x00000081000b7836 */ /* 0x004fe20000000000 */
[----:B------:R1:W-:Y:S01]  /*3e10*/  STL [R1+0xe8], R6 ;  /* 0x0000e80601007387 */ /* 0x0003e20000100800 */
[----:B0-----:R-:W-:-:S03]  /*3e20*/  IMAD.HI.U32 R10, R74, R9, RZ ;  /* 0x000000094a0a7227 */ /* 0x001fc600078e00ff */
[----:B------:R0:W-:Y:S01]  /*3e30*/  STL [R1+0x1b4], R2 ;  /* 0x0001b40201007387 */ /* 0x0001e20000100800 */
[----:B------:R-:W-:Y:S01]  /*3e40*/  VIADD R7, R0, 0x82 ;  /* 0x0000008200077836 */ /* 0x000fe20000000000 */
[----:B------:R-:W-:Y:S01]  /*3e50*/  IABS R3, R11 ;  /* 0x0000000b00037213 */ /* 0x000fe20000000000 */
[----:B------:R-:W-:Y:S01]  /*3e60*/  IMAD.MOV R10, RZ, RZ, -R10 ;  /* 0x000000ffff0a7224 */ /* 0x000fe200078e0a0a */
[----:B------:R-:W-:Y:S01]  /*3e70*/  STL [R1+0x118c], R11 ;  /* 0x00118c0b01007387 */ /* 0x000fe20000100800 */
[----:B-1----:R-:W-:-:S03]  /*3e80*/  IMAD.HI.U32 R6, R74, R5, RZ ;  /* 0x000000054a067227 */ /* 0x002fc600078e00ff */
[----:B------:R1:W-:Y:S01]  /*3e90*/  STL [R1+0x11a0], R7 ;  /* 0x0011a00701007387 */ /* 0x0003e20000100800 */
[----:B------:R-:W-:Y:S02]  /*3ea0*/  IMAD.MOV R6, RZ, RZ, -R6 ;  /* 0x000000ffff067224 */ /* 0x000fe400078e0a06 */
[C---:B------:R-:W-:Y:S02]  /*3eb0*/  IMAD R9, R68.reuse, R10, R9 ;  /* 0x0000000a44097224 */ /* 0x040fe400078e0209 */
[----:B------:R-:W-:Y:S02]  /*3ec0*/  IMAD R6, R68, R6, R5 ;  /* 0x0000000644067224 */ /* 0x000fe400078e0205 */
[----:B0-----:R-:W-:Y:S01]  /*3ed0*/  IMAD.HI.U32 R2, R74, R90, RZ ;  /* 0x0000005a4a027227 */ /* 0x001fe200078e00ff */
[----:B------:R0:W-:Y:S01]  /*3ee0*/  STL [R1+0x2f4], R9 ;  /* 0x0002f40901007387 */ /* 0x0001e20000100800 */
[----:B-1----:R-:W-:Y:S02]  /*3ef0*/  IABS R7, R7 ;  /* 0x0000000700077213 */ /* 0x002fe40000000000 */
[----:B------:R-:W-:Y:S01]  /*3f00*/  IMAD.MOV R2, RZ, RZ, -R2 ;  /* 0x000000ffff027224 */ /* 0x000fe200078e0a02 */
[----:B------:R1:W-:Y:S01]  /*3f10*/  STL [R1+0x3b4], R6 ;  /* 0x0003b40601007387 */ /* 0x0003e20000100800 */
[----:B------:R-:W-:-:S02]  /*3f20*/  VIADD R11, R0, 0x84 ;  /* 0x00000084000b7836 */ /* 0x000fc40000000000 */
[----:B------:R-:W-:Y:S02]  /*3f30*/  IMAD.MOV.U32 R5, RZ, RZ, R7 ;  /* 0x000000ffff057224 */ /* 0x000fe400078e0007 */
[----:B------:R-:W-:-:S04]  /*3f40*/  IMAD.HI.U32 R7, R74, R3, RZ ;  /* 0x000000034a077227 */ /* 0x000fc800078e00ff */
[----:B0-----:R-:W-:Y:S02]  /*3f50*/  VIADD R9, R0, 0x83 ;  /* 0x0000008300097836 */ /* 0x001fe40000000000 */
[----:B-1----:R-:W-:-:S03]  /*3f60*/  IMAD.HI.U32 R6, R74, R5, RZ ;  /* 0x000000054a067227 */ /* 0x002fc600078e00ff */
[----:B------:R0:W-:Y:S01]  /*3f70*/  STL [R1+0x1180], R9 ;  /* 0x0011800901007387 */ /* 0x0001e20000100800 */
[----:B------:R-:W-:Y:S02]  /*3f80*/  IMAD.MOV R7, RZ, RZ, -R7 ;  /* 0x000000ffff077224 */ /* 0x000fe400078e0a07 */
[----:B------:R-:W-:Y:S01]  /*3f90*/  VIADD R10, R0, 0x85 ;  /* 0x00000085000a7836 */ /* 0x000fe20000000000 */
[----:B------:R1:W-:Y:S01]  /*3fa0*/  STL [R1+0x1188], R11 ;  /* 0x0011880b01007387 */ /* 0x0003e20000100800 */
[----:B------:R-:W-:Y:S02]  /*3fb0*/  IMAD.MOV R6, RZ, RZ, -R6 ;  /* 0x000000ffff067224 */ /* 0x000fe400078e0a06 */
[C---:B------:R-:W-:Y:S01]  /*3fc0*/  IMAD R90, R68.reuse, R2, R90 ;  /* 0x00000002445a7224 */ /* 0x040fe200078e025a */
[----:B------:R-:W-:Y:S01]  /*3fd0*/  IABS R2, R11 ;  /* 0x0000000b00027213 */ /* 0x000fe20000000000 */
[C---:B------:R-:W-:Y:S01]  /*3fe0*/  IMAD R7, R68.reuse, R7, R3 ;  /* 0x0000000744077224 */ /* 0x040fe200078e0203 */
[----:B0-----:R-:W-:Y:S01]  /*3ff0*/  IABS R9, R9 ;  /* 0x0000000900097213 */ /* 0x001fe20000000000 */
[----:B------:R-:W-:Y:S01]  /*4000*/  IMAD R5, R68, R6, R5 ;  /* 0x0000000644057224 */ /* 0x000fe200078e0205 */
[----:B------:R0:W-:Y:S01]  /*4010*/  STL [R1+0x119c], R10 ;  /* 0x00119c0a01007387 */ /* 0x0001e20000100800 */
[----:B------:R-:W-:Y:S01]  /*4020*/  IABS R3, R10 ;  /* 0x0000000a00037213 */ /* 0x000fe20000000000 */
[----:B------:R-:W-:-:S02]  /*4030*/  IMAD.HI.U32 R6, R74, R2, RZ ;  /* 0x000000024a067227 */ /* 0x000fc400078e00ff */
[----:B------:R2:W-:Y:S02]  /*4040*/  STL [R1+0x78], R7 ;  /* 0x0000780701007387 */ /* 0x0005e40000100800 */
[----:B-1----:R-:W-:Y:S02]  /*4050*/  VIADD R11, R0, 0x88 ;  /* 0x00000088000b7836 */ /* 0x002fe40000000000 */
[----:B------:R1:W-:Y:S01]  /*4060*/  STL [R1+0xf0], R5 ;  /* 0x0000f00501007387 */ /* 0x0003e20000100800 */
[----:B------:R-:W-:Y:S02]  /*4070*/  IMAD.MOV R6, RZ, RZ, -R6 ;  /* 0x000000ffff067224 */ /* 0x000fe400078e0a06 */
[----:B0-----:R-:W-:Y:S01]  /*4080*/  IMAD.HI.U32 R10, R74, R9, RZ ;  /* 0x000000094a0a7227 */ /* 0x001fe200078e00ff */
[----:B------:R-:W-:Y:S01]  /*4090*/  STL [R1+0x11b4], R11 ;  /* 0x0011b40b01007387 */ /* 0x000fe20000100800 */
[----:B------:R-:W-:Y:S02]  /*40a0*/  IABS R91, R11 ;  /* 0x0000000b005b7213 */ /* 0x000fe40000000000 */
[----:B--2---:R-:W-:-:S02]  /*40b0*/  VIADD R7, R0, 0x89 ;  /* 0x0000008900077836 */ /* 0x004fc40000000000 */
[----:B------:R-:W-:Y:S02]  /*40c0*/  IMAD.MOV R10, RZ, RZ, -R10 ;  /* 0x000000ffff0a7224 */ /* 0x000fe400078e0a0a */
[----:B-1----:R-:W-:Y:S01]  /*40d0*/  IMAD.HI.U32 R5, R74, R3, RZ ;  /* 0x000000034a057227 */ /* 0x002fe200078e00ff */
[----:B------:R0:W-:Y:S03]  /*40e0*/  STL [R1+0x11b0], R7 ;  /* 0x0011b00701007387 */ /* 0x0001e60000100800 */
[----:B------:R-:W-:Y:S02]  /*40f0*/  IMAD.MOV R5, RZ, RZ, -R5 ;  /* 0x000000ffff057224 */ /* 0x000fe400078e0a05 */
[C---:B------:R-:W-:Y:S02]  /*4100*/  IMAD R10, R68.reuse, R10, R9 ;  /* 0x0000000a440a7224 */ /* 0x040fe400078e0209 */
[----:B------:R-:W-:-:S02]  /*4110*/  IMAD R9, R68, R6, R2 ;  /* 0x0000000644097224 */ /* 0x000fc400078e0202 */
[----:B------:R-:W-:Y:S01]  /*4120*/  IMAD R3, R68, R5, R3 ;  /* 0x0000000544037224 */ /* 0x000fe200078e0203 */
[----:B0-----:R-:W-:Y:S01]  /*4130*/  IABS R7, R7 ;  /* 0x0000000700077213 */ /* 0x001fe20000000000 */
[----:B------:R0:W-:Y:S01]  /*4140*/  STL [R1+0x1c0], R10 ;  /* 0x0001c00a01007387 */ /* 0x0001e20000100800 */
[----:B------:R-:W-:-:S03]  /*4150*/  IMAD.HI.U32 R6, R74, R91, RZ ;  /* 0x0000005b4a067227 */ /* 0x000fc600078e00ff */
[----:B------:R1:W-:Y:S01]  /*4160*/  STL [R1+0x2e4], R9 ;  /* 0x0002e40901007387 */ /* 0x0003e20000100800 */
[----:B------:R-:W-:Y:S02]  /*4170*/  IMAD.MOV.U32 R2, RZ, RZ, R7 ;  /* 0x000000ffff027224 */ /* 0x000fe400078e0007 */
[----:B------:R-:W-:Y:S01]  /*4180*/  IMAD.MOV R5, RZ, RZ, -R6 ;  /* 0x000000ffff057224 */ /* 0x000fe200078e0a06 */
[----:B------:R2:W-:Y:S01]  /*4190*/  STL [R1+0x3ac], R3 ;  /* 0x0003ac0301007387 */ /* 0x0005e20000100800 */
[C---:B------:R-:W-:Y:S02]  /*41a0*/  VIADD R7, R0.reuse, 0x8c ;  /* 0x0000008c00077836 */ /* 0x040fe40000000000 */
[----:B0-----:R-:W-:Y:S02]  /*41b0*/  VIADD R10, R0, 0x8b ;  /* 0x0000008b000a7836 */ /* 0x001fe40000000000 */
[----:B------:R-:W-:Y:S01]  /*41c0*/  IMAD R91, R68, R5, R91 ;  /* 0x00000005445b7224 */ /* 0x000fe200078e025b */
[----:B------:R-:W-:Y:S01]  /*41d0*/  IABS R5, R7 ;  /* 0x0000000700057213 */ /* 0x000fe20000000000 */
[C---:B-1----:R-:W-:Y:S01]  /*41e0*/  VIADD R9, R0.reuse, 0x8a ;  /* 0x0000008a00097836 */ /* 0x042fe20000000000 */
[----:B------:R-:W-:Y:S01]  /*41f0*/  IABS R6, R10 ;  /* 0x0000000a00067213 */ /* 0x000fe20000000000 */
[----:B------:R-:W-:-:S02]  /*4200*/  VIADD R11, R0, 0x90 ;  /* 0x00000090000b7836 */ /* 0x000fc40000000000 */
[----:B--2---:R-:W-:Y:S01]  /*4210*/  IMAD.HI.U32 R3, R74, R2, RZ ;  /* 0x000000024a037227 */ /* 0x004fe200078e00ff */
[----:B------:R0:W-:Y:S02]  /*4220*/  STL [R1+0x1194], R9 ;  /* 0x0011940901007387 */ /* 0x0001e40000100800 */
[----:B------:R-:W-:Y:S01]  /*4230*/  IABS R92, R11 ;  /* 0x0000000b005c7213 */ /* 0x000fe20000000000 */
[----:B------:R-:W-:Y:S01]  /*4240*/  IMAD.MOV R3, RZ, RZ, -R3 ;  /* 0x000000ffff037224 */ /* 0x000fe200078e0a03 */
[----:B------:R1:W-:Y:S03]  /*4250*/  STL [R1+0x11ac], R10 ;  /* 0x0011ac0a01007387 */ /* 0x0003e60000100800 */
[----:B------:R-:W-:Y:S01]  /*4260*/  IMAD R3, R68, R3, R2 ;  /* 0x0000000344037224 */ /* 0x000fe200078e0202 */
[----:B------:R2:W-:Y:S01]  /*4270*/  STL [R1+0x11a8], R7 ;  /* 0x0011a80701007387 */ /* 0x0005e20000100800 */
[----:B------:R-:W-:Y:S01]  /*4280*/  IMAD.MOV.U32 R2, RZ, RZ, R5 ;  /* 0x000000ffff027224 */ /* 0x000fe200078e0005 */
[----:B0-----:R-:W-:-:S02]  /*4290*/  IABS R9, R9 ;  /* 0x0000000900097213 */ /* 0x001fc40000000000 */
[----:B------:R0:W-:Y:S01]  /*42a0*/  STL [R1+0x74], R3 ;  /* 0x0000740301007387 */ /* 0x0001e20000100800 */
[----:B------:R-:W-:-:S03]  /*42b0*/  IMAD.HI.U32 R5, R74, R2, RZ ;  /* 0x000000024a057227 */ /* 0x000fc600078e00ff */
[----:B------:R-:W-:Y:S01]  /*42c0*/  STL [R1+0x11a4], R15 ;  /* 0x0011a40f01007387 */ /* 0x000fe20000100800 */
[----:B-1----:R-:W-:-:S03]  /*42d0*/  IMAD.HI.U32 R10, R74, R9, RZ ;  /* 0x000000094a0a7227 */ /* 0x002fc600078e00ff */
[----:B------:R-:W-:Y:S01]  /*42e0*/  STL [R1+0x11d0], R11 ;  /* 0x0011d00b01007387 */ /* 0x000fe20000100800 */
[----:B--2---:R-:W-:Y:S01]  /*42f0*/  IMAD.HI.U32 R7, R74, R6, RZ ;  /* 0x000000064a077227 */ /* 0x004fe200078e00ff */
[----:B0-----:R-:W-:-:S03]  /*4300*/  IABS R3, R15 ;  /* 0x0000000f00037213 */ /* 0x001fc60000000000 */
[----:B------:R-:W-:Y:S02]  /*4310*/  IMAD.MOV R10, RZ, RZ, -R10 ;  /* 0x000000ffff0a7224 */ /* 0x000fe400078e0a0a */
[----:B------:R-:W-:Y:S02]  /*4320*/  IMAD.MOV R7, RZ, RZ, -R7 ;  /* 0x000000ffff077224 */ /* 0x000fe400078e0a07 */
[C---:B------:R-:W-:Y:S02]  /*4330*/  IMAD R9, R68.reuse, R10, R9 ;  /* 0x0000000a44097224 */ /* 0x040fe400078e0209 */
[----:B------:R-:W-:Y:S02]  /*4340*/  IMAD.MOV R5, RZ, RZ, -R5 ;  /* 0x000000ffff057224 */ /* 0x000fe400078e0a05 */
[----:B------:R-:W-:Y:S01]  /*4350*/  IMAD R7, R68, R7, R6 ;  /* 0x0000000744077224 */ /* 0x000fe200078e0206 */
[----:B------:R0:W-:Y:S01]  /*4360*/  STL [R1+0xf8], R9 ;  /* 0x0000f80901007387 */ /* 0x0001e20000100800 */
[----:B------:R-:W-:-:S03]  /*4370*/  IMAD.HI.U32 R6, R74, R3, RZ ;  /* 0x000000034a067227 */ /* 0x000fc600078e00ff */
[----:B------:R1:W-:Y:S01]  /*4380*/  STL [R1+0x1c8], R7 ;  /* 0x0001c80701007387 */ /* 0x0003e20000100800 */
[----:B------:R-:W-:Y:S02]  /*4390*/  IMAD R2, R68, R5, R2 ;  /* 0x0000000544027224 */ /* 0x000fe400078e0202 */
[C---:B------:R-:W-:Y:S02]  /*43a0*/  VIADD R10, R0.reuse, 0x91 ;  /* 0x00000091000a7836 */ /* 0x040fe40000000000 */
[----:B------:R-:W-:Y:S01]  /*43b0*/  IMAD.MOV R5, RZ, RZ, -R6 ;  /* 0x000000ffff057224 */ /* 0x000fe200078e0a06 */
[----:B------:R2:W-:Y:S01]  /*43c0*/  STL [R1+0x2b4], R2 ;  /* 0x0002b40201007387 */ /* 0x0005e20000100800 */
[----:B0-----:R-:W-:Y:S02]  /*43d0*/  VIADD R9, R0, 0x93 ;  /* 0x0000009300097836 */ /* 0x001fe40000000000 */
[----:B------:R-:W-:Y:S01]  /*43e0*/  IMAD R5, R68, R5, R3 ;  /* 0x0000000544057224 */ /* 0x000fe200078e0203 */
[----:B------:R0:W-:Y:S01]  /*43f0*/  STL [R1+0x11bc], R10 ;  /* 0x0011bc0a01007387 */ /* 0x0001e20000100800 */
[C---:B-1----:R-:W-:Y:S01]  /*4400*/  VIADD R7, R0.reuse, 0x92 ;  /* 0x0000009200077836 */ /* 0x042fe20000000000 */
[----:B------:R-:W-:Y:S01]  /*4410*/  IABS R3, R9 ;  /* 0x0000000900037213 */ /* 0x000fe20000000000 */
[----:B------:R-:W-:-:S03]  /*4420*/  VIADD R15, R0, 0x95 ;  /* 0x00000095000f7836 */ /* 0x000fc60000000000 */
[----:B------:R1:W-:Y:S01]  /*4430*/  STL [R1+0x11c0], R7 ;  /* 0x0011c00701007387 */ /* 0x0003e20000100800 */
[C---:B--2---:R-:W-:Y:S01]  /*4440*/  IMAD.HI.U32 R2, R74.reuse, R92, RZ ;  /* 0x0000005c4a027227 */ /* 0x044fe200078e00ff */
[----:B0-----:R-:W-:Y:S02]  /*4450*/  IABS R10, R10 ;  /* 0x0000000a000a7213 */ /* 0x001fe40000000000 */
[----:B------:R0:W-:Y:S01]  /*4460*/  STL [R1+0x11cc], R9 ;  /* 0x0011cc0901007387 */ /* 0x0001e20000100800 */
[----:B------:R-:W-:-:S03]  /*4470*/  IMAD.HI.U32 R6, R74, R3, RZ ;  /* 0x000000034a067227 */ /* 0x000fc600078e00ff */
[----:B------:R2:W-:Y:S01]  /*4480*/  STL [R1+0x398], R5 ;  /* 0x0003980501007387 */ /* 0x0005e20000100800 */
[----:B-1----:R-:W-:Y:S01]  /*4490*/  IABS R7, R7 ;  /* 0x0000000700077213 */ /* 0x002fe20000000000 */
[----:B------:R-:W-:-:S04]  /*44a0*/  IMAD.HI.U32 R11, R74, R10, RZ ;  /* 0x0000000a4a0b7227 */ /* 0x000fc800078e00ff */
[----:B0-----:R-:W-:-:S04]  /*44b0*/  IMAD.HI.U32 R9, R74, R7, RZ ;  /* 0x000000074a097227 */ /* 0x001fc800078e00ff */
[----:B--2---:R-:W-:Y:S02]  /*44c0*/  VIADD R5, R0, 0x94 ;  /* 0x0000009400057836 */ /* 0x004fe40000000000 */
[----:B------:R-:W-:Y:S02]  /*44d0*/  IMAD.MOV R11, RZ, RZ, -R11 ;  /* 0x000000ffff0b7224 */ /* 0x000fe400078e0a0b */
[----:B------:R-:W-:Y:S01]  /*44e0*/  IMAD.MOV R9, RZ, RZ, -R9 ;  /* 0x000000ffff097224 */ /* 0x000fe200078e0a09 */
[----:B------:R0:W-:Y:S01]  /*44f0*/  STL [R1+0x11c8], R5 ;  /* 0x0011c80501007387 */ /* 0x0001e20000100800 */
[----:B------:R-:W-:Y:S02]  /*4500*/  IMAD.MOV R2, RZ, RZ, -R2 ;  /* 0x000000ffff027224 */ /* 0x000fe400078e0a02 */
[----:B------:R-:W-:Y:S01]  /*4510*/  IMAD.MOV R6, RZ, RZ, -R6 ;  /* 0x000000ffff067224 */ /* 0x000fe200078e0a06 */
[----:B------:R1:W-:Y:S01]  /*4520*/  STL [R1+0x11c4], R15 ;  /* 0x0011c40f01007387 */ /* 0x0003e20000100800 */
[----:B------:R-:W-:-:S02]  /*4530*/  IMAD R10, R68, R11, R10 ;  /* 0x0000000b440a7224 */ /* 0x000fc400078e020a */
[C---:B------:R-:W-:Y:S02]  /*4540*/  IMAD R9, R68.reuse, R9, R7 ;  /* 0x0000000944097224 */ /* 0x040fe400078e0207 */
[C---:B------:R-:W-:Y:S01]  /*4550*/  IMAD R92, R68.reuse, R2, R92 ;  /* 0x00000002445c7224 */ /* 0x040fe200078e025c */
[----:B0-----:R-:W-:Y:S01]  /*4560*/  IABS R5, R5 ;  /* 0x0000000500057213 */ /* 0x001fe20000000000 */
[----:B------:R-:W-:Y:S01]  /*4570*/  IMAD R3, R68, R6, R3 ;  /* 0x0000000644037224 */ /* 0x000fe200078e0203 */
[----:B------:R-:W-:Y:S01]  /*4580*/  IABS R2, R15 ;  /* 0x0000000f00027213 */ /* 0x000fe20000000000 */
[----:B------:R0:W-:Y:S01]  /*4590*/  STL [R1+0x70], R10 ;  /* 0x0000700a01007387 */ /* 0x0001e20000100800 */
[----:B------:R-:W-:Y:S02]  /*45a0*/  VIADD R11, R0, 0x98 ;  /* 0x00000098000b7836 */ /* 0x000fe40000000000 */
[----:B------:R-:W-:Y:S01]  /*45b0*/  IMAD.HI.U32 R7, R74, R5, RZ ;  /* 0x000000054a077227 */ /* 0x000fe200078e00ff */
[----:B------:R2:W-:Y:S02]  /*45c0*/  STL [R1+0xfc], R9 ;  /* 0x0000fc0901007387 */ /* 0x0005e40000100800 */
[----:B------:R-:W-:Y:S01]  /*45d0*/  IABS R93, R11 ;  /* 0x0000000b005d7213 */ /* 0x000fe20000000000 */
[----:B------:R-:W-:Y:S01]  /*45e0*/  IMAD.MOV R7, RZ, RZ, -R7 ;  /* 0x000000ffff077224 */ /* 0x000fe200078e0a07 */
[----:B------:R3:W-:Y:S01]  /*45f0*/  STL [R1+0x1cc], R3 ;  /* 0x0001cc0301007387 */ /* 0x0007e20000100800 */
[----:B-1----:R-:W-:-:S02]  /*4600*/  VIADD R15, R0, 0xa3 ;  /* 0x000000a3000f7836 */ /* 0x002fc40000000000 */
[----:B0-----:R-:W-:Y:S01]  /*4610*/  VIADD R10, R0, 0x99 ;  /* 0x00000099000a7836 */ /* 0x001fe20000000000 */
[----:B------:R0:W-:Y:S01]  /*4620*/  STL [R1+0x11d4], R11 ;  /* 0x0011d40b01007387 */ /* 0x0001e20000100800 */
[----:B------:R-:W-:Y:S02]  /*4630*/  IMAD R7, R68, R7, R5 ;  /* 0x0000000744077224 */ /* 0x000fe400078e0205 */
[----:B--2---:R-:W-:Y:S01]  /*4640*/  VIADD R9, R0, 0x9a ;  /* 0x0000009a00097836 */ /* 0x004fe20000000000 */
[----:B------:R1:W-:Y:S01]  /*4650*/  STL [R1+0x11e0], R10 ;  /* 0x0011e00a01007387 */ /* 0x0003e20000100800 */
[----:B------:R-:W-:Y:S01]  /*4660*/  IABS R6, R10 ;  /* 0x0000000a00067213 */ /* 0x000fe20000000000 */
[----:B---3--:R-:W-:Y:S02]  /*4670*/  IMAD.HI.U32 R3, R74, R2, RZ ;  /* 0x000000024a037227 */ /* 0x008fe400078e00ff */
[----:B------:R-:W-:Y:S01]  /*4680*/  IABS R5, R9 ;  /* 0x0000000900057213 */ /* 0x000fe20000000000 */
[----:B------:R2:W-:Y:S01]  /*4690*/  STL [R1+0x11f4], R9 ;  /* 0x0011f40901007387 */ /* 0x0005e20000100800 */
[----:B------:R-:W-:-:S02]  /*46a0*/  IMAD.MOV R3, RZ, RZ, -R3 ;  /* 0x000000ffff037224 */ /* 0x000fc400078e0a03 */
[----:B0-----:R-:W-:Y:S01]  /*46b0*/  VIADD R11, R0, 0x9c ;  /* 0x0000009c000b7836 */ /* 0x001fe20000000000 */
[----:B------:R0:W-:Y:S01]  /*46c0*/  STL [R1+0x298], R7 ;  /* 0x0002980701007387 */ /* 0x0001e20000100800 */
[----:B------:R-:W-:Y:S02]  /*46d0*/  IMAD R2, R68, R3, R2 ;  /* 0x0000000344027224 */ /* 0x000fe400078e0202 */
[----:B------:R-:W-:Y:S02]  /*46e0*/  IMAD.MOV.U32 R3, RZ, RZ, R5 ;  /* 0x000000ffff037224 */ /* 0x000fe400078e0005 */
[C---:B-1----:R-:W-:Y:S01]  /*46f0*/  IMAD.HI.U32 R10, R74.reuse, R93, RZ ;  /* 0x0000005d4a0a7227 */ /* 0x042fe200078e00ff */
[----:B------:R1:W-:Y:S03]  /*4700*/  STL [R1+0x38c], R2 ;  /* 0x00038c0201007387 */ /* 0x0003e60000100800 */
[----:B--2---:R-:W-:-:S04]  /*4710*/  IMAD.HI.U32 R9, R74, R6, RZ ;  /* 0x000000064a097227 */ /* 0x004fc800078e00ff */
[----:B0-----:R-:W-:Y:S02]  /*4720*/  VIADD R7, R0, 0x9b ;  /* 0x0000009b00077836 */ /* 0x001fe40000000000 */
[----:B------:R-:W-:Y:S01]  /*4730*/  IMAD.MOV R9, RZ, RZ, -R9 ;  /* 0x000000ffff097224 */ /* 0x000fe200078e0a09 */
[----:B-1----:R-:W-:Y:S01]  /*4740*/  IABS R2, R11 ;  /* 0x0000000b00027213 */ /* 0x002fe20000000000 */
[----:B------:R-:W-:Y:S01]  /*4750*/  IMAD.MOV R10, RZ, RZ, -R10 ;  /* 0x000000ffff0a7224 */ /* 0x000fe200078e0a0a */
[----:B------:R0:W-:Y:S01]  /*4760*/  STL [R1+0x11dc], R7 ;  /* 0x0011dc0701007387 */ /* 0x0001e20000100800 */
[----:B------:R-:W-:Y:S01]  /*4770*/  IABS R5, R7 ;  /* 0x0000000700057213 */ /* 0x000fe20000000000 */
[C---:B------:R-:W-:Y:S02]  /*4780*/  IMAD R9, R68.reuse, R9, R6 ;  /* 0x0000000944097224 */ /* 0x040fe400078e0206 */
[----:B------:R-:W-:Y:S01]  /*4790*/  STL [R1+0x11e8], R11 ;  /* 0x0011e80b01007387 */ /* 0x000fe20000100800 */
[----:B------:R-:W-:-:S02]  /*47a0*/  IMAD R93, R68, R10, R93 ;  /* 0x0000000a445d7224 */ /* 0x000fc400078e025d */
[C---:B------:R-:W-:Y:S01]  /*47b0*/  IMAD.HI.U32 R6, R74.reuse, R5, RZ ;  /* 0x000000054a067227 */ /* 0x040fe200078e00ff */
[----:B------:R1:W-:Y:S03]  /*47c0*/  STL [R1+0x7c], R9 ;  /* 0x00007c0901007387 */ /* 0x0003e60000100800 */
[----:B0-----:R-:W-:-:S04]  /*47d0*/  IMAD.HI.U32 R7, R74, R3, RZ ;  /* 0x000000034a077227 */ /* 0x001fc800078e00ff */
[----:B------:R-:W-:Y:S02]  /*47e0*/  IMAD.MOV R7, RZ, RZ, -R7 ;  /* 0x000000ffff077224 */ /* 0x000fe400078e0a07 */
[----:B------:R-:W-:Y:S02]  /*47f0*/  IMAD.MOV R6, RZ, RZ, -R6 ;  /* 0x000000ffff067224 */ /* 0x000fe400078e0a06 */
[----:B------:R-:W-:Y:S02]  /*4800*/  IMAD R3, R68, R7, R3 ;  /* 0x0000000744037224 */ /* 0x000fe400078e0203 */
[C---:B-1----:R-:W-:Y:S02]  /*4810*/  VIADD R9, R0.reuse, 0x9d ;  /* 0x0000009d00097836 */ /* 0x042fe40000000000 */
[C---:B------:R-:W-:Y:S01]  /*4820*/  VIADD R11, R0.reuse, 0xa0 ;  /* 0x000000a0000b7836 */ /* 0x040fe20000000000 */
[----:B------:R0:W-:Y:S01]  /*4830*/  STL [R1+0x104], R3 ;  /* 0x0001040301007387 */ /* 0x0001e20000100800 */
[----:B------:R-:W-:-:S02]  /*4840*/  VIADD R10, R0, 0xa1 ;  /* 0x000000a1000a7836 */ /* 0x000fc40000000000 */
[----:B------:R-:W-:Y:S01]  /*4850*/  IMAD R6, R68, R6, R5 ;  /* 0x0000000644067224 */ /* 0x000fe200078e0205 */
[----:B------:R1:W-:Y:S01]  /*4860*/  STL [R1+0x11d8], R9 ;  /* 0x0011d80901007387 */ /* 0x0003e20000100800 */
[----:B------:R-:W-:Y:S02]  /*4870*/  IABS R7, R11 ;  /* 0x0000000b00077213 */ /* 0x000fe40000000000 */
[----:B------:R-:W-:Y:S01]  /*4880*/  IABS R5, R10 ;  /* 0x0000000a00057213 */ /* 0x000fe20000000000 */
[----:B------:R2:W-:Y:S01]  /*4890*/  STL [R1+0x1208], R11 ;  /* 0x0012080b01007387 */ /* 0x0005e20000100800 */
[----:B0-----:R-:W-:-:S03]  /*48a0*/  IMAD.HI.U32 R3, R74, R2, RZ ;  /* 0x000000024a037227 */ /* 0x001fc600078e00ff */
[----:B------:R0:W-:Y:S01]  /*48b0*/  STL [R1+0x1204], R10 ;  /* 0x0012040a01007387 */ /* 0x0001e20000100800 */
[----:B-1----:R-:W-:Y:S01]  /*48c0*/  IABS R9, R9 ;  /* 0x0000000900097213 */ /* 0x002fe20000000000 */
[----:B------:R-:W-:Y:S02]  /*48d0*/  IMAD.MOV R3, RZ, RZ, -R3 ;  /* 0x000000ffff037224 */ /* 0x000fe400078e0a03 */
[----:B------:R1:W-:Y:S01]  /*48e0*/  STL [R1+0x1ec], R6 ;  /* 0x0001ec0601007387 */ /* 0x0003e20000100800 */
[----:B--2---:R-:W-:-:S04]  /*48f0*/  IMAD.HI.U32 R11, R74, R7, RZ ;  /* 0x000000074a0b7227 */ /* 0x004fc800078e00ff */
[----:B0-----:R-:W-:-:S04]  /*4900*/  IMAD.HI.U32 R10, R74, R9, RZ ;  /* 0x000000094a0a7227 */ /* 0x001fc800078e00ff */
[----:B------:R-:W-:Y:S02]  /*4910*/  IMAD R2, R68, R3, R2 ;  /* 0x0000000344027224 */ /* 0x000fe400078e0202 */
[----:B-1----:R-:W-:Y:S02]  /*4920*/  VIADD R6, R0, 0xa2 ;  /* 0x000000a200067836 */ /* 0x002fe40000000000 */
[----:B------:R-:W-:Y:S01]  /*4930*/  IMAD.MOV R10, RZ, RZ, -R10 ;  /* 0x000000ffff0a7224 */ /* 0x000fe200078e0a0a */
[----:B------:R0:W-:Y:S01]  /*4940*/  STL [R1+0x284], R2 ;  /* 0x0002840201007387 */ /* 0x0001e20000100800 */
[----:B------:R-:W-:Y:S01]  /*4950*/  IMAD.MOV R11, RZ, RZ, -R11 ;  /* 0x000000ffff0b7224 */ /* 0x000fe200078e0a0b */
[----:B------:R-:W-:Y:S01]  /*4960*/  IABS R3, R6 ;  /* 0x0000000600037213 */ /* 0x000fe20000000000 */
[C---:B------:R-:W-:Y:S01]  /*4970*/  IMAD R9, R68.reuse, R10, R9 ;  /* 0x0000000a44097224 */ /* 0x040fe200078e0209 */
[----:B------:R1:W-:Y:S01]  /*4980*/  STL [R1+0x11fc], R6 ;  /* 0x0011fc0601007387 */ /* 0x0003e20000100800 */
[----:B------:R-:W-:-:S02]  /*4990*/  IMAD R7, R68, R11, R7 ;  /* 0x0000000b44077224 */ /* 0x000fc400078e0207 */
[C---:B------:R-:W-:Y:S01]  /*49a0*/  VIADD R11, R0.reuse, 0xa5 ;  /* 0x000000a5000b7836 */ /* 0x040fe20000000000 */
[----:B------:R2:W-:Y:S01]  /*49b0*/  STL [R1+0x1210], R15 ;  /* 0x0012100f01007387 */ /* 0x0005e20000100800 */
[----:B------:R-:W-:Y:S01]  /*49c0*/  VIADD R10, R0, 0xa8 ;  /* 0x000000a8000a7836 */ /* 0x000fe20000000000 */
[----:B0-----:R-:W-:Y:S02]  /*49d0*/  IABS R2, R15 ;  /* 0x0000000f00027213 */ /* 0x001fe40000000000 */
[----:B------:R0:W-:Y:S01]  /*49e0*/  STL [R1+0x310], R9 ;  /* 0x0003100901007387 */ /* 0x0001e20000100800 */
[----:B-1----:R-:W-:-:S03]  /*49f0*/  IMAD.HI.U32 R6, R74, R5, RZ ;  /* 0x000000054a067227 */ /* 0x002fc600078e00ff */
[----:B------:R1:W-:Y:S01]  /*4a00*/  STL [R1], R7 ;  /* 0x0000000701007387 */ /* 0x0003e20000100800 */
[----:B------:R-:W-:Y:S02]  /*4a10*/  IMAD.MOV R6, RZ, RZ, -R6 ;  /* 0x000000ffff067224 */ /* 0x000fe400078e0a06 */
[----:B--2---:R-:W-:Y:S02]  /*4a20*/  VIADD R15, R0, 0xa9 ;  /* 0x000000a9000f7836 */ /* 0x004fe40000000000 */
[----:B0-----:R-:W-:-:S04]  /*4a30*/  IMAD.HI.U32 R9, R74, R3, RZ ;  /* 0x000000034a097227 */ /* 0x001fc800078e00ff */
[----:B------:R-:W-:Y:S02]  /*4a40*/  IMAD R5, R68, R6, R5 ;  /* 0x0000000644057224 */ /* 0x000fe400078e0205 */
[----:B-1----:R-:W-:Y:S02]  /*4a50*/  VIADD R7, R0, 0xa4 ;  /* 0x000000a400077836 */ /* 0x002fe40000000000 */
        /* <DEDUP_REMOVED lines=19> */
[----:B------:R-:W-:Y:S03]  /*4b90*/  STL [R1+0x1220], R15 ;  /* 0x0012200f01007387 */ /* 0x000fe60000100800 */
[----:B-1----:R-:W-:Y:S01]  /*4ba0*/  IMAD.HI.U32 R9, R74, R7, RZ ;  /* 0x000000074a097227 */ /* 0x002fe200078e00ff */
[----:B------:R0:W-:Y:S01]  /*4bb0*/  STL [R1+0x121c], R11 ;  /* 0x00121c0b01007387 */ /* 0x0001e20000100800 */
[----:B--2---:R-:W-:-:S02]  /*4bc0*/  IABS R2, R15 ;  /* 0x0000000f00027213 */ /* 0x004fc40000000000 */
[----:B------:R-:W-:Y:S02]  /*4bd0*/  IMAD.MOV R9, RZ, RZ, -R9 ;  /* 0x000000ffff097224 */ /* 0x000fe400078e0a09 */
[----:B------:R-:W-:Y:S02]  /*4be0*/  IMAD.MOV R10, RZ, RZ, -R10 ;  /* 0x000000ffff0a7224 */ /* 0x000fe400078e0a0a */
[C---:B------:R-:W-:Y:S02]  /*4bf0*/  IMAD R7, R68.reuse, R9, R7 ;  /* 0x0000000944077224 */ /* 0x040fe400078e0207 */
[----:B------:R-:W-:Y:S01]  /*4c00*/  IMAD R9, R68, R10, R5 ;  /* 0x0000000a44097224 */ /* 0x000fe200078e0205 */
[----:B0-----:R-:W-:Y:S01]  /*4c10*/  IABS R11, R11 ;  /* 0x0000000b000b7213 */ /* 0x001fe20000000000 */
[C---:B------:R-:W-:Y:S01]  /*4c20*/  VIADD R10, R0.reuse, 0xad ;  /* 0x000000ad000a7836 */ /* 0x040fe20000000000 */
[----:B------:R0:W-:Y:S03]  /*4c30*/  STL [R1+0x270], R7 ;  /* 0x0002700701007387 */ /* 0x0001e60000100800 */
[----:B------:R-:W-:Y:S01]  /*4c40*/  IMAD.MOV.U32 R5, RZ, RZ, R11 ;  /* 0x000000ffff057224 */ /* 0x000fe200078e000b */
[----:B------:R1:W-:Y:S01]  /*4c50*/  STL [R1+0x30c], R9 ;  /* 0x00030c0901007387 */ /* 0x0003e20000100800 */
[----:B------:R-:W-:-:S02]  /*4c60*/  VIADD R11, R0, 0xab ;  /* 0x000000ab000b7836 */ /* 0x000fc40000000000 */
[C---:B------:R-:W-:Y:S01]  /*4c70*/  IMAD.HI.U32 R6, R74.reuse, R5, RZ ;  /* 0x000000054a067227 */ /* 0x040fe200078e00ff */
[----:B------:R2:W-:Y:S03]  /*4c80*/  STL [R1+0x4], R3 ;  /* 0x0000040301007387 */ /* 0x0005e60000100800 */
[----:B0-----:R-:W-:Y:S01]  /*4c90*/  IMAD.HI.U32 R7, R74, R2, RZ ;  /* 0x000000024a077227 */ /* 0x001fe200078e00ff */
[----:B------:R0:W-:Y:S03]  /*4ca0*/  STL [R1+0x120c], R11 ;  /* 0x00120c0b01007387 */ /* 0x0001e60000100800 */
[----:B-1----:R-:W-:Y:S02]  /*4cb0*/  VIADD R9, R0, 0xac ;  /* 0x000000ac00097836 */ /* 0x002fe40000000000 */
[----:B------:R-:W-:Y:S01]  /*4cc0*/  IMAD.MOV R7, RZ, RZ, -R7 ;  /* 0x000000ffff077224 */ /* 0x000fe200078e0a07 */
[----:B--2---:R-:W-:Y:S01]  /*4cd0*/  IABS R3, R11 ;  /* 0x0000000b00037213 */ /* 0x004fe20000000000 */
[----:B------:R-:W-:Y:S01]  /*4ce0*/  IMAD.MOV R6, RZ, RZ, -R6 ;  /* 0x000000ffff067224 */ /* 0x000fe200078e0a06 */
[----:B------:R1:W-:Y:S01]  /*4cf0*/  STL [R1+0x1218], R9 ;  /* 0x0012180901007387 */ /* 0x0003e20000100800 */
[C---:B------:R-:W-:Y:S01]  /*4d00*/  IMAD R2, R68.reuse, R7, R2 ;  /* 0x0000000744027224 */ /* 0x040fe200078e0202 */
[----:B------:R-:W-:Y:S01]  /*4d10*/  IABS R7, R10 ;  /* 0x0000000a00077213 */ /* 0x000fe20000000000 */
[----:B------:R-:W-:Y:S01]  /*4d20*/  IMAD R6, R68, R6, R5 ;  /* 0x0000000644067224 */ /* 0x000fe200078e0205 */
[----:B------:R2:W-:Y:S01]  /*4d30*/  STL [R1+0x1214], R10 ;  /* 0x0012140a01007387 */ /* 0x0005e20000100800 */
[----:B0-----:R-:W-:-:S02]  /*4d40*/  VIADD R11, R0, 0xb0 ;  /* 0x000000b0000b7836 */ /* 0x001fc40000000000 */
[----:B------:R-:W-:Y:S01]  /*4d50*/  IMAD.MOV.U32 R5, RZ, RZ, R7 ;  /* 0x000000ffff057224 */ /* 0x000fe200078e0007 */
[----:B------:R0:W-:Y:S01]  /*4d60*/  STL [R1+0x80], R2 ;  /* 0x0000800201007387 */ /* 0x0001e20000100800 */
[----:B------:R-:W-:Y:S01]  /*4d70*/  IMAD.HI.U32 R7, R74, R3, RZ ;  /* 0x000000034a077227 */ /* 0x000fe200078e00ff */
[----:B-1----:R-:W-:Y:S02]  /*4d80*/  IABS R9, R9 ;  /* 0x0000000900097213 */ /* 0x002fe40000000000 */
[----:B------:R1:W-:Y:S01]  /*4d90*/  STL [R1+0x114], R6 ;  /* 0x0001140601007387 */ /* 0x0003e20000100800 */
[----:B------:R-:W-:Y:S02]  /*4da0*/  IMAD.MOV R7, RZ, RZ, -R7 ;  /* 0x000000ffff077224 */ /* 0x000fe400078e0a07 */
[----:B--2---:R-:W-:Y:S01]  /*4db0*/  VIADD R10, R0, 0xb1 ;  /* 0x000000b1000a7836 */ /* 0x004fe20000000000 */
[----:B------:R2:W-:Y:S01]  /*4dc0*/  STL [R1+0x1234], R11 ;  /* 0x0012340b01007387 */ /* 0x0005e20000100800 */
[----:B------:R-:W-:-:S02]  /*4dd0*/  IMAD R15, R68, R7, R3 ;  /* 0x00000007440f7224 */ /* 0x000fc400078e0203 */
[----:B0-----:R-:W-:Y:S01]  /*4de0*/  IMAD.MOV.U32 R2, RZ, RZ, R9 ;  /* 0x000000ffff027224 */ /* 0x001fe200078e0009 */
[----:B------:R0:W-:Y:S01]  /*4df0*/  STL [R1+0x1240], R10 ;  /* 0x0012400a01007387 */ /* 0x0001e20000100800 */
[----:B-1----:R-:W-:-:S03]  /*4e00*/  IMAD.HI.U32 R6, R74, R5, RZ ;  /* 0x000000054a067227 */ /* 0x002fc600078e00ff */
[----:B------:R-:W-:Y:S01]  /*4e10*/  STL [R1+0x1b8], R15 ;  /* 0x0001b80f01007387 */ /* 0x000fe20000100800 */
[----:B------:R-:W-:Y:S01]  /*4e20*/  IMAD.HI.U32 R9, R74, R2, RZ ;  /* 0x000000024a097227 */ /* 0x000fe200078e00ff */
[----:B--2---:R-:W-:-:S03]  /*4e30*/  IABS R11, R11 ;  /* 0x0000000b000b7213 */ /* 0x004fc60000000000 */
[----:B------:R-:W-:Y:S01]  /*4e40*/  IMAD.MOV R9, RZ, RZ, -R9 ;  /* 0x000000ffff097224 */ /* 0x000fe200078e0a09 */
[----:B0-----:R-:W-:Y:S01]  /*4e50*/  IABS R10, R10 ;  /* 0x0000000a000a7213 */ /* 0x001fe20000000000 */
[----:B------:R-:W-:Y:S02]  /*4e60*/  IMAD.MOV R6, RZ, RZ, -R6 ;  /* 0x000000ffff067224 */ /* 0x000fe400078e0a06 */
[C---:B------:R-:W-:Y:S02]  /*4e70*/  IMAD R7, R68.reuse, R9, R2 ;  /* 0x0000000944077224 */ /* 0x040fe400078e0202 */
[----:B------:R-:W-:Y:S02]  /*4e80*/  IMAD R5, R68, R6, R5 ;  /* 0x0000000644057224 */ /* 0x000fe400078e0205 */
[----:B------:R-:W-:Y:S01]  /*4e90*/  IMAD.MOV.U32 R3, RZ, RZ, R10 ;  /* 0x000000ffff037224 */ /* 0x000fe200078e000a */
[----:B------:R0:W-:Y:S01]  /*4ea0*/  STL [R1+0x254], R7 ;  /* 0x0002540701007387 */ /* 0x0001e20000100800 */
[----:B------:R-:W-:-:S03]  /*4eb0*/  IMAD.HI.U32 R2, R74, R11, RZ ;  /* 0x0000000b4a027227 */ /* 0x000fc600078e00ff */
[----:B------:R1:W-:Y:S01]  /*4ec0*/  STL [R1+0x2e8], R5 ;  /* 0x0002e80501007387 */ /* 0x0003e20000100800 */
[C---:B------:R-:W-:Y:S02]  /*4ed0*/  VIADD R10, R0.reuse, 0xb2 ;  /* 0x000000b2000a7836 */ /* 0x040fe40000000000 */
[C---:B------:R-:W-:Y:S02]  /*4ee0*/  VIADD R9, R0.reuse, 0xb3 ;  /* 0x000000b300097836 */ /* 0x040fe40000000000 */
[----:B------:R-:W-:Y:S01]  /*4ef0*/  IMAD.MOV R6, RZ, RZ, -R2 ;  /* 0x000000ffff067224 */ /* 0x000fe200078e0a02 */
[----:B------:R2:W-:Y:S01]  /*4f00*/  STL [R1+0x122c], R10 ;  /* 0x00122c0a01007387 */ /* 0x0005e20000100800 */
[C---:B0-----:R-:W-:Y:S01]  /*4f10*/  VIADD R7, R0.reuse, 0xb4 ;  /* 0x000000b400077836 */ /* 0x041fe20000000000 */
[----:B------:R-:W-:Y:S01]  /*4f20*/  IABS R2, R9 ;  /* 0x0000000900027213 */ /* 0x000fe20000000000 */
[----:B------:R-:W-:Y:S01]  /*4f30*/  VIADD R15, R0, 0xb8 ;  /* 0x000000b8000f7836 */ /* 0x000fe20000000000 */
[----:B------:R0:W-:Y:S01]  /*4f40*/  STL [R1+0x1230], R9 ;  /* 0x0012300901007387 */ /* 0x0001e20000100800 */
[----:B-1----:R-:W-:-:S03]  /*4f50*/  IMAD.HI.U32 R5, R74, R3, RZ ;  /* 0x000000034a057227 */ /* 0x002fc600078e00ff */
[----:B------:R1:W-:Y:S01]  /*4f60*/  STL [R1+0x123c], R7 ;  /* 0x00123c0701007387 */ /* 0x0003e20000100800 */
[----:B------:R-:W-:Y:S01]  /*4f70*/  IMAD.MOV R5, RZ, RZ, -R5 ;  /* 0x000000ffff057224 */ /* 0x000fe200078e0a05 */
[----:B--2---:R-:W-:-:S03]  /*4f80*/  IABS R10, R10 ;  /* 0x0000000a000a7213 */ /* 0x004fc60000000000 */
[C---:B------:R-:W-:Y:S02]  /*4f90*/  IMAD R5, R68.reuse, R5, R3 ;  /* 0x0000000544057224 */ /* 0x040fe400078e0203 */
[----:B0-----:R-:W-:Y:S01]  /*4fa0*/  IMAD R9, R68, R6, R11 ;  /* 0x0000000644097224 */ /* 0x001fe200078e020b */
[----:B------:R-:W-:Y:S01]  /*4fb0*/  IABS R6, R7 ;  /* 0x0000000700067213 */ /* 0x000fe20000000000 */
[----:B------:R-:W-:-:S03]  /*4fc0*/  IMAD.HI.U32 R11, R74, R10, RZ ;  /* 0x0000000a4a0b7227 */ /* 0x000fc600078e00ff */
[----:B------:R0:W-:Y:S01]  /*4fd0*/  STL [R1+0x10], R9 ;  /* 0x0000100901007387 */ /* 0x0001e20000100800 */
[----:B-1----:R-:W-:Y:S02]  /*4fe0*/  VIADD R7, R0, 0xb5 ;  /* 0x000000b500077836 */ /* 0x002fe40000000000 */
[----:B------:R-:W-:Y:S01]  /*4ff0*/  IMAD.MOV.U32 R3, RZ, RZ, R6 ;  /* 0x000000ffff037224 */ /* 0x000fe200078e0006 */
[----:B------:R1:W-:Y:S01]  /*5000*/  STL [R1+0x88], R5 ;  /* 0x0000880501007387 */ /* 0x0003e20000100800 */
[----:B------:R-:W-:Y:S01]  /*5010*/  IMAD.MOV R11, RZ, RZ, -R11 ;  /* 0x000000ffff0b7224 */ /* 0x000fe200078e0a0b */
[----:B------:R-:W-:Y:S02]  /*5020*/  IABS R6, R15 ;  /* 0x0000000f00067213 */ /* 0x000fe40000000000 */
[----:B------:R2:W-:Y:S01]  /*5030*/  STL [R1+0x1238], R7 ;  /* 0x0012380701007387 */ /* 0x0005e20000100800 */
[----:B------:R-:W-:Y:S02]  /*5040*/  IMAD R10, R68, R11, R10 ;  /* 0x0000000b440a7224 */ /* 0x000fe400078e020a */
[C---:B0-----:R-:W-:Y:S01]  /*5050*/  IMAD.HI.U32 R9, R74.reuse, R3, RZ ;  /* 0x000000034a097227 */ /* 0x041fe200078e00ff */
[----:B------:R0:W-:Y:S03]  /*5060*/  STL [R1+0x1264], R15 ;  /* 0x0012640f01007387 */ /* 0x0001e60000100800 */
[----:B-1----:R-:W-:Y:S01]  /*5070*/  IMAD.HI.U32 R5, R74, R2, RZ ;  /* 0x000000024a057227 */ /* 0x002fe200078e00ff */
[----:B------:R1:W-:Y:S01]  /*5080*/  STL [R1+0x11c], R10 ;  /* 0x00011c0a01007387 */ /* 0x0003e20000100800 */
[----:B--2---:R-:W-:-:S02]  /*5090*/  IABS R7, R7 ;  /* 0x0000000700077213 */ /* 0x004fc40000000000 */
[----:B------:R-:W-:Y:S02]  /*50a0*/  IMAD.MOV R5, RZ, RZ, -R5 ;  /* 0x000000ffff057224 */ /* 0x000fe400078e0a05 */
[----:B------:R-:W-:Y:S02]  /*50b0*/  IMAD.MOV R9, RZ, RZ, -R9 ;  /* 0x000000ffff097224 */ /* 0x000fe400078e0a09 */
[----:B------:R-:W-:Y:S02]  /*50c0*/  IMAD R2, R68, R5, R2 ;  /* 0x0000000544027224 */ /* 0x000fe400078e0202 */
[----:B------:R-:W-:-:S03]  /*50d0*/  IMAD.HI.U32 R5, R74, R7, RZ ;  /* 0x000000074a057227 */ /* 0x000fc600078e00ff */
[----:B------:R2:W-:Y:S01]  /*50e0*/  STL [R1+0x1a8], R2 ;  /* 0x0001a80201007387 */ /* 0x0005e20000100800 */
[C---:B0-----:R-:W-:Y:S02]  /*50f0*/  VIADD R15, R0.reuse, 0xba ;  /* 0x000000ba000f7836 */ /* 0x041fe40000000000 */
[C---:B-1----:R-:W-:Y:S02]  /*5100*/  VIADD R10, R0.reuse, 0xb9 ;  /* 0x000000b9000a7836 */ /* 0x042fe40000000000 */
[----:B------:R-:W-:Y:S02]  /*5110*/  VIADD R11, R0, 0xbb ;  /* 0x000000bb000b7836 */ /* 0x000fe40000000000 */
[----:B--2---:R-:W-:Y:S02]  /*5120*/  IMAD R2, R68, R9, R3 ;  /* 0x0000000944027224 */ /* 0x004fe400078e0203 */
[----:B------:R-:W-:Y:S01]  /*5130*/  IMAD.MOV R3, RZ, RZ, -R5 ;  /* 0x000000ffff037224 */ /* 0x000fe200078e0a05 */
[----:B------:R-:W-:-:S02]  /*5140*/  IABS R5, R15 ;  /* 0x0000000f00057213 */ /* 0x000fc40000000000 */
[----:B------:R0:W-:Y:S01]  /*5150*/  STL [R1+0x230], R2 ;  /* 0x0002300201007387 */ /* 0x0001e20000100800 */
[----:B------:R-:W-:Y:S01]  /*5160*/  IMAD R7, R68, R3, R7 ;  /* 0x0000000344077224 */ /* 0x000fe200078e0207 */
[----:B------:R-:W-:Y:S02]  /*5170*/  IABS R3, R11 ;  /* 0x0000000b00037213 */ /* 0x000fe40000000000 */
[----:B------:R1:W-:Y:S04]  /*5180*/  STL [R1+0x1244], R10 ;  /* 0x0012440a01007387 */ /* 0x0003e80000100800 */
        /* <DEDUP_REMOVED lines=10> */
[----:B-1----:R-:W-:Y:S02]  /*5230*/  IMAD.MOV.U32 R7, RZ, RZ, R5 ;  /* 0x000000ffff077224 */ /* 0x002fe400078e0005 */
[----:B------:R-:W-:Y:S02]  /*5240*/  VIADD R5, R0, 0xbc ;  /* 0x000000bc00057836 */ /* 0x000fe40000000000 */
[----:B------:R-:W-:-:S03]  /*5250*/  IMAD.HI.U32 R9, R74, R7, RZ ;  /* 0x000000074a097227 */ /* 0x000fc600078e00ff */
[----:B------:R1:W-:Y:S01]  /*5260*/  STL [R1+0x124c], R5 ;  /* 0x00124c0501007387 */ /* 0x0003e20000100800 */
[----:B------:R-:W-:Y:S01]  /*5270*/  IMAD.HI.U32 R6, R74, R3, RZ ;  /* 0x000000034a067227 */ /* 0x000fe200078e00ff */
[----:B0-----:R-:W-:Y:S02]  /*5280*/  IABS R2, R15 ;  /* 0x0000000f00027213 */ /* 0x001fe40000000000 */
[----:B------:R-:W-:Y:S01]  /*5290*/  STL [R1+0x1254], R15 ;  /* 0x0012540f01007387 */ /* 0x000fe20000100800 */
[----:B------:R-:W-:Y:S02]  /*52a0*/  IMAD.MOV R11, RZ, RZ, -R11 ;  /* 0x000000ffff0b7224 */ /* 0x000fe400078e0a0b */
[----:B------:R-:W-:Y:S02]  /*52b0*/  IMAD.MOV R9, RZ, RZ, -R9 ;  /* 0x000000ffff097224 */ /* 0x000fe400078e0a09 */
[----:B------:R-:W-:Y:S01]  /*52c0*/  IMAD.MOV R6, RZ, RZ, -R6 ;  /* 0x000000ffff067224 */ /* 0x000fe200078e0a06 */
[----:B-1----:R-:W-:Y:S01]  /*52d0*/  IABS R5, R5 ;  /* 0x0000000500057213 */ /* 0x002fe20000000000 */
[----:B------:R-:W-:-:S02]  /*52e0*/  IMAD R10, R68, R11, R10 ;  /* 0x0000000b440a7224 */ /* 0x000fc400078e020a */
[C---:B------:R-:W-:Y:S02]  /*52f0*/  IMAD R9, R68.reuse, R9, R7 ;  /* 0x0000000944097224 */ /* 0x040fe400078e0207 */
[----:B------:R-:W-:Y:S01]  /*5300*/  IMAD R3, R68, R6, R3 ;  /* 0x0000000644037224 */ /* 0x000fe200078e0203 */
[----:B------:R0:W-:Y:S01]  /*5310*/  STL [R1+0x90], R10 ;  /* 0x0000900a01007387 */ /* 0x0001e20000100800 */
[----:B------:R-:W-:-:S03]  /*5320*/  IMAD.HI.U32 R7, R74, R5, RZ ;  /* 0x000000054a077227 */ /* 0x000fc600078e00ff */
[----:B------:R1:W-:Y:S01]  /*5330*/  STL [R1+0x128], R9 ;  /* 0x0001280901007387 */ /* 0x0003e20000100800 */
[----:B------:R-:W-:Y:S02]  /*5340*/  IMAD.MOV R7, RZ, RZ, -R7 ;  /* 0x000000ffff077224 */ /* 0x000fe400078e0a07 */
[----:B------:R-:W-:Y:S01]  /*5350*/  VIADD R11, R0, 0xc1 ;  /* 0x000000c1000b7836 */ /* 0x000fe20000000000 */
[----:B------:R2:W-:Y:S01]  /*5360*/  STL [R1+0x198], R3 ;  /* 0x0001980301007387 */ /* 0x0005e20000100800 */
[----:B------:R-:W-:Y:S02]  /*5370*/  IMAD R7, R68, R7, R5 ;  /* 0x0000000744077224 */ /* 0x000fe400078e0205 */
[C---:B0-----:R-:W-:Y:S01]  /*5380*/  VIADD R10, R0.reuse, 0xc0 ;  /* 0x000000c0000a7836 */ /* 0x041fe20000000000 */
[----:B------:R-:W-:Y:S01]  /*5390*/  IABS R6, R11 ;  /* 0x0000000b00067213 */ /* 0x000fe20000000000 */
[C---:B------:R-:W-:Y:S02]  /*53a0*/  VIADD R15, R0.reuse, 0xc4 ;  /* 0x000000c4000f7836 */ /* 0x040fe40000000000 */
[----:B-1----:R-:W-:Y:S01]  /*53b0*/  VIADD R9, R0, 0xc2 ;  /* 0x000000c200097836 */ /* 0x002fe20000000000 */
[----:B------:R0:W-:Y:S01]  /*53c0*/  STL [R1+0x1258], R10 ;  /* 0x0012580a01007387 */ /* 0x0001e20000100800 */
[----:B--2---:R-:W-:-:S03]  /*53d0*/  IMAD.HI.U32 R3, R74, R2, RZ ;  /* 0x000000024a037227 */ /* 0x004fc600078e00ff */
[----:B------:R1:W-:Y:S01]  /*53e0*/  STL [R1+0x1270], R11 ;  /* 0x0012700b01007387 */ /* 0x0003e20000100800 */
[----:B------:R-:W-:Y:S01]  /*53f0*/  IABS R5, R9 ;  /* 0x0000000900057213 */ /* 0x000fe20000000000 */
[----:B------:R-:W-:Y:S02]  /*5400*/  IMAD.MOV R3, RZ, RZ, -R3 ;  /* 0x000000ffff037224 */ /* 0x000fe400078e0a03 */
[----:B------:R2:W-:Y:S01]  /*5410*/  STL [R1+0x1280], R9 ;  /* 0x0012800901007387 */ /* 0x0005e20000100800 */
[----:B0-----:R-:W-:Y:S01]  /*5420*/  IABS R10, R10 ;  /* 0x0000000a000a7213 */ /* 0x001fe20000000000 */
[----:B------:R-:W-:Y:S02]  /*5430*/  IMAD R2, R68, R3, R2 ;  /* 0x0000000344027224 */ /* 0x000fe400078e0202 */
[----:B------:R0:W-:Y:S01]  /*5440*/  STL [R1+0x20c], R7 ;  /* 0x00020c0701007387 */ /* 0x0001e20000100800 */
        /* <DEDUP_REMOVED lines=11> */
[----:B------:R-:W-:Y:S01]  /*5500*/  IMAD R9, R68, R9, R6 ;  /* 0x0000000944097224 */ /* 0x000fe200078e0206 */
[----:B------:R-:W-:Y:S01]  /*5510*/  STL [R1+0x127c], R15 ;  /* 0x00127c0f01007387 */ /* 0x000fe20000100800 */
[----:B------:R-:W-:-:S03]  /*5520*/  IMAD.HI.U32 R6, R74, R5, RZ ;  /* 0x000000054a067227 */ /* 0x000fc600078e00ff */
[----:B------:R1:W-:Y:S01]  /*5530*/  STL [R1+0x8], R10 ;  /* 0x0000080a01007387 */ /* 0x0003e20000100800 */
[----:B0-----:R-:W-:-:S03]  /*5540*/  IMAD.HI.U32 R7, R74, R3, RZ ;  /* 0x000000034a077227 */ /* 0x001fc600078e00ff */
[----:B------:R0:W-:Y:S01]  /*5550*/  STL [R1+0x8c], R9 ;  /* 0x00008c0901007387 */ /* 0x0001e20000100800 */
[----:B------:R-:W-:Y:S02]  /*5560*/  IMAD.MOV R7, RZ, RZ, -R7 ;  /* 0x000000ffff077224 */ /* 0x000fe400078e0a07 */
[----:B------:R-:W-:Y:S02]  /*5570*/  VIADD R11, R0, 0xc8 ;  /* 0x000000c8000b7836 */ /* 0x000fe40000000000 */
[----:B------:R-:W-:Y:S02]  /*5580*/  IMAD R3, R68, R7, R3 ;  /* 0x0000000744037224 */ /* 0x000fe400078e0203 */
[----:B------:R-:W-:Y:S01]  /*5590*/  IMAD.MOV R6, RZ, RZ, -R6 ;  /* 0x000000ffff067224 */ /* 0x000fe200078e0a06 */
[----:B------:R-:W-:Y:S01]  /*55a0*/  IABS R7, R11 ;  /* 0x0000000b00077213 */ /* 0x000fe20000000000 */
[C---:B-1----:R-:W-:Y:S01]  /*55b0*/  VIADD R10, R0.reuse, 0xc9 ;  /* 0x000000c9000a7836 */ /* 0x042fe20000000000 */
[----:B------:R1:W-:Y:S01]  /*55c0*/  STL [R1+0x12c], R3 ;  /* 0x00012c0301007387 */ /* 0x0003e20000100800 */
[----:B0-----:R-:W-:-:S02]  /*55d0*/  VIADD R9, R0, 0xc5 ;  /* 0x000000c500097836 */ /* 0x001fc40000000000 */
[----:B------:R-:W-:Y:S01]  /*55e0*/  IMAD R6, R68, R6, R5 ;  /* 0x0000000644067224 */ /* 0x000fe200078e0205 */
[----:B------:R-:W-:Y:S01]  /*55f0*/  IABS R5, R10 ;  /* 0x0000000a00057213 */ /* 0x000fe20000000000 */
[----:B------:R-:W-:Y:S01]  /*5600*/  VIADD R15, R0, 0xcb ;  /* 0x000000cb000f7836 */ /* 0x000fe20000000000 */
[----:B------:R0:W-:Y:S01]  /*5610*/  STL [R1+0x126c], R9 ;  /* 0x00126c0901007387 */ /* 0x0001e20000100800 */
[----:B-1----:R-:W-:-:S03]  /*5620*/  IMAD.HI.U32 R3, R74, R2, RZ ;  /* 0x000000024a037227 */ /* 0x002fc600078e00ff */
[----:B------:R1:W-:Y:S01]  /*5630*/  STL [R1+0x128c], R11 ;  /* 0x00128c0b01007387 */ /* 0x0003e20000100800 */
[----:B------:R-:W-:-:S03]  /*5640*/  IMAD.MOV R3, RZ, RZ, -R3 ;  /* 0x000000ffff037224 */ /* 0x000fc600078e0a03 */
        /* <DEDUP_REMOVED lines=13> */
[----:B------:R-:W-:-:S03]  /*5720*/  IMAD.HI.U32 R5, R74, R3, RZ ;  /* 0x000000034a057227 */ /* 0x000fc600078e00ff */
[----:B------:R1:W-:Y:S01]  /*5730*/  STL [R1+0x12a0], R15 ;  /* 0x0012a00f01007387 */ /* 0x0003e20000100800 */
[C---:B------:R-:W-:Y:S02]  /*5740*/  IMAD R9, R68.reuse, R10, R9 ;  /* 0x0000000a44097224 */ /* 0x040fe400078e0209 */
[----:B------:R-:W-:Y:S02]  /*5750*/  IMAD R7, R68, R11, R7 ;  /* 0x0000000b44077224 */ /* 0x000fe400078e0207 */
[----:B------:R-:W-:Y:S01]  /*5760*/  IMAD.MOV R5, RZ, RZ, -R5 ;  /* 0x000000ffff057224 */ /* 0x000fe200078e0a05 */
[----:B0-----:R-:W-:Y:S01]  /*5770*/  IABS R6, R6 ;  /* 0x0000000600067213 */ /* 0x001fe20000000000 */
[----:B------:R0:W-:Y:S01]  /*5780*/  STL [R1+0x274], R9 ;  /* 0x0002740901007387 */ /* 0x0001e20000100800 */
[----:B------:R-:W-:Y:S02]  /*5790*/  VIADD R11, R0, 0xcd ;  /* 0x000000cd000b7836 */ /* 0x000fe40000000000 */
[----:B------:R-:W-:Y:S01]  /*57a0*/  IMAD R3, R68, R5, R3 ;  /* 0x0000000544037224 */ /* 0x000fe200078e0203 */
[----:B------:R2:W-:Y:S01]  /*57b0*/  STL [R1+0x14], R7 ;  /* 0x0000140701007387 */ /* 0x0005e20000100800 */
[C---:B------:R-:W-:Y:S01]  /*57c0*/  VIADD R10, R0.reuse, 0xd0 ;  /* 0x000000d0000a7836 */ /* 0x040fe20000000000 */
[----:B------:R-:W-:Y:S01]  /*57d0*/  IABS R5, R11 ;  /* 0x0000000b00057213 */ /* 0x000fe20000000000 */
[----:B-1----:R-:W-:Y:S01]  /*57e0*/  VIADD R15, R0, 0xd1 ;  /* 0x000000d1000f7836 */ /* 0x002fe20000000000 */
[----:B------:R1:W-:Y:S01]  /*57f0*/  STL [R1+0x9c], R3 ;  /* 0x00009c0301007387 */ /* 0x0003e20000100800 */
[----:B0-----:R-:W-:-:S04]  /*5800*/  IMAD.HI.U32 R9, R74, R6, RZ ;  /* 0x000000064a097227 */ /* 0x001fc800078e00ff */
[----:B--2---:R-:W-:Y:S02]  /*5810*/  VIADD R7, R0, 0xcc ;  /* 0x000000cc00077836 */ /* 0x004fe40000000000 */
[----:B------:R-:W-:Y:S02]  /*5820*/  IMAD.MOV R9, RZ, RZ, -R9 ;  /* 0x000000ffff097224 */ /* 0x000fe400078e0a09 */
[----:B-1----:R-:W-:Y:S01]  /*5830*/  IMAD.HI.U32 R3, R74, R2, RZ ;  /* 0x000000024a037227 */ /* 0x002fe200078e00ff */
[----:B------:R0:W-:Y:S03]  /*5840*/  STL [R1+0x1284], R7 ;  /* 0x0012840701007387 */ /* 0x0001e60000100800 */
[----:B------:R-:W-:Y:S01]  /*5850*/  IMAD R9, R68, R9, R6 ;  /* 0x0000000944097224 */ /* 0x000fe200078e0206 */
[----:B------:R1:W-:Y:S01]  /*5860*/  STL [R1+0x129c], R11 ;  /* 0x00129c0b01007387 */ /* 0x0003e20000100800 */
[----:B------:R-:W-:Y:S01]  /*5870*/  IMAD.MOV R3, RZ, RZ, -R3 ;  /* 0x000000ffff037224 */ /* 0x000fe200078e0a03 */
[----:B------:R-:W-:-:S02]  /*5880*/  IABS R6, R10 ;  /* 0x0000000a00067213 */ /* 0x000fc40000000000 */
[----:B------:R2:W-:Y:S01]  /*5890*/  STL [R1+0x12b8], R10 ;  /* 0x0012b80a01007387 */ /* 0x0005e20000100800 */
[----:B------:R-:W-:Y:S01]  /*58a0*/  IMAD R2, R68, R3, R2 ;  /* 0x0000000344027224 */ /* 0x000fe200078e0202 */
[----:B0-----:R-:W-:Y:S01]  /*58b0*/  IABS R7, R7 ;  /* 0x0000000700077213 */ /* 0x001fe20000000000 */
[----:B------:R-:W-:Y:S01]  /*58c0*/  IMAD.MOV.U32 R3, RZ, RZ, R6 ;  /* 0x000000ffff037224 */ /* 0x000fe200078e0006 */
[----:B------:R0:W-:Y:S01]  /*58d0*/  STL [R1+0x138], R9 ;  /* 0x0001380901007387 */ /* 0x0001e20000100800 */
[----:B-1----:R-:W-:-:S03]  /*58e0*/  VIADD R11, R0, 0xd2 ;  /* 0x000000d2000b7836 */ /* 0x002fc60000000000 */
[----:B------:R1:W-:Y:S01]  /*58f0*/  STL [R1+0x17c], R2 ;  /* 0x00017c0201007387 */ /* 0x0003e20000100800 */
[----:B------:R-:W-:-:S03]  /*5900*/  IMAD.HI.U32 R6, R74, R3, RZ ;  /* 0x000000034a067227 */ /* 0x000fc600078e00ff */
[----:B------:R-:W-:Y:S01]  /*5910*/  STL [R1+0x12c0], R15 ;  /* 0x0012c00f01007387 */ /* 0x000fe20000100800 */
[----:B--2---:R-:W-:-:S03]  /*5920*/  IMAD.HI.U32 R10, R74, R5, RZ ;  /* 0x000000054a0a7227 */ /* 0x004fc600078e00ff */
[----:B------:R2:W-:Y:S01]  /*5930*/  STL [R1+0x12c4], R11 ;  /* 0x0012c40b01007387 */ /* 0x0005e20000100800 */
[----:B0-----:R-:W-:Y:S01]  /*5940*/  IMAD.HI.U32 R9, R74, R7, RZ ;  /* 0x000000074a097227 */ /* 0x001fe200078e00ff */
[----:B-1----:R-:W-:-:S03]  /*5950*/  IABS R2, R15 ;  /* 0x0000000f00027213 */ /* 0x002fc60000000000 */
[----:B------:R-:W-:Y:S02]  /*5960*/  IMAD.MOV R9, RZ, RZ, -R9 ;  /* 0x000000ffff097224 */ /* 0x000fe400078e0a09 */
[----:B------:R-:W-:Y:S02]  /*5970*/  IMAD.MOV R10, RZ, RZ, -R10 ;  /* 0x000000ffff0a7224 */ /* 0x000fe400078e0a0a */
[C---:B------:R-:W-:Y:S01]  /*5980*/  IMAD R7, R68.reuse, R9, R7 ;  /* 0x0000000944077224 */ /* 0x040fe200078e0207 */
[----:B--2---:R-:W-:Y:S01]  /*5990*/  IABS R11, R11 ;  /* 0x0000000b000b7213 */ /* 0x004fe20000000000 */
[----:B------:R-:W-:Y:S02]  /*59a0*/  IMAD.MOV R6, RZ, RZ, -R6 ;  /* 0x000000ffff067224 */ /* 0x000fe400078e0a06 */
[----:B------:R-:W-:Y:S01]  /*59b0*/  IMAD R9, R68, R10, R5 ;  /* 0x0000000a44097224 */ /* 0x000fe200078e0205 */
[----:B------:R0:W-:Y:S01]  /*59c0*/  STL [R1+0x1bc], R7 ;  /* 0x0001bc0701007387 */ /* 0x0001e20000100800 */
[----:B------:R-:W-:-:S02]  /*59d0*/  IMAD.MOV.U32 R5, RZ, RZ, R11 ;  /* 0x000000ffff057224 */ /* 0x000fc400078e000b */
[----:B------:R-:W-:Y:S01]  /*59e0*/  IMAD R3, R68, R6, R3 ;  /* 0x0000000644037224 */ /* 0x000fe200078e0203 */
[----:B------:R1:W-:Y:S01]  /*59f0*/  STL [R1+0x260], R9 ;  /* 0x0002600901007387 */ /* 0x0003e20000100800 */
[----:B------:R-:W-:Y:S02]  /*5a00*/  VIADD R11, R0, 0xd3 ;  /* 0x000000d3000b7836 */ /* 0x000fe40000000000 */
[C---:B------:R-:W-:Y:S01]  /*5a10*/  IMAD.HI.U32 R6, R74.reuse, R5, RZ ;  /* 0x000000054a067227 */ /* 0x040fe200078e00ff */
[----:B------:R2:W-:Y:S03]  /*5a20*/  STL [R1+0x18], R3 ;  /* 0x0000180301007387 */ /* 0x0005e60000100800 */
[----:B0-----:R-:W-:Y:S01]  /*5a30*/  IMAD.HI.U32 R7, R74, R2, RZ ;  /* 0x000000024a077227 */ /* 0x001fe200078e00ff */
[----:B------:R0:W-:Y:S03]  /*5a40*/  STL [R1+0x12b0], R11 ;  /* 0x0012b00b01007387 */ /* 0x0001e60000100800 */
[----:B-1----:R-:W-:-:S02]  /*5a50*/  VIADD R9, R0, 0xd4 ;  /* 0x000000d400097836 */ /* 0x002fc40000000000 */
[----:B------:R-:W-:Y:S01]  /*5a60*/  IMAD.MOV R7, RZ, RZ, -R7 ;  /* 0x000000ffff077224 */ /* 0x000fe200078e0a07 */
[----:B--2---:R-:W-:Y:S01]  /*5a70*/  IABS R3, R11 ;  /* 0x0000000b00037213 */ /* 0x004fe20000000000 */
[----:B------:R-:W-:Y:S01]  /*5a80*/  VIADD R10, R0, 0xd5 ;  /* 0x000000d5000a7836 */ /* 0x000fe20000000000 */
[----:B------:R1:W-:Y:S01]  /*5a90*/  STL [R1+0x12ac], R9 ;  /* 0x0012ac0901007387 */ /* 0x0003e20000100800 */
[----:B------:R-:W-:Y:S02]  /*5aa0*/  IMAD R2, R68, R7, R2 ;  /* 0x0000000744027224 */ /* 0x000fe400078e0202 */
[----:B------:R-:W-:Y:S01]  /*5ab0*/  IMAD.MOV R6, RZ, RZ, -R6 ;  /* 0x000000ffff067224 */ /* 0x000fe200078e0a06 */
[----:B------:R-:W-:Y:S01]  /*5ac0*/  IABS R7, R10 ;  /* 0x0000000a00077213 */ /* 0x000fe20000000000 */
[----:B------:R-:W-:Y:S01]  /*5ad0*/  STL [R1+0x12c8], R10 ;  /* 0x0012c80a01007387 */ /* 0x000fe20000100800 */
[----:B0-----:R-:W-:Y:S02]  /*5ae0*/  VIADD R11, R0, 0xd8 ;  /* 0x000000d8000b7836 */ /* 0x001fe40000000000 */
[----:B------:R-:W-:Y:S01]  /*5af0*/  IMAD R6, R68, R6, R5 ;  /* 0x0000000644067224 */ /* 0x000fe200078e0205 */
[----:B------:R0:W-:Y:S01]  /*5b00*/  STL [R1+0x98], R2 ;  /* 0x0000980201007387 */ /* 0x0001e20000100800 */
[----:B-1----:R-:W-:Y:S01]  /*5b10*/  IABS R9, R9 ;  /* 0x0000000900097213 */ /* 0x002fe20000000000 */
[----:B------:R-:W-:-:S02]  /*5b20*/  IMAD.MOV.U32 R5, RZ, RZ, R7 ;  /* 0x000000ffff057224 */ /* 0x000fc400078e0007 */
[----:B------:R-:W-:Y:S01]  /*5b30*/  IMAD.HI.U32 R7, R74, R3, RZ ;  /* 0x000000034a077227 */ /* 0x000fe200078e00ff */
[----:B------:R1:W-:Y:S03]  /*5b40*/  STL [R1+0x13c], R6 ;  /* 0x00013c0601007387 */ /* 0x0003e60000100800 */
[----:B------:R-:W-:Y:S01]  /*5b50*/  IMAD.MOV R7, RZ, RZ, -R7 ;  /* 0x000000ffff077224 */ /* 0x000fe200078e0a07 */
[----:B------:R2:W-:Y:S01]  /*5b60*/  STL [R1+0x12bc], R11 ;  /* 0x0012bc0b01007387 */ /* 0x0005e20000100800 */
[----:B0-----:R-:W-:Y:S02]  /*5b70*/  IMAD.MOV.U32 R2, RZ, RZ, R9 ;  /* 0x000000ffff027224 */ /* 0x001fe400078e0009 */
[----:B------:R-:W-:Y:S02]  /*5b80*/  VIADD R10, R0, 0xd9 ;  /* 0x000000d9000a7836 */ /* 0x000fe40000000000 */
[----:B------:R-:W-:-:S03]  /*5b90*/  IMAD.HI.U32 R9, R74, R2, RZ ;  /* 0x000000024a097227 */ /* 0x000fc600078e00ff */
[----:B------:R0:W-:Y:S01]  /*5ba0*/  STL [R1+0x12cc], R10 ;  /* 0x0012cc0a01007387 */ /* 0x0001e20000100800 */
[----:B-1----:R-:W-:Y:S01]  /*5bb0*/  IMAD.HI.U32 R6, R74, R5, RZ ;  /* 0x000000054a067227 */ /* 0x002fe200078e00ff */
[----:B--2---:R-:W-:-:S03]  /*5bc0*/  IABS R11, R11 ;  /* 0x0000000b000b7213 */ /* 0x004fc60000000000 */
[----:B------:R-:W-:Y:S02]  /*5bd0*/  IMAD.MOV R9, RZ, RZ, -R9 ;  /* 0x000000ffff097224 */ /* 0x000fe400078e0a09 */
[----:B------:R-:W-:Y:S02]  /*5be0*/  IMAD.MOV R6, RZ, RZ, -R6 ;  /* 0x000000ffff067224 */ /* 0x000fe400078e0a06 */
[C---:B------:R-:W-:Y:S01]  /*5bf0*/  IMAD R7, R68.reuse, R7, R3 ;  /* 0x0000000744077224 */ /* 0x040fe200078e0203 */
[----:B0-----:R-:W-:Y:S01]  /*5c00*/  IABS R10, R10 ;  /* 0x0000000a000a7213 */ /* 0x001fe20000000000 */
[C---:B------:R-:W-:Y:S02]  /*5c10*/  IMAD R3, R68.reuse, R9, R2 ;  /* 0x0000000944037224 */ /* 0x040fe400078e0202 */
[----:B------:R-:W-:Y:S01]  /*5c20*/  IMAD R5, R68, R6, R5 ;  /* 0x0000000644057224 */ /* 0x000fe200078e0205 */
[----:B------:R0:W-:Y:S01]  /*5c30*/  STL [R1+0x16c], R7 ;  /* 0x00016c0701007387 */ /* 0x0001e20000100800 */
[----:B------:R-:W-:-:S03]  /*5c40*/  IMAD.HI.U32 R2, R74, R11, RZ ;  /* 0x0000000b4a027227 */ /* 0x000fc600078e00ff */
[----:B------:R1:W-:Y:S01]  /*5c50*/  STL [R1+0x1b0], R3 ;  /* 0x0001b00301007387 */ /* 0x0003e20000100800 */
[C---:B------:R-:W-:Y:S02]  /*5c60*/  VIADD R9, R0.reuse, 0xdb ;  /* 0x000000db00097836 */ /* 0x040fe40000000000 */
[----:B------:R-:W-:Y:S01]  /*5c70*/  IMAD.MOV R6, RZ, RZ, -R2 ;  /* 0x000000ffff067224 */ /* 0x000fe200078e0a02 */
[----:B------:R2:W-:Y:S01]  /*5c80*/  STL [R1+0x23c], R5 ;  /* 0x00023c0501007387 */ /* 0x0005e20000100800 */
[C---:B------:R-:W-:Y:S01]  /*5c90*/  VIADD R15, R0.reuse, 0xe0 ;  /* 0x000000e0000f7836 */ /* 0x040fe20000000000 */
[----:B------:R-:W-:Y:S01]  /*5ca0*/  IABS R2, R9 ;  /* 0x0000000900027213 */ /* 0x000fe20000000000 */
[C---:B0-----:R-:W-:Y:S02]  /*5cb0*/  VIADD R7, R0.reuse, 0xdc ;  /* 0x000000dc00077836 */ /* 0x041fe40000000000 */
[----:B-1----:R-:W-:Y:S02]  /*5cc0*/  VIADD R3, R0, 0xda ;  /* 0x000000da00037836 */ /* 0x002fe40000000000 */
[----:B--2---:R-:W-:-:S03]  /*5cd0*/  IMAD.HI.U32 R5, R74, R10, RZ ;  /* 0x0000000a4a057227 */ /* 0x004fc600078e00ff */
[----:B------:R0:W-:Y:S01]  /*5ce0*/  STL [R1+0x1290], R3 ;  /* 0x0012900301007387 */ /* 0x0001e20000100800 */
[----:B------:R-:W-:-:S03]  /*5cf0*/  IMAD.MOV R5, RZ, RZ, -R5 ;  /* 0x000000ffff057224 */ /* 0x000fc600078e0a05 */
[----:B------:R1:W-:Y:S04]  /*5d00*/  STL [R1+0x12a8], R9 ;  /* 0x0012a80901007387 */ /* 0x0003e80000100800 */
[----:B------:R2:W-:Y:S01]  /*5d10*/  STL [R1+0x12b4], R7 ;  /* 0x0012b40701007387 */ /* 0x0005e20000100800 */
[----:B0-----:R-:W-:Y:S01]  /*5d20*/  IABS R3, R3 ;  /* 0x0000000300037213 */ /* 0x001fe20000000000 */
[----:B-1----:R-:W-:Y:S01]  /*5d30*/  IMAD R9, R68, R6, R11 ;  /* 0x0000000644097224 */ /* 0x002fe200078e020b */
[----:B------:R-:W-:Y:S01]  /*5d40*/  IABS R6, R7 ;  /* 0x0000000700067213 */ /* 0x000fe20000000000 */
[----:B------:R-:W-:Y:S02]  /*5d50*/  VIADD R11, R0, 0xdd ;  /* 0x000000dd000b7836 */ /* 0x000fe40000000000 */
[----:B--2---:R-:W-:Y:S01]  /*5d60*/  IMAD R7, R68, R5, R10 ;  /* 0x0000000544077224 */ /* 0x004fe200078e020a */
[----:B------:R0:W-:Y:S01]  /*5d70*/  STL [R1+0x1c], R9 ;  /* 0x00001c0901007387 */ /* 0x0001e20000100800 */
[----:B------:R-:W-:Y:S01]  /*5d80*/  IMAD.MOV.U32 R5, RZ, RZ, R6 ;  /* 0x000000ffff057224 */ /* 0x000fe200078e0006 */
[----:B------:R-:W-:-:S02]  /*5d90*/  IABS R10, R15 ;  /* 0x0000000f000a7213 */ /* 0x000fc40000000000 */
[----:B------:R1:W-:Y:S01]  /*5da0*/  STL [R1+0x94], R7 ;  /* 0x0000940701007387 */ /* 0x0003e20000100800 */
[----:B------:R-:W-:-:S03]  /*5db0*/  IMAD.HI.U32 R6, R74, R5, RZ ;  /* 0x000000054a067227 */ /* 0x000fc600078e00ff */
[----:B------:R2:W-:Y:S01]  /*5dc0*/  STL [R1+0x1288], R11 ;  /* 0x0012880b01007387 */ /* 0x0005e20000100800 */
[----:B------:R-:W-:Y:S02]  /*5dd0*/  IMAD.MOV R6, RZ, RZ, -R6 ;  /* 0x000000ffff067224 */ /* 0x000fe400078e0a06 */
[C---:B0-----:R-:W-:Y:S01]  /*5de0*/  IMAD.HI.U32 R9, R74.reuse, R2, RZ ;  /* 0x000000024a097227 */ /* 0x041fe200078e00ff */
[----:B------:R0:W-:Y:S03]  /*5df0*/  STL [R1+0x1294], R15 ;  /* 0x0012940f01007387 */ /* 0x0001e60000100800 */
[----:B-1----:R-:W-:Y:S01]  /*5e00*/  IMAD.HI.U32 R7, R74, R3, RZ ;  /* 0x000000034a077227 */ /* 0x002fe200078e00ff */
[----:B--2---:R-:W-:-:S03]  /*5e10*/  IABS R11, R11 ;  /* 0x0000000b000b7213 */ /* 0x004fc60000000000 */
[----:B------:R-:W-:Y:S02]  /*5e20*/  IMAD.MOV R7, RZ, RZ, -R7 ;  /* 0x000000ffff077224 */ /* 0x000fe400078e0a07 */
[----:B------:R-:W-:Y:S02]  /*5e30*/  IMAD.MOV R9, RZ, RZ, -R9 ;  /* 0x000000ffff097224 */ /* 0x000fe400078e0a09 */
[C---:B0-----:R-:W-:Y:S02]  /*5e40*/  IMAD R15, R68.reuse, R7, R3 ;  /* 0x00000007440f7224 */ /* 0x041fe400078e0203 */
[C---:B------:R-:W-:Y:S02]  /*5e50*/  IMAD R7, R68.reuse, R9, R2 ;  /* 0x0000000944077224 */ /* 0x040fe400078e0202 */
[----:B------:R-:W-:Y:S01]  /*5e60*/  IMAD R5, R68, R6, R5 ;  /* 0x0000000644057224 */ /* 0x000fe200078e0205 */
[----:B------:R0:W-:Y:S01]  /*5e70*/  STL [R1+0x134], R15 ;  /* 0x0001340f01007387 */ /* 0x0001e20000100800 */
[----:B------:R-:W-:-:S02]  /*5e80*/  IMAD.MOV.U32 R3, RZ, RZ, R10 ;  /* 0x000000ffff037224 */ /* 0x000fc400078e000a */
[----:B------:R-:W-:Y:S01]  /*5e90*/  IMAD.HI.U32 R2, R74, R11, RZ ;  /* 0x0000000b4a027227 */ /* 0x000fe200078e00ff */
[----:B------:R1:W-:Y:S03]  /*5ea0*/  STL [R1+0x164], R7 ;  /* 0x0001640701007387 */ /* 0x0003e60000100800 */
[C---:B------:R-:W-:Y:S01]  /*5eb0*/  VIADD R10, R0.reuse, 0xe1 ;  /* 0x000000e1000a7836 */ /* 0x040fe20000000000 */
[----:B------:R2:W-:Y:S01]  /*5ec0*/  STL [R1+0x1a0], R5 ;  /* 0x0001a00501007387 */ /* 0x0005e20000100800 */
[C---:B------:R-:W-:Y:S02]  /*5ed0*/  VIADD R9, R0.reuse, 0xe2 ;  /* 0x000000e200097836 */ /* 0x040fe40000000000 */
[----:B------:R-:W-:Y:S01]  /*5ee0*/  IMAD.MOV R6, RZ, RZ, -R2 ;  /* 0x000000ffff067224 */ /* 0x000fe200078e0a02 */
[----:B------:R3:W-:Y:S01]  /*5ef0*/  STL [R1+0x125c], R10 ;  /* 0x00125c0a01007387 */ /* 0x0007e20000100800 */
[C---:B0-----:R-:W-:Y:S01]  /*5f00*/  VIADD R15, R0.reuse, 0xe5 ;  /* 0x000000e5000f7836 */ /* 0x041fe20000000000 */
[----:B------:R-:W-:Y:S01]  /*5f10*/  IABS R2, R9 ;  /* 0x0000000900027213 */ /* 0x000fe20000000000 */
[----:B-1----:R-:W-:Y:S01]  /*5f20*/  VIADD R7, R0, 0xe3 ;  /* 0x000000e300077836 */ /* 0x002fe20000000000 */
[----:B------:R0:W-:Y:S01]  /*5f30*/  STL [R1+0x1268], R9 ;  /* 0x0012680901007387 */ /* 0x0001e20000100800 */
[----:B--2---:R-:W-:-:S03]  /*5f40*/  IMAD.HI.U32 R5, R74, R3, RZ ;  /* 0x000000034a057227 */ /* 0x004fc600078e00ff */
[----:B------:R1:W-:Y:S01]  /*5f50*/  STL [R1+0x1274], R7 ;  /* 0x0012740701007387 */ /* 0x0003e20000100800 */
[----:B------:R-:W-:Y:S01]  /*5f60*/  IMAD.MOV R5, RZ, RZ, -R5 ;  /* 0x000000ffff057224 */ /* 0x000fe200078e0a05 */
[----:B---3--:R-:W-:Y:S01]  /*5f70*/  IABS R10, R10 ;  /* 0x0000000a000a7213 */ /* 0x008fe20000000000 */
[C---:B0-----:R-:W-:Y:S01]  /*5f80*/  IMAD R9, R68.reuse, R6, R11 ;  /* 0x0000000644097224 */ /* 0x041fe200078e020b */
[----:B------:R-:W-:Y:S01]  /*5f90*/  IABS R6, R7 ;  /* 0x0000000700067213 */ /* 0x000fe20000000000 */
[----:B------:R-:W-:Y:S02]  /*5fa0*/  IMAD R5, R68, R5, R3 ;  /* 0x0000000544057224 */ /* 0x000fe400078e0203 */
[----:B------:R-:W-:Y:S01]  /*5fb0*/  IMAD.HI.U32 R11, R74, R10, RZ ;  /* 0x0000000a4a0b7227 */ /* 0x000fe200078e00ff */
[----:B------:R0:W-:Y:S03]  /*5fc0*/  STL [R1+0x214], R9 ;  /* 0x0002140901007387 */ /* 0x0001e60000100800 */
[----:B-1----:R-:W-:Y:S01]  /*5fd0*/  VIADD R7, R0, 0xe4 ;  /* 0x000000e400077836 */ /* 0x002fe20000000000 */
[----:B------:R1:W-:Y:S01]  /*5fe0*/  STL [R1+0x28], R5 ;  /* 0x0000280501007387 */ /* 0x0003e20000100800 */
[----:B------:R-:W-:Y:S01]  /*5ff0*/  IMAD.MOV.U32 R3, RZ, RZ, R6 ;  /* 0x000000ffff037224 */ /* 0x000fe200078e0006 */
[----:B------:R-:W-:Y:S01]  /*6000*/  IABS R6, R15 ;  /* 0x0000000f00067213 */ /* 0x000fe20000000000 */
[----:B------:R-:W-:Y:S01]  /*6010*/  IMAD.MOV R11, RZ, RZ, -R11 ;  /* 0x000000ffff0b7224 */ /* 0x000fe200078e0a0b */
[----:B------:R2:W-:Y:S01]  /*6020*/  STL [R1+0x1248], R7 ;  /* 0x0012480701007387 */ /* 0x0005e20000100800 */
[----:B0-----:R-:W-:-:S03]  /*6030*/  IMAD.HI.U32 R9, R74, R3, RZ ;  /* 0x000000034a097227 */ /* 0x001fc600078e00ff */
[----:B------:R0:W-:Y:S01]  /*6040*/  STL [R1+0x1228], R15 ;  /* 0x0012280f01007387 */ /* 0x0001e20000100800 */
[----:B-1----:R-:W-:-:S04]  /*6050*/  IMAD.HI.U32 R5, R74, R2, RZ ;  /* 0x000000024a057227 */ /* 0x002fc800078e00ff */
[----:B------:R-:W-:Y:S01]  /*6060*/  IMAD.MOV R5, RZ, RZ, -R5 ;  /* 0x000000ffff057224 */ /* 0x000fe200078e0a05 */
[----:B--2---:R-:W-:Y:S01]  /*6070*/  IABS R7, R7 ;  /* 0x0000000700077213 */ /* 0x004fe20000000000 */
[C---:B------:R-:W-:Y:S02]  /*6080*/  IMAD R10, R68.reuse, R11, R10 ;  /* 0x0000000b440a7224 */ /* 0x040fe400078e020a */
[----:B------:R-:W-:Y:S02]  /*6090*/  IMAD R2, R68, R5, R2 ;  /* 0x0000000544027224 */ /* 0x000fe400078e0202 */
[----:B------:R-:W-:Y:S01]  /*60a0*/  IMAD.MOV R9, RZ, RZ, -R9 ;  /* 0x000000ffff097224 */ /* 0x000fe200078e0a09 */
[----:B------:R1:W-:Y:S01]  /*60b0*/  STL [R1+0xa0], R10 ;  /* 0x0000a00a01007387 */ /* 0x0003e20000100800 */
[----:B------:R-:W-:-:S03]  /*60c0*/  IMAD.HI.U32 R5, R74, R7, RZ ;  /* 0x000000074a057227 */ /* 0x000fc600078e00ff */
[----:B------:R2:W-:Y:S01]  /*60d0*/  STL [R1+0x124], R2 ;  /* 0x0001240201007387 */ /* 0x0005e20000100800 */
[C---:B0-----:R-:W-:Y:S02]  /*60e0*/  VIADD R15, R0.reuse, 0xe9 ;  /* 0x000000e9000f7836 */ /* 0x041fe40000000000 */
[----:B------:R-:W-:Y:S02]  /*60f0*/  IMAD.MOV R5, RZ, RZ, -R5 ;  /* 0x000000ffff057224 */ /* 0x000fe400078e0a05 */
[C---:B------:R-:W-:Y:S02]  /*6100*/  VIADD R11, R0.reuse, 0xea ;  /* 0x000000ea000b7836 */ /* 0x040fe40000000000 */
[----:B-1----:R-:W-:Y:S02]  /*6110*/  VIADD R10, R0, 0xe8 ;  /* 0x000000e8000a7836 */ /* 0x002fe40000000000 */
[C---:B------:R-:W-:Y:S01]  /*6120*/  IMAD R7, R68.reuse, R5, R7 ;  /* 0x0000000544077224 */ /* 0x040fe200078e0207 */
[----:B------:R-:W-:Y:S01]  /*6130*/  IABS R5, R11 ;  /* 0x0000000b00057213 */ /* 0x000fe20000000000 */
[----:B--2---:R-:W-:Y:S01]  /*6140*/  IMAD R2, R68, R9, R3 ;  /* 0x0000000944027224 */ /* 0x004fe200078e0203 */
[----:B------:R-:W-:-:S04]  /*6150*/  IABS R3, R15 ;  /* 0x0000000f00037213 */ /* 0x000fc80000000000 */
[----:B------:R0:W-:Y:S04]  /*6160*/  STL [R1+0x154], R2 ;  /* 0x0001540201007387 */ /* 0x0001e80000100800 */
[----:B------:R1:W-:Y:S04]  /*6170*/  STL [R1+0x1200], R10 ;  /* 0x0012000a01007387 */ /* 0x0003e80000100800 */
[----:B------:R2:W-:Y:S01]  /*6180*/  STL [R1+0x11f0], R15 ;  /* 0x0011f00f01007387 */ /* 0x0005e20000100800 */
[----:B0-----:R-:W-:-:S03]  /*6190*/  IMAD.HI.U32 R2, R74, R6, RZ ;  /* 0x000000064a027227 */ /* 0x001fc600078e00ff */
[----:B------:R0:W-:Y:S01]  /*61a0*/  STL [R1+0x11e4], R11 ;  /* 0x0011e40b01007387 */ /* 0x0001e20000100800 */
[----:B------:R-:W-:Y:S01]  /*61b0*/  IMAD.MOV R2, RZ, RZ, -R2 ;  /* 0x000000ffff027224 */ /* 0x000fe200078e0a02 */
[----:B-1----:R-:W-:Y:S02]  /*61c0*/  IABS R10, R10 ;  /* 0x0000000a000a7213 */ /* 0x002fe40000000000 */
[----:B------:R1:W-:Y:S01]  /*61d0*/  STL [R1+0x190], R7 ;  /* 0x0001900701007387 */ /* 0x0003e20000100800 */
[----:B--2---:R-:W-:Y:S02]  /*61e0*/  VIADD R15, R0, 0xeb ;  /* 0x000000eb000f7836 */ /* 0x004fe40000000000 */
[----:B0-----:R-:W-:-:S04]  /*61f0*/  IMAD.HI.U32 R11, R74, R10, RZ ;  /* 0x0000000a4a0b7227 */ /* 0x001fc800078e00ff */
[----:B-1----:R-:W-:Y:S02]  /*6200*/  IMAD.MOV.U32 R7, RZ, RZ, R3 ;  /* 0x000000ffff077224 */ /* 0x002fe400078e0003 */
[----:B------:R-:W-:Y:S02]  /*6210*/  IMAD R3, R68, R2, R6 ;  /* 0x0000000244037224 */ /* 0x000fe400078e0206 */
[----:B------:R-:W-:Y:S01]  /*6220*/  IMAD.MOV.U32 R2, RZ, RZ, R5 ;  /* 0x000000ffff027224 */ /* 0x000fe200078e0005 */
[----:B------:R-:W-:Y:S01]  /*6230*/  IABS R5, R15 ;  /* 0x0000000f00057213 */ /* 0x000fe20000000000 */
[C---:B------:R-:W-:Y:S01]  /*6240*/  IMAD.HI.U32 R9, R74.reuse, R7, RZ ;  /* 0x000000074a097227 */ /* 0x040fe200078e00ff */
[----:B------:R0:W-:Y:S03]  /*6250*/  STL [R1+0x1f4], R3 ;  /* 0x0001f40301007387 */ /* 0x0001e60000100800 */
[----:B------:R-:W-:Y:S01]  /*6260*/  IMAD.HI.U32 R6, R74, R2, RZ ;  /* 0x000000024a067227 */ /* 0x000fe200078e00ff */
[----:B------:R1:W-:Y:S03]  /*6270*/  STL [R1+0x11b8], R15 ;  /* 0x0011b80f01007387 */ /* 0x0003e60000100800 */
[----:B------:R-:W-:-:S02]  /*6280*/  IMAD.MOV R9, RZ, RZ, -R9 ;  /* 0x000000ffff097224 */ /* 0x000fc400078e0a09 */
[----:B------:R-:W-:Y:S02]  /*6290*/  IMAD.MOV R11, RZ, RZ, -R11 ;  /* 0x000000ffff0b7224 */ /* 0x000fe400078e0a0b */
[----:B0-----:R-:W-:Y:S02]  /*62a0*/  VIADD R3, R0, 0xec ;  /* 0x000000ec00037836 */ /* 0x001fe40000000000 */
[----:B------:R-:W-:Y:S02]  /*62b0*/  IMAD.MOV R6, RZ, RZ, -R6 ;  /* 0x000000ffff067224 */ /* 0x000fe400078e0a06 */
[C---:B------:R-:W-:Y:S01]  /*62c0*/  IMAD R9, R68.reuse, R9, R7 ;  /* 0x0000000944097224 */ /* 0x040fe200078e0207 */
[----:B------:R0:W-:Y:S01]  /*62d0*/  STL [R1+0x1198], R3 ;  /* 0x0011980301007387 */ /* 0x0001e20000100800 */
[C---:B------:R-:W-:Y:S02]  /*62e0*/  IMAD R10, R68.reuse, R11, R10 ;  /* 0x0000000b440a7224 */ /* 0x040fe400078e020a */
[----:B------:R-:W-:-:S02]  /*62f0*/  IMAD R2, R68, R6, R2 ;  /* 0x0000000644027224 */ /* 0x000fc400078e0202 */
[----:B-1----:R-:W-:Y:S01]  /*6300*/  IMAD R15, R12, 0x80, R14 ;  /* 0x000000800c0f7824 */ /* 0x002fe200078e020e */
[----:B------:R1:W-:Y:S01]  /*6310*/  STL [R1+0x24], R10 ;  /* 0x0000240a01007387 */ /* 0x0003e20000100800 */
[----:B------:R-:W-:Y:S01]  /*6320*/  VIADD R11, R0, 0xf2 ;  /* 0x000000f2000b7836 */ /* 0x000fe20000000000 */
[----:B0-----:R-:W-:Y:S02]  /*6330*/  IABS R3, R3 ;  /* 0x0000000300037213 */ /* 0x001fe40000000000 */
[----:B------:R0:W-:Y:S01]  /*6340*/  STL [R1+0xac], R9 ;  /* 0x0000ac0901007387 */ /* 0x0001e20000100800 */
[----:B------:R-:W-:Y:S02]  /*6350*/  ISETP.GE.AND P1, PT, R15, RZ, PT ;  /* 0x000000ff0f00720c */ /* 0x000fe40003f26270 */
[----:B------:R-:W-:Y:S01]  /*6360*/  IMAD.MOV.U32 R7, RZ, RZ, R3 ;  /* 0x000000ffff077224 */ /* 0x000fe200078e0003 */
[----:B------:R2:W-:Y:S01]  /*6370*/  STL [R1+0x118], R2 ;  /* 0x0001180201007387 */ /* 0x0005e20000100800 */
[----:B------:R-:W-:-:S04]  /*6380*/  IMAD.HI.U32 R3, R74, R5, RZ ;  /* 0x000000054a037227 */ /* 0x000fc800078e00ff */
[----:B------:R-:W-:Y:S02]  /*6390*/  IMAD.MOV R6, RZ, RZ, -R3 ;  /* 0x000000ffff067224 */ /* 0x000fe400078e0a03 */
[C---:B-1----:R-:W-:Y:S02]  /*63a0*/  VIADD R10, R0.reuse, 0xed ;  /* 0x000000ed000a7836 */ /* 0x042fe40000000000 */
[----:B0-----:R-:W-:Y:S02]  /*63b0*/  VIADD R9, R0, 0xf0 ;  /* 0x000000f000097836 */ /* 0x001fe40000000000 */
[----:B--2---:R-:W-:Y:S01]  /*63c0*/  IMAD.HI.U32 R2, R74, R7, RZ ;  /* 0x000000074a027227 */ /* 0x004fe200078e00ff */
[----:B------:R-:W-:Y:S01]  /*63d0*/  STL [R1+0x1158], R10 ;  /* 0x0011580a01007387 */ /* 0x000fe20000100800 */
[----:B------:R-:W-:Y:S02]  /*63e0*/  IABS R3, R10 ;  /* 0x0000000a00037213 */ /* 0x000fe40000000000 */
[----:B------:R-:W-:Y:S01]  /*63f0*/  IMAD R6, R68, R6, R5 ;  /* 0x0000000644067224 */ /* 0x000fe200078e0205 */
[----:B------:R0:W-:Y:S01]  /*6400*/  STL [R1+0x1148], R9 ;  /* 0x0011480901007387 */ /* 0x0001e20000100800 */
[----:B------:R-:W-:Y:S01]  /*6410*/  IMAD.MOV R2, RZ, RZ, -R2 ;  /* 0x000000ffff027224 */ /* 0x000fe200078e0a02 */
[----:B------:R-:W-:-:S02]  /*6420*/  IABS R5, R9 ;  /* 0x0000000900057213 */ /* 0x000fc40000000000 */
[----:B------:R-:W-:Y:S01]  /*6430*/  STL [R1+0xf4c], R15 ;  /* 0x000f4c0f01007387 */ /* 0x000fe20000100800 */
[----:B------:R-:W-:-:S03]  /*6440*/  IMAD R7, R68, R2, R7 ;  /* 0x0000000244077224 */ /* 0x000fc600078e0207 */
[----:B------:R1:W-:Y:S01]  /*6450*/  STL [R1+0x144], R6 ;  /* 0x0001440601007387 */ /* 0x0003e20000100800 */
[----:B0-----:R-:W-:-:S03]  /*6460*/  VIADD R9, R0, 0xf1 ;  /* 0x000000f100097836 */ /* 0x001fc60000000000 */
[----:B------:R0:W-:Y:S04]  /*6470*/  STL [R1+0x178], R7 ;  /* 0x0001780701007387 */ /* 0x0001e80000100800 */
[----:B------:R-:W-:Y:S01]  /*6480*/  STL [R1+0x1124], R9 ;  /* 0x0011240901007387 */ /* 0x000fe20000100800 */
[----:B-1----:R-:W-:-:S03]  /*6490*/  IABS R6, R15 ;  /* 0x0000000f00067213 */ /* 0x002fc60000000000 */
[----:B------:R1:W-:Y:S01]  /*64a0*/  STL [R1+0x10f4], R11 ;  /* 0x0010f40b01007387 */ /* 0x0003e20000100800 */
[----:B0-----:R-:W-:Y:S01]  /*64b0*/  IMAD.MOV.U32 R7, RZ, RZ, R5 ;  /* 0x000000ffff077224 */ /* 0x001fe200078e0005 */
[----:B------:R-:W-:Y:S01]  /*64c0*/  IABS R5, R9 ;  /* 0x0000000900057213 */ /* 0x000fe20000000000 */
[----:B------:R-:W-:Y:S02]  /*64d0*/  IMAD.MOV.U32 R2, RZ, RZ, R6 ;  /* 0x000000ffff027224 */ /* 0x000fe400078e0006 */
[----:B------:R-:W-:-:S04]  /*64e0*/  IMAD.HI.U32 R6, R74, R3, RZ ;  /* 0x000000034a067227 */ /* 0x000fc800078e00ff */
[----:B------:R-:W-:Y:S01]  /*64f0*/  IMAD.MOV R6, RZ, RZ, -R6 ;  /* 0x000000ffff067224 */ /* 0x000fe200078e0a06 */
[----:B-1----:R-:W-:Y:S01]  /*6500*/  IABS R11, R11 ;  /* 0x0000000b000b7213 */ /* 0x002fe20000000000 */
[----:B------:R-:W-:-:S04]  /*6510*/  IMAD.HI.U32 R9, R74, R7, RZ ;  /* 0x000000074a097227 */ /* 0x000fc800078e00ff */
[----:B------:R-:W-:-:S04]  /*6520*/  IMAD.HI.U32 R10, R13, R2, RZ ;  /* 0x000000020d0a7227 */ /* 0x000fc800078e00ff */
[C---:B------:R-:W-:Y:S02]  /*6530*/  IMAD R12, R68.reuse, R6, R3 ;  /* 0x00000006440c7224 */ /* 0x040fe400078e0203 */
[----:B------:R-:W-:Y:S02]  /*6540*/  IMAD.MOV R9, RZ, RZ, -R9 ;  /* 0x000000ffff097224 */ /* 0x000fe400078e0a09 */
[----:B------:R-:W-:Y:S01]  /*6550*/  IMAD.MOV R10, RZ, RZ, -R10 ;  /* 0x000000ffff0a7224 */ /* 0x000fe200078e0a0a */
[----:B------:R0:W-:Y:S01]  /*6560*/  STL [R1+0x1c4], R12 ;  /* 0x0001c40c01007387 */ /* 0x0001e20000100800 */
[----:B------:R-:W-:Y:S02]  /*6570*/  IMAD.MOV.U32 R3, RZ, RZ, R11 ;  /* 0x000000ffff037224 */ /* 0x000fe400078e000b */
[----:B------:R-:W-:Y:S02]  /*6580*/  IMAD R9, R68, R9, R7 ;  /* 0x0000000944097224 */ /* 0x000fe400078e0207 */
[----:B------:R-:W-:-:S03]  /*6590*/  IMAD.HI.U32 R6, R74, R5, RZ ;  /* 0x000000054a067227 */ /* 0x000fc600078e00ff */
[----:B------:R1:W-:Y:S01]  /*65a0*/  STL [R1+0x20], R9 ;  /* 0x0000200901007387 */ /* 0x0003e20000100800 */
[----:B------:R-:W-:Y:S02]  /*65b0*/  IMAD R2, R8, R10, R2 ;  /* 0x0000000a08027224 */ /* 0x000fe400078e0202 */
[----:B0-----:R-:W-:Y:S02]  /*65c0*/  VIADD R12, R0, 0xf3 ;  /* 0x000000f3000c7836 */ /* 0x001fe40000000000 */
[----:B------:R-:W-:Y:S01]  /*65d0*/  IMAD.HI.U32 R7, R74, R3, RZ ;  /* 0x000000034a077227 */ /* 0x000fe200078e00ff */
[----:B------:R-:W-:Y:S02]  /*65e0*/  ISETP.GT.U32.AND P0, PT, R8, R2, PT ;  /* 0x000000020800720c */ /* 0x000fe40003f04070 */
[----:B------:R0:W-:Y:S01]  /*65f0*/  STL [R1+0x102c], R12 ;  /* 0x00102c0c01007387 */ /* 0x0001e20000100800 */
[----:B------:R-:W-:Y:S01]  /*6600*/  IMAD.MOV R6, RZ, RZ, -R6 ;  /* 0x000000ffff067224 */ /* 0x000fe200078e0a06 */
[----:B-1----:R-:W-:Y:S01]  /*6610*/  IABS R9, R12 ;  /* 0x0000000c00097213 */ /* 0x002fe20000000000 */
[----:B------:R-:W-:-:S02]  /*6620*/  IMAD.MOV R7, RZ, RZ, -R7 ;  /* 0x000000ffff077224 */ /* 0x000fc400078e0a07 */
[----:B------:R-:W-:Y:S02]  /*6630*/  VIADD R11, R0, 0xf4 ;  /* 0x000000f4000b7836 */ /* 0x000fe40000000000 */
[C---:B------:R-:W-:Y:S02]  /*6640*/  IMAD R5, R68.reuse, R6, R5 ;  /* 0x0000000644057224 */ /* 0x040fe400078e0205 */
[----:B------:R-:W-:Y:S01]  /*6650*/  IMAD R3, R68, R7, R3 ;  /* 0x0000000744037224 */ /* 0x000fe200078e0203 */
[----:B------:R-:W-:Y:S01]  /*6660*/  STL [R1+0x1028], R11 ;  /* 0x0010280b01007387 */ /* 0x000fe20000100800 */
[C---:B------:R-:W-:Y:S01]  /*6670*/  VIADD R10, R0.reuse, 0xf5 ;  /* 0x000000f5000a7836 */ /* 0x040fe20000000000 */
[----:B0-----:R-:W0:Y:S01]  /*6680*/  LDC R12, c[0x0][0x3a0] ;  /* 0x0000e800ff0c7b82 */ /* 0x001e220000000800 */
[----:B------:R-:W-:Y:S01]  /*6690*/  IMAD.MOV.U32 R7, RZ, RZ, R9 ;  /* 0x000000ffff077224 */ /* 0x000fe200078e0009 */
[----:B------:R1:W-:Y:S01]  /*66a0*/  STL [R1+0xa8], R5 ;  /* 0x0000a80501007387 */ /* 0x0003e20000100800 */
[----:B------:R-:W-:Y:S01]  /*66b0*/  VIADD R13, R0, 0xf8 ;  /* 0x000000f8000d7836 */ /* 0x000fe20000000000 */
[----:B------:R-:W-:Y:S01]  /*66c0*/  IABS R6, R10 ;  /* 0x0000000a00067213 */ /* 0x000fe20000000000 */
[----:B------:R-:W-:Y:S01]  /*66d0*/  IMAD.HI.U32 R9, R74, R7, RZ ;  /* 0x000000074a097227 */ /* 0x000fe200078e00ff */
[----:B------:R2:W-:Y:S03]  /*66e0*/  STL [R1+0x101c], R10 ;  /* 0x00101c0a01007387 */ /* 0x0005e60000100800 */
[----:B------:R-:W-:Y:S01]  /*66f0*/  @!P0 IMAD.IADD R2, R2, 0x1, -R8 ;  /* 0x0000000102028824 */ /* 0x000fe200078e0a08 */
[----:B------:R3:W-:Y:S01]  /*6700*/  STL [R1+0x10c], R3 ;  /* 0x00010c0301007387 */ /* 0x0007e20000100800 */
[----:B------:R-:W-:Y:S01]  /*6710*/  IMAD.MOV R9, RZ, RZ, -R9 ;  /* 0x000000ffff097224 */ /* 0x000fe200078e0a09 */
[----:B-1----:R-:W-:Y:S01]  /*6720*/  IABS R5, R11 ;  /* 0x0000000b00057213 */ /* 0x002fe20000000000 */
[----:B------:R-:W-:Y:S01]  /*6730*/  IMAD.HI.U32 R11, R74, R6, RZ ;  /* 0x000000064a0b7227 */ /* 0x000fe200078e00ff */
[----:B------:R1:W-:Y:S01]  /*6740*/  STL [R1+0x1010], R13 ;  /* 0x0010100d01007387 */ /* 0x0003e20000100800 */
[----:B------:R-:W-:-:S02]  /*6750*/  ISETP.GT.U32.AND P0, PT, R8, R2, PT ;  /* 0x000000020800720c */ /* 0x000fc40003f04070 */
[----:B--2---:R-:W-:Y:S01]  /*6760*/  IMAD.HI.U32 R10, R74, R5, RZ ;  /* 0x000000054a0a7227 */ /* 0x004fe200078e00ff */
[----:B---3--:R-:W-:-:S03]  /*6770*/  IABS R3, R13 ;  /* 0x0000000d00037213 */ /* 0x008fc60000000000 */
[----:B------:R-:W-:Y:S02]  /*6780*/  IMAD R7, R68, R9, R7 ;  /* 0x0000000944077224 */ /* 0x000fe400078e0207 */
[----:B------:R-:W-:Y:S02]  /*6790*/  IMAD.MOV R10, RZ, RZ, -R10 ;  /* 0x000000ffff0a7224 */ /* 0x000fe400078e0a0a */
[----:B-1----:R-:W-:Y:S02]  /*67a0*/  VIADD R13, R0, 0xf9 ;  /* 0x000000f9000d7836 */ /* 0x002fe40000000000 */
[----:B------:R-:W-:Y:S02]  /*67b0*/  IMAD.MOV R11, RZ, RZ, -R11 ;  /* 0x000000ffff0b7224 */ /* 0x000fe400078e0a0b */
[----:B------:R-:W-:Y:S01]  /*67c0*/  IMAD R5, R68, R10, R5 ;  /* 0x0000000a44057224 */ /* 0x000fe200078e0205 */
[----:B------:R-:W-:Y:S01]  /*67d0*/  STL [R1+0x1008], R13 ;  /* 0x0010080d01007387 */ /* 0x000fe20000100800 */
[----:B------:R-:W-:Y:S01]  /*67e0*/  @!P0 IMAD.IADD R2, R2, 0x1, -R8 ;  /* 0x0000000102028824 */ /* 0x000fe200078e0a08 */
[----:B------:R-:W-:Y:S01]  /*67f0*/  ISETP.NE.AND P0, PT, R72, RZ, PT ;  /* 0x000000ff4800720c */ /* 0x000fe20003f05270 */
[----:B------:R-:W-:Y:S01]  /*6800*/  VIADD R8, R0, 0xfa ;  /* 0x000000fa00087836 */ /* 0x000fe20000000000 */
[----:B------:R1:W-:Y:S04]  /*6810*/  STL [R1+0x130], R7 ;  /* 0x0001300701007387 */ /* 0x0003e80000100800 */
[----:B------:R2:W-:Y:S01]  /*6820*/  STL [R1+0x15c], R5 ;  /* 0x00015c0501007387 */ /* 0x0005e20000100800 */
[----:B-1----:R-:W-:-:S02]  /*6830*/  IMAD R7, R68, R11, R6 ;  /* 0x0000000b44077224 */ /* 0x002fc400078e0206 */
[C---:B------:R-:W-:Y:S01]  /*6840*/  IMAD.HI.U32 R6, R74.reuse, R3, RZ ;  /* 0x000000034a067227 */ /* 0x040fe200078e00ff */
[----:B--2---:R-:W-:Y:S02]  /*6850*/  IABS R5, R13 ;  /* 0x0000000d00057213 */ /* 0x004fe40000000000 */
[----:B------:R1:W-:Y:S04]  /*6860*/  STL [R1+0x1a4], R7 ;  /* 0x0001a40701007387 */ /* 0x0003e80000100800 */
[----:B------:R-:W-:Y:S01]  /*6870*/  STL [R1+0xff4], R8 ;  /* 0x000ff40801007387 */ /* 0x000fe20000100800 */
[----:B-1----:R-:W-:Y:S02]  /*6880*/  IMAD.MOV R7, RZ, RZ, -R6 ;  /* 0x000000ffff077224 */ /* 0x002fe400078e0a06 */
[----:B------:R-:W-:-:S04]  /*6890*/  IMAD.HI.U32 R6, R74, R5, RZ ;  /* 0x000000054a067227 */ /* 0x000fc800078e00ff */
[----:B------:R-:W-:Y:S02]  /*68a0*/  IMAD R3, R68, R7, R3 ;  /* 0x0000000744037224 */ /* 0x000fe400078e0203 */
[----:B------:R-:W-:Y:S02]  /*68b0*/  IMAD.MOV R6, RZ, RZ, -R6 ;  /* 0x000000ffff067224 */ /* 0x000fe400078e0a06 */
[----:B0-----:R-:W-:Y:S01]  /*68c0*/  VIADD R7, R12, 0xfffffffe ;  /* 0xfffffffe0c077836 */ /* 0x001fe20000000000 */
[----:B------:R0:W-:Y:S01]  /*68d0*/  STL [R1+0x2c], R3 ;  /* 0x00002c0301007387 */ /* 0x0001e20000100800 */
[----:B------:R-:W-:-:S03]  /*68e0*/  IMAD R5, R68, R6, R5 ;  /* 0x0000000644057224 */ /* 0x000fc600078e0205 */
[----:B------:R-:W-:Y:S01]  /*68f0*/  ISETP.GE.U32.AND P5, PT, R7, 0x7fffff7f, PT ;  /* 0x7fffff7f0700780c */ /* 0x000fe20003fa6070 */
[C---:B------:R-:W-:Y:S01]  /*6900*/  VIADD R7, R12.reuse, 0xfffffffd ;  /* 0xfffffffd0c077836 */ /* 0x040fe20000000000 */
[----:B------:R1:W-:Y:S01]  /*6910*/  STL [R1+0xa4], R5 ;  /* 0x0000a40501007387 */ /* 0x0003e20000100800 */
[----:B0-----:R-:W-:Y:S01]  /*6920*/  IMAD.MOV.U32 R3, RZ, RZ, R2 ;  /* 0x000000ffff037224 */ /* 0x001fe200078e0002 */
[----:B------:R-:W-:Y:S01]  /*6930*/  IABS R2, R8 ;  /* 0x0000000800027213 */ /* 0x000fe20000000000 */
[----:B------:R-:W-:Y:S02]  /*6940*/  VIADD R8, R12, 0xffffffff ;  /* 0xffffffff0c087836 */ /* 0x000fe40000000000 */
[----:B------:R-:W-:Y:S01]  /*6950*/  @!P1 IMAD.MOV R3, RZ, RZ, -R3 ;  /* 0x000000ffff039224 */ /* 0x000fe200078e0a03 */
[----:B------:R-:W-:Y:S01]  /*6960*/  @!P0 LOP3.LUT R3, RZ, R72, RZ, 0x33, !PT ;  /* 0x00000048ff038212 */ /* 0x000fe200078e33ff */
[----:B------:R-:W-:Y:S01]  /*6970*/  IMAD.HI.U32 R6, R74, R2, RZ ;  /* 0x000000024a067227 */ /* 0x000fe200078e00ff */
[----:B-----5:R-:W-:-:S02]  /*6980*/  LEA R72, P4, R69, UR14, 0x1 ;  /* 0x0000000e45487c11 */ /* 0x020fc4000f8808ff */
[----:B------:R-:W-:Y:S01]  /*6990*/  ISETP.GE.U32.AND P1, PT, R7, 0x7fffff7e, PT ;  /* 0x7fffff7e0700780c */ /* 0x000fe20003f26070 */
[----:B------:R-:W-:Y:S01]  /*69a0*/  IMAD.MOV R6, RZ, RZ, -R6 ;  /* 0x000000ffff067224 */ /* 0x000fe200078e0a06 */
[----:B------:R-:W-:Y:S01]  /*69b0*/  ISETP.GE.U32.AND P3, PT, R8, 0x7fffff80, PT ;  /* 0x7fffff800800780c */ /* 0x000fe20003f66070 */
[----:B-1----:R-:W-:Y:S01]  /*69c0*/  IMAD R5, R3, UR5, RZ ;  /* 0x0000000503057c24 */ /* 0x002fe2000f8e02ff */
[----:B------:R-:W-:Y:S01]  /*69d0*/  LEA.HI.X.SX32 R69, R69, UR15, 0x1, P4 ;  /* 0x0000000f45457c11 */ /* 0x000fe2000a0f0eff */
[----:B------:R-:W-:Y:S02]  /*69e0*/  IMAD R6, R68, R6, R2 ;  /* 0x0000000644067224 */ /* 0x000fe400078e0202 */
[----:B------:R-:W-:Y:S01]  /*69f0*/  VIADD R7, R12, 0xfffffffc ;  /* 0xfffffffc0c077836 */ /* 0x000fe20000000000 */
[C---:B------:R-:W-:Y:S02]  /*6a00*/  LEA R3, P0, R5.reuse, UR12, 0x1 ;  /* 0x0000000c05037c11 */ /* 0x040fe4000f8008ff */
[----:B------:R0:W-:Y:S02]  /*6a10*/  STL [R1+0x100], R6 ;  /* 0x0001000601007387 */ /* 0x0001e40000100800 */
[----:B------:R-:W-:Y:S01]  /*6a20*/  LEA.HI.X.SX32 R2, R5, UR13, 0x1, P0 ;  /* 0x0000000d05027c11 */ /* 0x000fe200080f0eff */
[----:B------:R-:W-:Y:S01]  /*6a30*/  IMAD.SHL.U32 R5, R70, 0x2, RZ ;  /* 0x0000000246057824 */ /* 0x000fe200078e00ff */
[----:B------:R-:W-:Y:S07]  /*6a40*/  BRA.U UP0, `(.L_x_5) ;  /* 0x0000000100187547 */ /* 0x000fee000b800000 */
[----:B------:R-:W-:Y:S01]  /*6a50*/  ELECT P0, URZ, PT ;  /* 0x0000000000ff782f */ /* 0x000fe20003800000 */
[----:B0-----:R-:W-:Y:S01]  /*6a60*/  IMAD.MOV.U32 R6, RZ, RZ, 0x1 ;  /* 0x00000001ff067424 */ /* 0x001fe200078e00ff */
[----:B------:R-:W-:Y:S01]  /*6a70*/  UMOV UR5, 0x40 ;  /* 0x0000004000057882 */ /* 0x000fe20000000000 */
[----:B------:R-:W-:Y:S01]  /*6a80*/  UVIRTCOUNT.DEALLOC.SMPOOL 0x80 ;  /* 0x000000800000784c */ /* 0x000fe20000000000 */
[----:B------:R-:W-:-:S09]  /*6a90*/  ULEA UR5, UR4, UR5, 0x18 ;  /* 0x0000000504057291 */ /* 0x000fd2000f8ec0ff */
[----:B------:R1:W-:Y:S03]  /*6aa0*/  @P0 STS.U8 [UR5], R6 ;  /* 0x00000006ff000988 */ /* 0x0003e60008000005 */
.L_x_5:
[----:B------:R-:W-:Y:S01]  /*6ab0*/  UIADD3 UR10, UPT, UPT, UR8, UR10, URZ ;  /* 0x0000000a080a7290 */ /* 0x000fe2000fffe0ff */
[----:B01----:R-:W-:Y:S01]  /*6ac0*/  VIADD R6, R12, 0xfffffffb ;  /* 0xfffffffb0c067836 */ /* 0x003fe20000000000 */
[----:B------:R-:W-:Y:S01]  /*6ad0*/  VOTEU.ALL UP1, P2 ;  /* 0x0000000000ff7886 */ /* 0x000fe20001020000 */
[----:B------:R-:W-:Y:S01]  /*6ae0*/  UIADD3 UR6, UPT, UPT, UR9, 0x20000, URZ ;  /* 0x0002000009067890 */ /* 0x000fe2000fffe0ff */
[----:B------:R-:W-:Y:S01]  /*6af0*/  IADD3 R18, P0, PT, R5, R3, RZ ;  /* 0x0000000305127210 */ /* 0x000fe20007f1e0ff */
[----:B------:R-:W-:Y:S01]  /*6b00*/  VOTEU.ALL UP2, P2 ;  /* 0x0000000000ff7886 */ /* 0x000fe20001040000 */
[----:B------:R-:W-:Y:S01]  /*6b10*/  ISETP.GE.U32.AND P4, PT, R7, 0x7fffff7d, PT ;  /* 0x7fffff7d0700780c */ /* 0x000fe20003f86070 */
[----:B------:R-:W-:Y:S01]  /*6b20*/  @!P3 IMAD.MOV.U32 R7, RZ, RZ, R2 ;  /* 0x000000ffff07b224 */ /* 0x000fe200078e0002 */
[----:B------:R-:W-:-:S04]  /*6b30*/  @!UP1 UIADD3 UR4, UPT, UPT, -UR7, 0x100000, URZ ;  /* 0x0010000007049890 */ /* 0x000fc8000fffe1ff */
[----:B------:R-:W-:Y:S02]  /*6b40*/  @!UP1 USHF.L.U32 UR5, UR4, 0xb, URZ ;  /* 0x0000000b04059899 */ /* 0x000fe400080006ff */
[----:B------:R-:W-:Y:S01]  /*6b50*/  @!UP1 USHF.L.U32 UR4, UR4, 0x1, URZ ;  /* 0x0000000104049899 */ /* 0x000fe200080006ff */
[----:B------:R-:W-:Y:S01]  /*6b60*/  STTM.x64 tmem[UR10], RZ ;  /* 0x000000ff000079ed */ /* 0x000fe2000834000a */
[----:B------:R-:W-:Y:S01]  /*6b70*/  STTM.x64 tmem[UR10+0x40], RZ ;  /* 0x000040ff000079ed */ /* 0x000fe2000834000a */
[----:B------:R-:W-:Y:S01]  /*6b80*/  STTM.x64 tmem[UR10+0x80], RZ ;  /* 0x000080ff000079ed */ /* 0x000fe2000834000a */
[----:B------:R-:W-:Y:S01]  /*6b90*/  STTM.x64 tmem[UR10+0xc0], RZ ;  /* 0x0000c0ff000079ed */ /* 0x000fe2000834000a */
[----:B------:R-:W0:Y:S02]  /*6ba0*/  FENCE.VIEW.ASYNC.T ;  /* 0x00000000000073c6 */ /* 0x000e240000000200 */
[----:B0-----:R-:W-:Y:S01]  /*6bb0*/  BAR.SYNC.DEFER_BLOCKING 0x0 ;  /* 0x0000000000007b1d */ /* 0x001fe20000010000 */
[----:B------:R-:W-:-:S02]  /*6bc0*/  LEA.HI.X.SX32 R45, R70, R2, 0x1, P0 ;  /* 0x00000002462d7211 */ /* 0x000fc400000f0eff */
[----:B------:R-:W-:Y:S01]  /*6bd0*/  ISETP.GE.U32.AND P0, PT, R6, 0x7fffff7c, PT ;  /* 0x7fffff7c0600780c */ /* 0x000fe20003f06070 */
[----:B------:R-:W-:Y:S01]  /*6be0*/  @!P3 IMAD.MOV.U32 R6, RZ, RZ, R3 ;  /* 0x000000ffff06b224 */ /* 0x000fe200078e0003 */
[----:B------:R-:W-:Y:S01]  /*6bf0*/  PRMT R8, RZ, 0x7610, R8 ;  /* 0x00007610ff087816 */ /* 0x000fe20000000008 */
[----:B------:R-:W0:Y:S01]  /*6c00*/  LDCU UR11, c[0x0][0x3b0] ;  /* 0x00007600ff0b77ac */ /* 0x000e220008000800 */
[----:B------:R-:W-:Y:S01]  /*6c10*/  PRMT R10, RZ, 0x7610, R10 ;  /* 0x00007610ff0a7816 */ /* 0x000fe2000000000a */
[----:B------:R-:W-:Y:S04]  /*6c20*/  STL [R1+0x1318], R93 ;  /* 0x0013185d01007387 */ /* 0x000fe80000100800 */
[----:B------:R-:W-:Y:S04]  /*6c30*/  STL [R1+0x1314], R92 ;  /* 0x0013145c01007387 */ /* 0x000fe80000100800 */
[----:B------:R-:W-:Y:S04]  /*6c40*/  STL [R1+0x1310], R91 ;  /* 0x0013105b01007387 */ /* 0x000fe80000100800 */
[----:B------:R-:W-:Y:S04]  /*6c50*/  STL [R1+0x130c], R90 ;  /* 0x00130c5a01007387 */ /* 0x000fe80000100800 */
[----:B------:R-:W1:Y:S02]  /*6c60*/  FENCE.VIEW.ASYNC.S ;  /* 0x00000000000073c6 */ /* 0x000e640000000000 */
[----:B-1----:R1:W2:Y:S02]  /*6c70*/  @!UP2 SYNCS.EXCH.64 URZ, [UR6], UR4 ;  /* 0x0000000406ffa5b2 */ /* 0x0022a40008000100 */
[----:B--2---:R-:W-:Y:S06]  /*6c80*/  BAR.SYNC.DEFER_BLOCKING 0x0 ;  /* 0x0000000000007b1d */ /* 0x004fec0000010000 */
[----:B------:R-:W-:Y:S04]  /*6c90*/  STL [R1+0x1308], R89 ;  /* 0x0013085901007387 */ /* 0x000fe80000100800 */
[----:B------:R-:W-:Y:S04]  /*6ca0*/  STL [R1+0x1304], R88 ;  /* 0x0013045801007387 */ /* 0x000fe80000100800 */
[----:B------:R-:W-:Y:S04]  /*6cb0*/  STL [R1+0x1300], R87 ;  /* 0x0013005701007387 */ /* 0x000fe80000100800 */
[----:B------:R-:W-:Y:S04]  /*6cc0*/  STL [R1+0x12fc], R86 ;  /* 0x0012fc5601007387 */ /* 0x000fe80000100800 */
[----:B------:R2:W3:Y:S04]  /*6cd0*/  @!P3 LDG.E.U16 R8, desc[UR20][R6.64] ;  /* 0x000000140608b981 */ /* 0x0004e8000c1e1500 */
[----:B------:R-:W-:Y:S04]  /*6ce0*/  STL [R1+0x12f8], R85 ;  /* 0x0012f85501007387 */ /* 0x000fe80000100800 */
[----:B------:R-:W-:Y:S01]  /*6cf0*/  STL [R1+0x12f4], R84 ;  /* 0x0012f45401007387 */ /* 0x000fe20000100800 */
[----:B--2---:R-:W-:-:S02]  /*6d00*/  @!P5 IMAD.MOV.U32 R6, RZ, RZ, R18 ;  /* 0x000000ffff06d224 */ /* 0x004fc400078e0012 */
[----:B------:R-:W-:Y:S01]  /*6d10*/  @!P5 IMAD.MOV.U32 R7, RZ, RZ, R45 ;  /* 0x000000ffff07d224 */ /* 0x000fe200078e002d */
[----:B------:R-:W-:Y:S04]  /*6d20*/  STL [R1+0x12f0], R83 ;  /* 0x0012f05301007387 */ /* 0x000fe80000100800 */
[----:B------:R2:W4:Y:S04]  /*6d30*/  @!P5 LDG.E.U16 R10, desc[UR20][R6.64] ;  /* 0x00000014060ad981 */ /* 0x000528000c1e1500 */
[----:B------:R-:W-:Y:S04]  /*6d40*/  STL [R1+0x12ec], R82 ;  /* 0x0012ec5201007387 */ /* 0x000fe80000100800 */
        /* <DEDUP_REMOVED lines=8> */
[----:B------:R0:W-:Y:S01]  /*6dd0*/  STL [R1+0xabc], R45 ;  /* 0x000abc2d01007387 */ /* 0x0001e20000100800 */
[----:B--2---:R-:W-:-:S02]  /*6de0*/  VIADD R7, R12, 0xfffffffa ;  /* 0xfffffffa0c077836 */ /* 0x004fc40000000000 */
[C---:B------:R-:W-:Y:S01]  /*6df0*/  IMAD R6, R70.reuse, 0x3, RZ ;  /* 0x0000000346067824 */ /* 0x040fe200078e02ff */
[----:B0-----:R-:W-:-:S04]  /*6e00*/  LEA R45, P3, R70, R3, 0x2 ;  /* 0x00000003462d7211 */ /* 0x001fc800078610ff */
[----:B------:R-:W-:Y:S02]  /*6e10*/  LEA.HI.X.SX32 R48, R5, R2, 0x1, P3 ;  /* 0x0000000205307211 */ /* 0x000fe400018f0eff */
[----:B------:R-:W-:Y:S02]  /*6e20*/  ISETP.GE.U32.AND P5, PT, R7, 0x7fffff7b, PT ;  /* 0x7fffff7b0700780c */ /* 0x000fe40003fa6070 */
[----:B------:R-:W-:Y:S01]  /*6e30*/  PRMT R43, RZ, 0x7610, R43 ;  /* 0x00007610ff2b7816 */ /* 0x000fe2000000002b */
[----:B------:R-:W-:Y:S01]  /*6e40*/  @!P1 IMAD.MOV.U32 R7, RZ, RZ, R48 ;  /* 0x000000ffff079224 */ /* 0x000fe200078e0030 */
[----:B------:R-:W-:Y:S01]  /*6e50*/  PRMT R9, RZ, 0x7610, R9 ;  /* 0x00007610ff097816 */ /* 0x000fe20000000009 */
[----:B---3--:R0:W-:Y:S02]  /*6e60*/  STL [R1+0x388], R8 ;  /* 0x0003880801007387 */ /* 0x0081e40000100800 */
[----:B0-----:R-:W-:Y:S02]  /*6e70*/  IMAD R8, R70, 0x6, RZ ;  /* 0x0000000646087824 */ /* 0x001fe400078e02ff */
[----:B----4-:R0:W-:Y:S03]  /*6e80*/  STL [R1+0x384], R10 ;  /* 0x0003840a01007387 */ /* 0x0101e60000100800 */
[----:B0-----:R-:W-:-:S04]  /*6e90*/  IADD3 R10, P6, PT, R8, R3, RZ ;  /* 0x00000003080a7210 */ /* 0x001fc80007fde0ff */
[----:B------:R-:W-:Y:S01]  /*6ea0*/  LEA.HI.X.SX32 R18, R6, R2, 0x1, P6 ;  /* 0x0000000206127211 */ /* 0x000fe200030f0eff */
[----:B------:R-:W-:-:S05]  /*6eb0*/  @!P1 IMAD.MOV.U32 R6, RZ, RZ, R45 ;  /* 0x000000ffff069224 */ /* 0x000fca00078e002d */
[----:B------:R0:W2:Y:S02]  /*6ec0*/  @!P1 LDG.E.U16 R43, desc[UR20][R6.64] ;  /* 0x00000014062b9981 */ /* 0x0000a4000c1e1500 */
[----:B0-----:R-:W-:Y:S02]  /*6ed0*/  @!P4 IMAD.MOV.U32 R6, RZ, RZ, R10 ;  /* 0x000000ffff06c224 */ /* 0x001fe400078e000a */
[----:B------:R-:W-:-:S05]  /*6ee0*/  @!P4 IMAD.MOV.U32 R7, RZ, RZ, R18 ;  /* 0x000000ffff07c224 */ /* 0x000fca00078e0012 */
[----:B------:R0:W3:Y:S01]  /*6ef0*/  @!P4 LDG.E.U16 R9, desc[UR20][R6.64] ;  /* 0x000000140609c981 */ /* 0x0000e2000c1e1500 */
[----:B------:R-:W-:-:S03]  /*6f00*/  VIADD R5, R12, 0xfffffff9 ;  /* 0xfffffff90c057836 */ /* 0x000fc60000000000 */
[----:B------:R4:W-:Y:S04]  /*6f10*/  STL [R1+0xac8], R45 ;  /* 0x000ac82d01007387 */ /* 0x0009e80000100800 */
[----:B------:R-:W-:Y:S01]  /*6f20*/  STL [R1+0xad0], R10 ;  /* 0x000ad00a01007387 */ /* 0x000fe20000100800 */
[----:B------:R-:W-:-:S03]  /*6f30*/  ISETP.GE.U32.AND P3, PT, R5, 0x7fffff7a, PT ;  /* 0x7fffff7a0500780c */ /* 0x000fc60003f66070 */
[----:B------:R1:W-:Y:S01]  /*6f40*/  STL [R1+0xac4], R48 ;  /* 0x000ac43001007387 */ /* 0x0003e20000100800 */
[----:B------:R-:W-:-:S03]  /*6f50*/  IMAD.SHL.U32 R5, R70, 0x4, RZ ;  /* 0x0000000446057824 */ /* 0x000fc600078e00ff */
[----:B------:R-:W-:Y:S01]  /*6f60*/  STL [R1+0xacc], R18 ;  /* 0x000acc1201007387 */ /* 0x000fe20000100800 */
[C---:B----4-:R-:W-:Y:S01]  /*6f70*/  LEA R45, P1, R70.reuse, R3, 0x3 ;  /* 0x00000003462d7211 */ /* 0x050fe200078218ff */
[----:B0-----:R-:W-:Y:S02]  /*6f80*/  IMAD R6, R70, 0x5, RZ ;  /* 0x0000000546067824 */ /* 0x001fe400078e02ff */
[C---:B------:R-:W-:Y:S01]  /*6f90*/  VIADD R7, R12.reuse, 0xfffffff8 ;  /* 0xfffffff80c077836 */ /* 0x040fe20000000000 */
[----:B-1----:R-:W-:Y:S02]  /*6fa0*/  LEA.HI.X.SX32 R48, R5, R2, 0x1, P1 ;  /* 0x0000000205307211 */ /* 0x002fe400008f0eff */
[----:B------:R-:W-:Y:S02]  /*6fb0*/  PRMT R11, RZ, 0x7610, R11 ;  /* 0x00007610ff0b7816 */ /* 0x000fe4000000000b */
[----:B------:R-:W-:Y:S01]  /*6fc0*/  ISETP.GE.U32.AND P4, PT, R7, 0x7fffff79, PT ;  /* 0x7fffff790700780c */ /* 0x000fe20003f86070 */
[----:B------:R-:W-:Y:S01]  /*6fd0*/  @!P0 IMAD.MOV.U32 R7, RZ, RZ, R48 ;  /* 0x000000ffff078224 */ /* 0x000fe200078e0030 */
[----:B------:R-:W-:Y:S01]  /*6fe0*/  PRMT R17, RZ, 0x7610, R17 ;  /* 0x00007610ff117816 */ /* 0x000fe20000000011 */
[----:B------:R-:W-:-:S05]  /*6ff0*/  VIADD R10, R12, 0xfffffff7 ;  /* 0xfffffff70c0a7836 */ /* 0x000fca0000000000 */
[----:B------:R-:W-:Y:S01]  /*7000*/  ISETP.GE.U32.AND P1, PT, R10, 0x7fffff78, PT ;  /* 0x7fffff780a00780c */ /* 0x000fe20003f26070 */
[C---:B------:R-:W-:Y:S01]  /*7010*/  IMAD R10, R70.reuse, 0xc, RZ ;  /* 0x0000000c460a7824 */ /* 0x040fe200078e02ff */
[----:B------:R-:W-:Y:S01]  /*7020*/  PRMT R41, RZ, 0x7610, R41 ;  /* 0x00007610ff297816 */ /* 0x000fe20000000029 */
[----:B---3--:R0:W-:Y:S02]  /*7030*/  STL [R1+0x37c], R9 ;  /* 0x00037c0901007387 */ /* 0x0081e40000100800 */
[----:B0-----:R-:W-:Y:S02]  /*7040*/  IMAD R9, R70, 0xa, RZ ;  /* 0x0000000a46097824 */ /* 0x001fe400078e02ff */
[----:B------:R-:W-:Y:S03]  /*7050*/  STL [R1+0xad8], R45 ;  /* 0x000ad82d01007387 */ /* 0x000fe60000100800 */
[----:B------:R-:W-:-:S05]  /*7060*/  IADD3 R18, P6, PT, R9, R3, RZ ;  /* 0x0000000309127210 */ /* 0x000fca0007fde0ff */
[----:B------:R-:W-:Y:S04]  /*7070*/  STL [R1+0xae0], R18 ;  /* 0x000ae01201007387 */ /* 0x000fe80000100800 */
[----:B------:R-:W-:Y:S04]  /*7080*/  STL [R1+0xad4], R48 ;  /* 0x000ad43001007387 */ /* 0x000fe80000100800 */
[----:B--2---:R0:W-:Y:S02]  /*7090*/  STL [R1+0x380], R43 ;  /* 0x0003802b01007387 */ /* 0x0041e40000100800 */
[----:B0-----:R-:W-:Y:S01]  /*70a0*/  LEA.HI.X.SX32 R43, R6, R2, 0x1, P6 ;  /* 0x00000002062b7211 */ /* 0x001fe200030f0eff */
[----:B------:R-:W-:-:S05]  /*70b0*/  @!P0 IMAD.MOV.U32 R6, RZ, RZ, R45 ;  /* 0x000000ffff068224 */ /* 0x000fca00078e002d */
[----:B------:R0:W2:Y:S02]  /*70c0*/  @!P0 LDG.E.U16 R11, desc[UR20][R6.64] ;  /* 0x00000014060b8981 */ /* 0x0000a4000c1e1500 */
[----:B0-----:R-:W-:Y:S02]  /*70d0*/  @!P5 IMAD.MOV.U32 R6, RZ, RZ, R18 ;  /* 0x000000ffff06d224 */ /* 0x001fe400078e0012 */
[----:B------:R-:W-:Y:S01]  /*70e0*/  @!P5 IMAD.MOV.U32 R7, RZ, RZ, R43 ;  /* 0x000000ffff07d224 */ /* 0x000fe200078e002b */
[----:B------:R0:W-:Y:S04]  /*70f0*/  STL [R1+0xadc], R43 ;  /* 0x000adc2b01007387 */ /* 0x0001e80000100800 */
[----:B------:R1:W3:Y:S01]  /*7100*/  @!P5 LDG.E.U16 R17, desc[UR20][R6.64] ;  /* 0x000000140611d981 */ /* 0x0002e2000c1e1500 */
[----:B0-----:R-:W-:Y:S01]  /*7110*/  IADD3 R43, P0, PT, R10, R3, RZ ;  /* 0x000000030a2b7210 */ /* 0x001fe20007f1e0ff */
[----:B-1----:R-:W-:-:S03]  /*7120*/  VIADD R6, R12, 0xfffffff6 ;  /* 0xfffffff60c067836 */ /* 0x002fc60000000000 */
[----:B------:R-:W-:Y:S02]  /*7130*/  LEA.HI.X.SX32 R8, R8, R2, 0x1, P0 ;  /* 0x0000000208087211 */ /* 0x000fe400000f0eff */
[----:B------:R-:W-:Y:S01]  /*7140*/  ISETP.GE.U32.AND P5, PT, R6, 0x7fffff77, PT ;  /* 0x7fffff770600780c */ /* 0x000fe20003fa6070 */
[----:B------:R-:W-:Y:S02]  /*7150*/  VIADD R6, R12, 0xfffffff5 ;  /* 0xfffffff50c067836 */ /* 0x000fe40000000000 */
[----:B------:R-:W-:-:S03]  /*7160*/  @!P3 IMAD.MOV.U32 R7, RZ, RZ, R8 ;  /* 0x000000ffff07b224 */ /* 0x000fc600078e0008 */
[----:B------:R-:W-:Y:S01]  /*7170*/  ISETP.GE.U32.AND P0, PT, R6, 0x7fffff76, PT ;  /* 0x7fffff760600780c */ /* 0x000fe20003f06070 */
[----:B------:R-:W-:-:S05]  /*7180*/  @!P3 IMAD.MOV.U32 R6, RZ, RZ, R43 ;  /* 0x000000ffff06b224 */ /* 0x000fca00078e002b */
[----:B------:R0:W4:Y:S01]  /*7190*/  @!P3 LDG.E.U16 R41, desc[UR20][R6.64] ;  /* 0x000000140629b981 */ /* 0x000122000c1e1500 */
[C---:B------:R-:W-:Y:S01]  /*71a0*/  IMAD R5, R70.reuse, 0x7, RZ ;  /* 0x0000000746057824 */ /* 0x040fe200078e02ff */
[----:B------:R-:W-:Y:S02]  /*71b0*/  PRMT R13, RZ, 0x7610, R13 ;  /* 0x00007610ff0d7816 */ /* 0x000fe4000000000d */
[----:B------:R-:W-:Y:S02]  /*71c0*/  PRMT R29, RZ, 0x7610, R29 ;  /* 0x00007610ff1d7816 */ /* 0x000fe4000000001d */
[----:B------:R-:W-:Y:S01]  /*71d0*/  PRMT R14, RZ, 0x7610, R14 ;  /* 0x00007610ff0e7816 */ /* 0x000fe2000000000e */
[----:B--2---:R1:W-:Y:S02]  /*71e0*/  STL [R1+0x378], R11 ;  /* 0x0003780b01007387 */ /* 0x0043e40000100800 */
[----:B-1----:R-:W-:Y:S02]  /*71f0*/  IMAD R11, R70, 0xe, RZ ;  /* 0x0000000e460b7824 */ /* 0x002fe400078e02ff */
[----:B---3--:R1:W-:Y:S03]  /*7200*/  STL [R1+0x374], R17 ;  /* 0x0003741101007387 */ /* 0x0083e60000100800 */
[----:B-1----:R-:W-:Y:S01]  /*7210*/  IADD3 R17, P6, PT, R11, R3, RZ ;  /* 0x000000030b117210 */ /* 0x002fe20007fde0ff */
[----:B------:R-:W-:Y:S03]  /*7220*/  STL [R1+0xae8], R43 ;  /* 0x000ae82b01007387 */ /* 0x000fe60000100800 */
[----:B------:R-:W-:Y:S01]  /*7230*/  LEA.HI.X.SX32 R18, R5, R2, 0x1, P6 ;  /* 0x0000000205127211 */ /* 0x000fe200030f0eff */
[----:B------:R-:W-:Y:S01]  /*7240*/  STL [R1+0xaf0], R17 ;  /* 0x000af01101007387 */ /* 0x000fe20000100800 */
[----:B0-----:R-:W-:-:S03]  /*7250*/  @!P4 IMAD.MOV.U32 R6, RZ, RZ, R17 ;  /* 0x000000ffff06c224 */ /* 0x001fc600078e0011 */
[----:B------:R0:W-:Y:S01]  /*7260*/  STL [R1+0xae4], R8 ;  /* 0x000ae40801007387 */ /* 0x0001e20000100800 */
[----:B------:R-:W-:Y:S02]  /*7270*/  @!P4 IMAD.MOV.U32 R7, RZ, RZ, R18 ;  /* 0x000000ffff07c224 */ /* 0x000fe400078e0012 */
[C---:B------:R-:W-:Y:S01]  /*7280*/  IMAD.SHL.U32 R5, R70.reuse, 0x8, RZ ;  /* 0x0000000846057824 */ /* 0x040fe200078e00ff */
[----:B------:R-:W-:Y:S04]  /*7290*/  STL [R1+0xaec], R18 ;  /* 0x000aec1201007387 */ /* 0x000fe80000100800 */
[----:B----4-:R1:W-:Y:S01]  /*72a0*/  STL [R1+0x370], R41 ;  /* 0x0003702901007387 */ /* 0x0103e20000100800 */
[----:B0-----:R-:W-:-:S03]  /*72b0*/  IMAD R8, R70, 0x12, RZ ;  /* 0x0000001246087824 */ /* 0x001fc600078e02ff */
[----:B------:R0:W2:Y:S01]  /*72c0*/  @!P4 LDG.E.U16 R13, desc[UR20][R6.64] ;  /* 0x00000014060dc981 */ /* 0x0000a2000c1e1500 */
[-C--:B-1----:R-:W-:Y:S02]  /*72d0*/  LEA R41, P3, R70, R3.reuse, 0x4 ;  /* 0x0000000346297211 */ /* 0x082fe400078620ff */
[----:B------:R-:W-:Y:S01]  /*72e0*/  IADD3 R17, P6, PT, R8, R3, RZ ;  /* 0x0000000308117210 */ /* 0x000fe20007fde0ff */
[----:B0-----:R-:W-:Y:S01]  /*72f0*/  IMAD R6, R70, 0x9, RZ ;  /* 0x0000000946067824 */ /* 0x001fe200078e02ff */
[----:B------:R-:W-:Y:S01]  /*7300*/  LEA.HI.X.SX32 R43, R5, R2, 0x1, P3 ;  /* 0x00000002052b7211 */ /* 0x000fe200018f0eff */
[----:B------:R-:W-:-:S03]  /*7310*/  VIADD R7, R12, 0xfffffff4 ;  /* 0xfffffff40c077836 */ /* 0x000fc60000000000 */
[----:B------:R-:W-:Y:S01]  /*7320*/  LEA.HI.X.SX32 R18, R6, R2, 0x1, P6 ;  /* 0x0000000206127211 */ /* 0x000fe200030f0eff */
[----:B------:R-:W-:Y:S01]  /*7330*/  @!P1 IMAD.MOV.U32 R6, RZ, RZ, R41 ;  /* 0x000000ffff069224 */ /* 0x000fe200078e0029 */
[----:B------:R-:W-:Y:S01]  /*7340*/  ISETP.GE.U32.AND P4, PT, R7, 0x7fffff75, PT ;  /* 0x7fffff750700780c */ /* 0x000fe20003f86070 */
[----:B------:R-:W-:-:S05]  /*7350*/  @!P1 IMAD.MOV.U32 R7, RZ, RZ, R43 ;  /* 0x000000ffff079224 */ /* 0x000fca00078e002b */
[----:B------:R0:W3:Y:S02]  /*7360*/  @!P1 LDG.E.U16 R29, desc[UR20][R6.64] ;  /* 0x00000014061d9981 */ /* 0x0000e4000c1e1500 */
[----:B0-----:R-:W-:Y:S02]  /*7370*/  @!P5 IMAD.MOV.U32 R6, RZ, RZ, R17 ;  /* 0x000000ffff06d224 */ /* 0x001fe400078e0011 */
[----:B------:R-:W-:-:S05]  /*7380*/  @!P5 IMAD.MOV.U32 R7, RZ, RZ, R18 ;  /* 0x000000ffff07d224 */ /* 0x000fca00078e0012 */
[----:B------:R0:W4:Y:S01]  /*7390*/  @!P5 LDG.E.U16 R14, desc[UR20][R6.64] ;  /* 0x00000014060ed981 */ /* 0x000122000c1e1500 */
[----:B------:R-:W-:Y:S01]  /*73a0*/  IMAD R5, R70, 0xb, RZ ;  /* 0x0000000b46057824 */ /* 0x000fe200078e02ff */
[----:B------:R-:W-:Y:S01]  /*73b0*/  PRMT R21, RZ, 0x7610, R21 ;  /* 0x00007610ff157816 */ /* 0x000fe20000000015 */
[C---:B0-----:R-:W-:Y:S02]  /*73c0*/  VIADD R6, R12.reuse, 0xfffffff2 ;  /* 0xfffffff20c067836 */ /* 0x041fe40000000000 */
[----:B------:R-:W-:-:S03]  /*73d0*/  VIADD R7, R12, 0xfffffff1 ;  /* 0xfffffff10c077836 */ /* 0x000fc60000000000 */
[----:B------:R-:W-:Y:S02]  /*73e0*/  ISETP.GE.U32.AND P5, PT, R6, 0x7fffff73, PT ;  /* 0x7fffff730600780c */ /* 0x000fe40003fa6070 */
[----:B------:R-:W-:Y:S01]  /*73f0*/  PRMT R15, RZ, 0x7610, R15 ;  /* 0x00007610ff0f7816 */ /* 0x000fe2000000000f */
[----:B--2---:R0:W-:Y:S04]  /*7400*/  STL [R1+0x36c], R13 ;  /* 0x00036c0d01007387 */ /* 0x0041e80000100800 */
[----:B------:R-:W-:Y:S01]  /*7410*/  STL [R1+0xaf8], R41 ;  /* 0x000af82901007387 */ /* 0x000fe20000100800 */
[----:B0-----:R-:W-:-:S03]  /*7420*/  VIADD R13, R12, 0xfffffff3 ;  /* 0xfffffff30c0d7836 */ /* 0x001fc60000000000 */
[----:B------:R-:W-:Y:S02]  /*7430*/  STL [R1+0xb00], R17 ;  /* 0x000b001101007387 */ /* 0x000fe40000100800 */
[----:B------:R-:W-:Y:S01]  /*7440*/  ISETP.GE.U32.AND P3, PT, R13, 0x7fffff74, PT ;  /* 0x7fffff740d00780c */ /* 0x000fe20003f66070 */
[C---:B------:R-:W-:Y:S01]  /*7450*/  IMAD R13, R70.reuse, 0x14, RZ ;  /* 0x00000014460d7824 */ /* 0x040fe200078e02ff */
[----:B------:R-:W-:Y:S04]  /*7460*/  STL [R1+0xaf4], R43 ;  /* 0x000af42b01007387 */ /* 0x000fe80000100800 */
[----:B------:R-:W-:Y:S04]  /*7470*/  STL [R1+0xafc], R18 ;  /* 0x000afc1201007387 */ /* 0x000fe80000100800 */
[----:B----4-:R0:W-:Y:S04]  /*7480*/  STL [R1+0x364], R14 ;  /* 0x0003640e01007387 */ /* 0x0101e80000100800 */
[----:B---3--:R1:W-:Y:S01]  /*7490*/  STL [R1+0x368], R29 ;  /* 0x0003681d01007387 */ /* 0x0083e20000100800 */
[----:B0-----:R-:W-:Y:S01]  /*74a0*/  IMAD R14, R70, 0x16, RZ ;  /* 0x00000016460e7824 */ /* 0x001fe200078e02ff */
[----:B-1----:R-:W-:-:S04]  /*74b0*/  IADD3 R29, P1, PT, R13, R3, RZ ;  /* 0x000000030d1d7210 */ /* 0x002fc80007f3e0ff */
[----:B------:R-:W-:Y:S02]  /*74c0*/  IADD3 R17, P6, PT, R14, R3, RZ ;  /* 0x000000030e117210 */ /* 0x000fe40007fde0ff */
[-C--:B------:R-:W-:Y:S01]  /*74d0*/  LEA.HI.X.SX32 R9, R9, R2.reuse, 0x1, P1 ;  /* 0x0000000209097211 */ /* 0x080fe200008f0eff */
[----:B------:R-:W-:Y:S01]  /*74e0*/  @!P0 IMAD.MOV.U32 R6, RZ, RZ, R29 ;  /* 0x000000ffff068224 */ /* 0x000fe200078e001d */
[----:B------:R-:W-:Y:S02]  /*74f0*/  ISETP.GE.U32.AND P1, PT, R7, 0x7fffff72, PT ;  /* 0x7fffff720700780c */ /* 0x000fe40003f26070 */
[----:B------:R-:W-:Y:S01]  /*7500*/  LEA.HI.X.SX32 R18, R5, R2, 0x1, P6 ;  /* 0x0000000205127211 */ /* 0x000fe200030f0eff */
[----:B------:R-:W-:-:S05]  /*7510*/  @!P0 IMAD.MOV.U32 R7, RZ, RZ, R9 ;  /* 0x000000ffff078224 */ /* 0x000fca00078e0009 */
[----:B------:R0:W2:Y:S02]  /*7520*/  @!P0 LDG.E.U16 R21, desc[UR20][R6.64] ;  /* 0x0000001406158981 */ /* 0x0000a4000c1e1500 */
[----:B0-----:R-:W-:Y:S02]  /*7530*/  @!P4 IMAD.MOV.U32 R6, RZ, RZ, R17 ;  /* 0x000000ffff06c224 */ /* 0x001fe400078e0011 */
[----:B------:R-:W-:-:S05]  /*7540*/  @!P4 IMAD.MOV.U32 R7, RZ, RZ, R18 ;  /* 0x000000ffff07c224 */ /* 0x000fca00078e0012 */
[----:B------:R0:W3:Y:S04]  /*7550*/  @!P4 LDG.E.U16 R15, desc[UR20][R6.64] ;  /* 0x00000014060fc981 */ /* 0x0000e8000c1e1500 */
[----:B------:R-:W-:Y:S04]  /*7560*/  STL [R1+0xb08], R29 ;  /* 0x000b081d01007387 */ /* 0x000fe80000100800 */
[----:B------:R1:W-:Y:S04]  /*7570*/  STL [R1+0xb10], R17 ;  /* 0x000b101101007387 */ /* 0x0003e80000100800 */
[----:B------:R4:W-:Y:S01]  /*7580*/  STL [R1+0xb04], R9 ;  /* 0x000b040901007387 */ /* 0x0009e20000100800 */
[----:B-1----:R-:W-:-:S02]  /*7590*/  IMAD R17, R70, 0x1a, RZ ;  /* 0x0000001a46117824 */ /* 0x002fc400078e02ff */
[----:B----4-:R-:W-:Y:S01]  /*75a0*/  IMAD R9, R70, 0x18, RZ ;  /* 0x0000001846097824 */ /* 0x010fe200078e02ff */
[----:B------:R1:W-:Y:S04]  /*75b0*/  STL [R1+0xb0c], R18 ;  /* 0x000b0c1201007387 */ /* 0x0003e80000100800 */
[----:B------:R-:W-:Y:S01]  /*75c0*/  IADD3 R29, P0, PT, R9, R3, RZ ;  /* 0x00000003091d7210 */ /* 0x000fe20007f1e0ff */
[C---:B0-----:R-:W-:Y:S02]  /*75d0*/  VIADD R6, R12.reuse, 0xfffffff0 ;  /* 0xfffffff00c067836 */ /* 0x041fe40000000000 */
[----:B------:R-:W-:Y:S01]  /*75e0*/  VIADD R7, R12, 0xffffffef ;  /* 0xffffffef0c077836 */ /* 0x000fe20000000000 */
[----:B------:R-:W-:Y:S01]  /*75f0*/  LEA.HI.X.SX32 R41, R10, R2, 0x1, P0 ;  /* 0x000000020a297211 */ /* 0x000fe200000f0eff */
[----:B------:R-:W-:Y:S01]  /*7600*/  IMAD R5, R70, 0xd, RZ ;  /* 0x0000000d46057824 */ /* 0x000fe200078e02ff */
[----:B------:R-:W-:Y:S01]  /*7610*/  ISETP.GE.U32.AND P4, PT, R6, 0x7fffff71, PT ;  /* 0x7fffff710600780c */ /* 0x000fe20003f86070 */
[----:B------:R-:W-:Y:S01]  /*7620*/  @!P3 IMAD.MOV.U32 R6, RZ, RZ, R29 ;  /* 0x000000ffff06b224 */ /* 0x000fe200078e001d */
[----:B------:R-:W-:-:S02]  /*7630*/  PRMT R19, RZ, 0x7610, R19 ;  /* 0x00007610ff137816 */ /* 0x000fc40000000013 */
[----:B------:R-:W-:Y:S01]  /*7640*/  ISETP.GE.U32.AND P0, PT, R7, 0x7fffff70, PT ;  /* 0x7fffff700700780c */ /* 0x000fe20003f06070 */
[----:B------:R-:W-:Y:S01]  /*7650*/  @!P3 IMAD.MOV.U32 R7, RZ, RZ, R41 ;  /* 0x000000ffff07b224 */ /* 0x000fe200078e0029 */
[----:B------:R-:W-:-:S04]  /*7660*/  PRMT R10, RZ, 0x7610, R10 ;  /* 0x00007610ff0a7816 */ /* 0x000fc8000000000a */
[----:B------:R0:W4:Y:S01]  /*7670*/  @!P3 LDG.E.U16 R19, desc[UR20][R6.64] ;  /* 0x000000140613b981 */ /* 0x000122000c1e1500 */
[----:B-1----:R-:W-:Y:S01]  /*7680*/  IMAD R18, R70, 0x1c, RZ ;  /* 0x0000001c46127824 */ /* 0x002fe200078e02ff */
[----:B------:R-:W-:Y:S02]  /*7690*/  PRMT R27, RZ, 0x7610, R27 ;  /* 0x00007610ff1b7816 */ /* 0x000fe4000000001b */
[----:B---3--:R1:W-:Y:S04]  /*76a0*/  STL [R1+0x35c], R15 ;  /* 0x00035c0f01007387 */ /* 0x0083e80000100800 */
[----:B------:R-:W-:Y:S01]  /*76b0*/  STL [R1+0xb18], R29 ;  /* 0x000b181d01007387 */ /* 0x000fe20000100800 */
[----:B-1----:R-:W-:-:S05]  /*76c0*/  IADD3 R15, P6, PT, R17, R3, RZ ;  /* 0x00000003110f7210 */ /* 0x002fca0007fde0ff */
[----:B------:R-:W-:Y:S04]  /*76d0*/  STL [R1+0xb20], R15 ;  /* 0x000b200f01007387 */ /* 0x000fe80000100800 */
[----:B------:R-:W-:Y:S04]  /*76e0*/  STL [R1+0xb14], R41 ;  /* 0x000b142901007387 */ /* 0x000fe80000100800 */
[----:B--2---:R1:W-:Y:S01]  /*76f0*/  STL [R1+0x360], R21 ;  /* 0x0003601501007387 */ /* 0x0043e20000100800 */
[----:B0-----:R-:W-:Y:S01]  /*7700*/  @!P5 IMAD.MOV.U32 R6, RZ, RZ, R15 ;  /* 0x000000ffff06d224 */ /* 0x001fe200078e000f */
[----:B-1----:R-:W-:-:S05]  /*7710*/  LEA.HI.X.SX32 R21, R5, R2, 0x1, P6 ;  /* 0x0000000205157211 */ /* 0x002fca00030f0eff */
[----:B------:R-:W-:Y:S01]  /*7720*/  @!P5 IMAD.MOV.U32 R7, RZ, RZ, R21 ;  /* 0x000000ffff07d224 */ /* 0x000fe200078e0015 */
[----:B------:R-:W-:-:S04]  /*7730*/  IADD3 R29, P3, PT, R18, R3, RZ ;  /* 0x00000003121d7210 */ /* 0x000fc80007f7e0ff */
[----:B------:R0:W5:Y:S01]  /*7740*/  @!P5 LDG.E.U16 R10, desc[UR20][R6.64] ;  /* 0x00000014060ad981 */ /* 0x000162000c1e1500 */
[----:B------:R-:W-:Y:S01]  /*7750*/  LEA.HI.X.SX32 R41, R11, R2, 0x1, P3 ;  /* 0x000000020b297211 */ /* 0x000fe200018f0eff */
[----:B0-----:R-:W-:-:S05]  /*7760*/  VIADD R6, R12, 0xffffffee ;  /* 0xffffffee0c067836 */ /* 0x001fca0000000000 */
[----:B------:R-:W-:Y:S01]  /*7770*/  ISETP.GE.U32.AND P5, PT, R6, 0x7fffff6f, PT ;  /* 0x7fffff6f0600780c */ /* 0x000fe20003fa6070 */
[----:B------:R-:W-:Y:S02]  /*7780*/  VIADD R6, R12, 0xffffffed ;  /* 0xffffffed0c067836 */ /* 0x000fe40000000000 */
[----:B------:R-:W-:-:S03]  /*7790*/  @!P1 IMAD.MOV.U32 R7, RZ, RZ, R41 ;  /* 0x000000ffff079224 */ /* 0x000fc600078e0029 */
[----:B------:R-:W-:Y:S01]  /*77a0*/  ISETP.GE.U32.AND P3, PT, R6, 0x7fffff6e, PT ;  /* 0x7fffff6e0600780c */ /* 0x000fe20003f66070 */
[----:B------:R-:W-:-:S05]  /*77b0*/  @!P1 IMAD.MOV.U32 R6, RZ, RZ, R29 ;  /* 0x000000ffff069224 */ /* 0x000fca00078e001d */
[----:B------:R0:W2:Y:S04]  /*77c0*/  @!P1 LDG.E.U16 R27, desc[UR20][R6.64] ;  /* 0x00000014061b9981 */ /* 0x0000a8000c1e1500 */
[----:B------:R-:W-:Y:S04]  /*77d0*/  STL [R1+0xb1c], R21 ;  /* 0x000b1c1501007387 */ /* 0x000fe80000100800 */
[----:B----4-:R1:W-:Y:S01]  /*77e0*/  STL [R1+0x358], R19 ;  /* 0x0003581301007387 */ /* 0x0103e20000100800 */
[C---:B------:R-:W-:Y:S02]  /*77f0*/  IMAD R5, R70.reuse, 0xf, RZ ;  /* 0x0000000f46057824 */ /* 0x040fe400078e02ff */
[----:B-1----:R-:W-:-:S05]  /*7800*/  IMAD R19, R70, 0x1e, RZ ;  /* 0x0000001e46137824 */ /* 0x002fca00078e02ff */
[----:B------:R-:W-:Y:S01]  /*7810*/  IADD3 R15, P6, PT, R19, R3, RZ ;  /* 0x00000003130f7210 */ /* 0x000fe20007fde0ff */
[----:B------:R-:W-:Y:S03]  /*7820*/  STL [R1+0xb28], R29 ;  /* 0x000b281d01007387 */ /* 0x000fe60000100800 */
[----:B------:R-:W-:Y:S01]  /*7830*/  LEA.HI.X.SX32 R21, R5, R2, 0x1, P6 ;  /* 0x0000000205157211 */ /* 0x000fe200030f0eff */
[----:B------:R-:W-:Y:S01]  /*7840*/  STL [R1+0xb30], R15 ;  /* 0x000b300f01007387 */ /* 0x000fe20000100800 */
[----:B------:R-:W-:Y:S01]  /*7850*/  PRMT R11, RZ, 0x7610, R11 ;  /* 0x00007610ff0b7816 */ /* 0x000fe2000000000b */
[----:B0-----:R-:W-:Y:S02]  /*7860*/  @!P4 IMAD.MOV.U32 R6, RZ, RZ, R15 ;  /* 0x000000ffff06c224 */ /* 0x001fe400078e000f */
[----:B------:R0:W-:Y:S01]  /*7870*/  STL [R1+0xb24], R41 ;  /* 0x000b242901007387 */ /* 0x0001e20000100800 */
[----:B------:R-:W-:-:S02]  /*7880*/  @!P4 IMAD.MOV.U32 R7, RZ, RZ, R21 ;  /* 0x000000ffff07c224 */ /* 0x000fc400078e0015 */
[C---:B------:R-:W-:Y:S01]  /*7890*/  IMAD.SHL.U32 R5, R70.reuse, 0x10, RZ ;  /* 0x0000001046057824 */ /* 0x040fe200078e00ff */
[----:B------:R1:W-:Y:S04]  /*78a0*/  STL [R1+0xb2c], R21 ;  /* 0x000b2c1501007387 */ /* 0x0003e80000100800 */
[----:B------:R3:W5:Y:S01]  /*78b0*/  @!P4 LDG.E.U16 R11, desc[UR20][R6.64] ;  /* 0x00000014060bc981 */ /* 0x000762000c1e1500 */
[C---:B0-----:R-:W-:Y:S01]  /*78c0*/  LEA R41, P1, R70.reuse, R3, 0x5 ;  /* 0x0000000346297211 */ /* 0x041fe200078228ff */
[----:B-1----:R-:W-:-:S03]  /*78d0*/  IMAD R21, R70, 0x22, RZ ;  /* 0x0000002246157824 */ /* 0x002fc600078e02ff */
[----:B------:R-:W-:Y:S01]  /*78e0*/  LEA.HI.X.SX32 R43, R5, R2, 0x1, P1 ;  /* 0x00000002052b7211 */ /* 0x000fe200008f0eff */
[----:B---3--:R-:W-:Y:S02]  /*78f0*/  IMAD R6, R70, 0x11, RZ ;  /* 0x0000001146067824 */ /* 0x008fe400078e02ff */
[----:B------:R-:W-:Y:S01]  /*7900*/  VIADD R7, R12, 0xffffffec ;  /* 0xffffffec0c077836 */ /* 0x000fe20000000000 */
[----:B------:R-:W-:-:S04]  /*7910*/  PRMT R22, RZ, 0x7610, R22 ;  /* 0x00007610ff167816 */ /* 0x000fc80000000016 */
[----:B------:R-:W-:Y:S01]  /*7920*/  ISETP.GE.U32.AND P4, PT, R7, 0x7fffff6d, PT ;  /* 0x7fffff6d0700780c */ /* 0x000fe20003f86070 */
[----:B------:R-:W-:Y:S01]  /*7930*/  @!P0 IMAD.MOV.U32 R7, RZ, RZ, R43 ;  /* 0x000000ffff078224 */ /* 0x000fe200078e002b */
[----:B------:R-:W-:Y:S01]  /*7940*/  PRMT R23, RZ, 0x7610, R23 ;  /* 0x00007610ff177816 */ /* 0x000fe20000000017 */
[----:B--2---:R0:W-:Y:S02]  /*7950*/  STL [R1+0x354], R27 ;  /* 0x0003541b01007387 */ /* 0x0041e40000100800 */
[----:B0-----:R-:W-:-:S04]  /*7960*/  IADD3 R27, P6, PT, R21, R3, RZ ;  /* 0x00000003151b7210 */ /* 0x001fc80007fde0ff */
[----:B------:R-:W-:Y:S01]  /*7970*/  LEA.HI.X.SX32 R29, R6, R2, 0x1, P6 ;  /* 0x00000002061d7211 */ /* 0x000fe200030f0eff */
[----:B------:R-:W-:-:S05]  /*7980*/  @!P0 IMAD.MOV.U32 R6, RZ, RZ, R41 ;  /* 0x000000ffff068224 */ /* 0x000fca00078e0029 */
[----:B------:R0:W2:Y:S02]  /*7990*/  @!P0 LDG.E.U16 R22, desc[UR20][R6.64] ;  /* 0x0000001406168981 */ /* 0x0000a4000c1e1500 */
[----:B0-----:R-:W-:Y:S02]  /*79a0*/  @!P5 IMAD.MOV.U32 R6, RZ, RZ, R27 ;  /* 0x000000ffff06d224 */ /* 0x001fe400078e001b */
[----:B------:R-:W-:-:S05]  /*79b0*/  @!P5 IMAD.MOV.U32 R7, RZ, RZ, R29 ;  /* 0x000000ffff07d224 */ /* 0x000fca00078e001d */
[----:B------:R0:W3:Y:S04]  /*79c0*/  @!P5 LDG.E.U16 R23, desc[UR20][R6.64] ;  /* 0x000000140617d981 */ /* 0x0000e8000c1e1500 */
[----:B------:R-:W-:Y:S04]  /*79d0*/  STL [R1+0xb38], R41 ;  /* 0x000b382901007387 */ /* 0x000fe80000100800 */
[----:B------:R-:W-:Y:S04]  /*79e0*/  STL [R1+0xb40], R27 ;  /* 0x000b401b01007387 */ /* 0x000fe80000100800 */
[----:B------:R-:W-:Y:S04]  /*79f0*/  STL [R1+0xb34], R43 ;  /* 0x000b342b01007387 */ /* 0x000fe80000100800 */
[----:B------:R-:W-:Y:S01]  /*7a00*/  STL [R1+0xb3c], R29 ;  /* 0x000b3c1d01007387 */ /* 0x000fe20000100800 */
[----:B0-----:R-:W-:-:S02]  /*7a10*/  VIADD R6, R12, 0xffffffea ;  /* 0xffffffea0c067836 */ /* 0x001fc40000000000 */
[----:B------:R-:W-:Y:S02]  /*7a20*/  VIADD R7, R12, 0xffffffe9 ;  /* 0xffffffe90c077836 */ /* 0x000fe40000000000 */
[----:B------:R-:W-:Y:S01]  /*7a30*/  IMAD R5, R70, 0x13, RZ ;  /* 0x0000001346057824 */ /* 0x000fe200078e02ff */
[----:B------:R-:W-:Y:S02]  /*7a40*/  ISETP.GE.U32.AND P5, PT, R6, 0x7fffff6b, PT ;  /* 0x7fffff6b0600780c */ /* 0x000fe40003fa6070 */
[----:B------:R-:W-:Y:S02]  /*7a50*/  PRMT R37, RZ, 0x7610, R37 ;  /* 0x00007610ff257816 */ /* 0x000fe40000000025 */
[----:B------:R-:W-:Y:S01]  /*7a60*/  PRMT R25, RZ, 0x7610, R25 ;  /* 0x00007610ff197816 */ /* 0x000fe20000000019 */
[----:B--2---:R0:W-:Y:S02]  /*7a70*/  STL [R1+0x350], R22 ;  /* 0x0003501601007387 */ /* 0x0041e40000100800 */
[----:B0-----:R-:W-:-:S05]  /*7a80*/  IMAD R22, R70, 0x24, RZ ;  /* 0x0000002446167824 */ /* 0x001fca00078e02ff */
[----:B------:R-:W-:Y:S01]  /*7a90*/  IADD3 R41, P0, PT, R22, R3, RZ ;  /* 0x0000000316297210 */ /* 0x000fe20007f1e0ff */
[----:B---3--:R0:W-:Y:S03]  /*7aa0*/  STL [R1+0x34c], R23 ;  /* 0x00034c1701007387 */ /* 0x0081e60000100800 */
[----:B------:R-:W-:Y:S01]  /*7ab0*/  LEA.HI.X.SX32 R8, R8, R2, 0x1, P0 ;  /* 0x0000000208087211 */ /* 0x000fe200000f0eff */
[----:B0-----:R-:W-:Y:S01]  /*7ac0*/  IMAD R23, R70, 0x26, RZ ;  /* 0x0000002646177824 */ /* 0x001fe200078e02ff */
[----:B------:R-:W-:Y:S01]  /*7ad0*/  ISETP.GE.U32.AND P0, PT, R7, 0x7fffff6a, PT ;  /* 0x7fffff6a0700780c */ /* 0x000fe20003f06070 */
[----:B------:R-:W-:-:S03]  /*7ae0*/  @!P3 IMAD.MOV.U32 R6, RZ, RZ, R41 ;  /* 0x000000ffff06b224 */ /* 0x000fc600078e0029 */
[----:B------:R-:W-:Y:S01]  /*7af0*/  IADD3 R27, P6, PT, R23, R3, RZ ;  /* 0x00000003171b7210 */ /* 0x000fe20007fde0ff */
[----:B------:R-:W-:-:S03]  /*7b00*/  @!P3 IMAD.MOV.U32 R7, RZ, RZ, R8 ;  /* 0x000000ffff07b224 */ /* 0x000fc600078e0008 */
[----:B------:R-:W-:Y:S02]  /*7b10*/  LEA.HI.X.SX32 R29, R5, R2, 0x1, P6 ;  /* 0x00000002051d7211 */ /* 0x000fe400030f0eff */
[----:B------:R0:W2:Y:S02]  /*7b20*/  @!P3 LDG.E.U16 R37, desc[UR20][R6.64] ;  /* 0x000000140625b981 */ /* 0x0000a4000c1e1500 */
[----:B0-----:R-:W-:Y:S02]  /*7b30*/  @!P4 IMAD.MOV.U32 R6, RZ, RZ, R27 ;  /* 0x000000ffff06c224 */ /* 0x001fe400078e001b */
[----:B------:R-:W-:-:S05]  /*7b40*/  @!P4 IMAD.MOV.U32 R7, RZ, RZ, R29 ;  /* 0x000000ffff07c224 */ /* 0x000fca00078e001d */
[----:B------:R0:W3:Y:S01]  /*7b50*/  @!P4 LDG.E.U16 R25, desc[UR20][R6.64] ;  /* 0x000000140619c981 */ /* 0x0000e2000c1e1500 */
[----:B------:R-:W-:-:S03]  /*7b60*/  VIADD R15, R12, 0xffffffeb ;  /* 0xffffffeb0c0f7836 */ /* 0x000fc60000000000 */
[----:B------:R-:W-:Y:S04]  /*7b70*/  STL [R1+0xea8], R41 ;  /* 0x000ea82901007387 */ /* 0x000fe80000100800 */
[----:B------:R-:W-:Y:S01]  /*7b80*/  STL [R1+0xeb0], R27 ;  /* 0x000eb01b01007387 */ /* 0x000fe20000100800 */
[----:B------:R-:W-:-:S03]  /*7b90*/  ISETP.GE.U32.AND P1, PT, R15, 0x7fffff6c, PT ;  /* 0x7fffff6c0f00780c */ /* 0x000fc60003f26070 */
[----:B------:R1:W-:Y:S04]  /*7ba0*/  STL [R1+0xb44], R8 ;  /* 0x000b440801007387 */ /* 0x0003e80000100800 */
[----:B------:R-:W-:Y:S01]  /*7bb0*/  STL [R1+0xeac], R29 ;  /* 0x000eac1d01007387 */ /* 0x000fe20000100800 */
[----:B-1----:R-:W-:Y:S02]  /*7bc0*/  IMAD R8, R70, 0x28, RZ ;  /* 0x0000002846087824 */ /* 0x002fe400078e02ff */
[C---:B0-----:R-:W-:Y:S02]  /*7bd0*/  VIADD R6, R12.reuse, 0xffffffe8 ;  /* 0xffffffe80c067836 */ /* 0x041fe40000000000 */
[----:B------:R-:W-:Y:S01]  /*7be0*/  VIADD R7, R12, 0xffffffe7 ;  /* 0xffffffe70c077836 */ /* 0x000fe20000000000 */
[----:B------:R-:W-:-:S02]  /*7bf0*/  PRMT R34, RZ, 0x7610, R34 ;  /* 0x00007610ff227816 */ /* 0x000fc40000000022 */
[----:B------:R-:W-:Y:S01]  /*7c00*/  ISETP.GE.U32.AND P4, PT, R6, 0x7fffff69, PT ;  /* 0x7fffff690600780c */ /* 0x000fe20003f86070 */
[----:B---3--:R-:W-:Y:S04]  /*7c10*/  STL [R1+0x344], R25 ;  /* 0x0003441901007387 */ /* 0x008fe80000100800 */
[----:B--2---:R0:W-:Y:S02]  /*7c20*/  STL [R1+0x348], R37 ;  /* 0x0003482501007387 */ /* 0x0041e40000100800 */
[----:B0-----:R-:W-:-:S04]  /*7c30*/  IADD3 R37, P3, PT, R8, R3, RZ ;  /* 0x0000000308257210 */ /* 0x001fc80007f7e0ff */
[----:B------:R-:W-:Y:S01]  /*7c40*/  LEA.HI.X.SX32 R13, R13, R2, 0x1, P3 ;  /* 0x000000020d0d7211 */ /* 0x000fe200018f0eff */
[----:B------:R-:W-:Y:S01]  /*7c50*/  @!P1 IMAD.MOV.U32 R6, RZ, RZ, R37 ;  /* 0x000000ffff069224 */ /* 0x000fe200078e0025 */
[----:B------:R-:W-:-:S03]  /*7c60*/  ISETP.GE.U32.AND P3, PT, R7, 0x7fffff68, PT ;  /* 0x7fffff680700780c */ /* 0x000fc60003f66070 */
[----:B------:R-:W-:-:S05]  /*7c70*/  @!P1 IMAD.MOV.U32 R7, RZ, RZ, R13 ;  /* 0x000000ffff079224 */ /* 0x000fca00078e000d */
[----:B------:R0:W2:Y:S01]  /*7c80*/  @!P1 LDG.E.U16 R34, desc[UR20][R6.64] ;  /* 0x0000001406229981 */ /* 0x0000a2000c1e1500 */
[C---:B------:R-:W-:Y:S02]  /*7c90*/  IMAD R25, R70.reuse, 0x2a, RZ ;  /* 0x0000002a46197824 */ /* 0x040fe400078e02ff */
[----:B------:R-:W-:-:S03]  /*7ca0*/  IMAD R5, R70, 0x15, RZ ;  /* 0x0000001546057824 */ /* 0x000fc600078e02ff */
[----:B------:R-:W-:-:S04]  /*7cb0*/  IADD3 R27, P6, PT, R25, R3, RZ ;  /* 0x00000003191b7210 */ /* 0x000fc80007fde0ff */
[----:B------:R-:W-:Y:S01]  /*7cc0*/  LEA.HI.X.SX32 R29, R5, R2, 0x1, P6 ;  /* 0x00000002051d7211 */ /* 0x000fe200030f0eff */
[----:B0-----:R-:W-:Y:S01]  /*7cd0*/  @!P5 IMAD.MOV.U32 R6, RZ, RZ, R27 ;  /* 0x000000ffff06d224 */ /* 0x001fe200078e001b */
[----:B------:R-:W-:-:S03]  /*7ce0*/  PRMT R20, RZ, 0x7610, R20 ;  /* 0x00007610ff147816 */ /* 0x000fc60000000014 */
[----:B------:R-:W-:Y:S01]  /*7cf0*/  @!P5 IMAD.MOV.U32 R7, RZ, RZ, R29 ;  /* 0x000000ffff07d224 */ /* 0x000fe200078e001d */
[----:B------:R-:W-:Y:S04]  /*7d00*/  STL [R1+0xe9c], R37 ;  /* 0x000e9c2501007387 */ /* 0x000fe80000100800 */
[----:B------:R0:W3:Y:S04]  /*7d10*/  @!P5 LDG.E.U16 R20, desc[UR20][R6.64] ;  /* 0x000000140614d981 */ /* 0x0000e8000c1e1500 */
[----:B------:R-:W-:Y:S04]  /*7d20*/  STL [R1+0xea4], R27 ;  /* 0x000ea41b01007387 */ /* 0x000fe80000100800 */
[----:B------:R1:W-:Y:S04]  /*7d30*/  STL [R1+0xe98], R13 ;  /* 0x000e980d01007387 */ /* 0x0003e80000100800 */
[----:B------:R-:W-:Y:S01]  /*7d40*/  STL [R1+0xea0], R29 ;  /* 0x000ea01d01007387 */ /* 0x000fe20000100800 */
[----:B-1----:R-:W-:-:S02]  /*7d50*/  IMAD R13, R70, 0x2c, RZ ;  /* 0x0000002c460d7824 */ /* 0x002fc400078e02ff */
[C---:B0-----:R-:W-:Y:S02]  /*7d60*/  VIADD R6, R12.reuse, 0xffffffe6 ;  /* 0xffffffe60c067836 */ /* 0x041fe40000000000 */
[----:B------:R-:W-:Y:S01]  /*7d70*/  VIADD R7, R12, 0xffffffe5 ;  /* 0xffffffe50c077836 */ /* 0x000fe20000000000 */
[----:B------:R-:W-:Y:S02]  /*7d80*/  PRMT R31, RZ, 0x7610, R31 ;  /* 0x00007610ff1f7816 */ /* 0x000fe4000000001f */
[----:B------:R-:W-:Y:S01]  /*7d90*/  ISETP.GE.U32.AND P5, PT, R6, 0x7fffff67, PT ;  /* 0x7fffff670600780c */ /* 0x000fe20003fa6070 */
        /* <DEDUP_REMOVED lines=8> */
[----:B------:R-:W-:Y:S01]  /*7e20*/  IMAD R5, R70, 0x17, RZ ;  /* 0x0000001746057824 */ /* 0x000fe200078e02ff */
[----:B---3--:R1:W-:Y:S04]  /*7e30*/  STL [R1+0x33c], R20 ;  /* 0x00033c1401007387 */ /* 0x0083e80000100800 */
[----:B------:R-:W-:Y:S01]  /*7e40*/  STL [R1+0xe8c], R34 ;  /* 0x000e8c2201007387 */ /* 0x000fe20000100800 */
[----:B-1----:R-:W-:-:S04]  /*7e50*/  IADD3 R20, P6, PT, R27, R3, RZ ;  /* 0x000000031b147210 */ /* 0x002fc80007fde0ff */
[----:B------:R-:W-:Y:S01]  /*7e60*/  LEA.HI.X.SX32 R29, R5, R2, 0x1, P6 ;  /* 0x00000002051d7211 */ /* 0x000fe200030f0eff */
[----:B------:R-:W-:Y:S01]  /*7e70*/  STL [R1+0xe94], R20 ;  /* 0x000e941401007387 */ /* 0x000fe20000100800 */
[----:B------:R-:W-:-:S03]  /*7e80*/  PRMT R15, RZ, 0x7610, R15 ;  /* 0x00007610ff0f7816 */ /* 0x000fc6000000000f */
[----:B------:R1:W-:Y:S01]  /*7e90*/  STL [R1+0xe88], R14 ;  /* 0x000e880e01007387 */ /* 0x0003e20000100800 */
[----:B0-----:R-:W-:Y:S02]  /*7ea0*/  @!P4 IMAD.MOV.U32 R7, RZ, RZ, R29 ;  /* 0x000000ffff07c224 */ /* 0x001fe400078e001d */
[----:B------:R-:W-:Y:S01]  /*7eb0*/  @!P4 IMAD.MOV.U32 R6, RZ, RZ, R20 ;  /* 0x000000ffff06c224 */ /* 0x000fe200078e0014 */
[----:B------:R0:W-:Y:S01]  /*7ec0*/  STL [R1+0xe90], R29 ;  /* 0x000e901d01007387 */ /* 0x0001e20000100800 */
[----:B------:R-:W-:-:S03]  /*7ed0*/  IMAD R5, R70, 0x19, RZ ;  /* 0x0000001946057824 */ /* 0x000fc600078e02ff */
[----:B------:R3:W5:Y:S01]  /*7ee0*/  @!P4 LDG.E.U16 R15, desc[UR20][R6.64] ;  /* 0x00000014060fc981 */ /* 0x000762000c1e1500 */
[C---:B-1----:R-:W-:Y:S02]  /*7ef0*/  IMAD R14, R70.reuse, 0x30, RZ ;  /* 0x00000030460e7824 */ /* 0x042fe400078e02ff */
[----:B0-----:R-:W-:-:S03]  /*7f00*/  IMAD R29, R70, 0x32, RZ ;  /* 0x00000032461d7824 */ /* 0x001fc600078e02ff */
[-C--:B------:R-:W-:Y:S01]  /*7f10*/  IADD3 R34, P0, PT, R14, R3.reuse, RZ ;  /* 0x000000030e227210 */ /* 0x080fe20007f1e0ff */
[C---:B---3--:R-:W-:Y:S01]  /*7f20*/  VIADD R6, R12.reuse, 0xffffffe4 ;  /* 0xffffffe40c067836 */ /* 0x048fe20000000000 */
[----:B------:R-:W-:Y:S01]  /*7f30*/  IADD3 R20, P6, PT, R29, R3, RZ ;  /* 0x000000031d147210 */ /* 0x000fe20007fde0ff */
[----:B------:R-:W-:Y:S01]  /*7f40*/  VIADD R7, R12, 0xffffffe3 ;  /* 0xffffffe30c077836 */ /* 0x000fe20000000000 */
[----:B------:R-:W-:Y:S01]  /*7f50*/  LEA.HI.X.SX32 R9, R9, R2, 0x1, P0 ;  /* 0x0000000209097211 */ /* 0x000fe200000f0eff */
[----:B------:R-:W-:Y:S01]  /*7f60*/  STL [R1+0xe7c], R34 ;  /* 0x000e7c2201007387 */ /* 0x000fe20000100800 */
[----:B------:R-:W-:Y:S01]  /*7f70*/  ISETP.GE.U32.AND P4, PT, R6, 0x7fffff65, PT ;  /* 0x7fffff650600780c */ /* 0x000fe20003f86070 */
[----:B------:R-:W-:Y:S01]  /*7f80*/  @!P3 IMAD.MOV.U32 R6, RZ, RZ, R34 ;  /* 0x000000ffff06b224 */ /* 0x000fe200078e0022 */
[----:B------:R-:W-:Y:S01]  /*7f90*/  PRMT R33, RZ, 0x7610, R33 ;  /* 0x00007610ff217816 */ /* 0x000fe20000000021 */
[----:B------:R-:W-:Y:S01]  /*7fa0*/  STL [R1+0xe84], R20 ;  /* 0x000e841401007387 */ /* 0x000fe20000100800 */
[----:B------:R-:W-:Y:S01]  /*7fb0*/  ISETP.GE.U32.AND P0, PT, R7, 0x7fffff64, PT ;  /* 0x7fffff640700780c */ /* 0x000fe20003f06070 */
[----:B------:R-:W-:-:S02]  /*7fc0*/  @!P3 IMAD.MOV.U32 R7, RZ, RZ, R9 ;  /* 0x000000ffff07b224 */ /* 0x000fc400078e0009 */
[----:B------:R0:W-:Y:S01]  /*7fd0*/  STL [R1+0xe78], R9 ;  /* 0x000e780901007387 */ /* 0x0001e20000100800 */
[----:B------:R-:W-:-:S03]  /*7fe0*/  PRMT R16, RZ, 0x7610, R16 ;  /* 0x00007610ff107816 */ /* 0x000fc60000000010 */
[----:B------:R1:W3:Y:S01]  /*7ff0*/  @!P3 LDG.E.U16 R33, desc[UR20][R6.64] ;  /* 0x000000140621b981 */ /* 0x0002e2000c1e1500 */
[----:B0-----:R-:W-:Y:S02]  /*8000*/  IMAD R9, R70, 0x34, RZ ;  /* 0x0000003446097824 */ /* 0x001fe400078e02ff */
[----:B-1----:R-:W-:-:S03]  /*8010*/  @!P5 IMAD.MOV.U32 R6, RZ, RZ, R20 ;  /* 0x000000ffff06d224 */ /* 0x002fc600078e0014 */
[----:B------:R-:W-:-:S04]  /*8020*/  IADD3 R34, P3, PT, R9, R3, RZ ;  /* 0x0000000309227210 */ /* 0x000fc80007f7e0ff */
[-C--:B------:R-:W-:Y:S02]  /*8030*/  LEA.HI.X.SX32 R37, R17, R2.reuse, 0x1, P3 ;  /* 0x0000000211257211 */ /* 0x080fe400018f0eff */
[----:B------:R-:W-:Y:S01]  /*8040*/  PRMT R32, RZ, 0x7610, R32 ;  /* 0x00007610ff207816 */ /* 0x000fe20000000020 */
[----:B--2---:R0:W-:Y:S02]  /*8050*/  STL [R1+0x338], R31 ;  /* 0x0003381f01007387 */ /* 0x0041e40000100800 */
[----:B0-----:R-:W-:-:S05]  /*8060*/  LEA.HI.X.SX32 R31, R5, R2, 0x1, P6 ;  /* 0x00000002051f7211 */ /* 0x001fca00030f0eff */
[----:B------:R-:W-:-:S05]  /*8070*/  @!P5 IMAD.MOV.U32 R7, RZ, RZ, R31 ;  /* 0x000000ffff07d224 */ /* 0x000fca00078e001f */
[----:B------:R0:W5:Y:S02]  /*8080*/  @!P5 LDG.E.U16 R16, desc[UR20][R6.64] ;  /* 0x000000140610d981 */ /* 0x000164000c1e1500 */
[C---:B0-----:R-:W-:Y:S02]  /*8090*/  VIADD R6, R12.reuse, 0xffffffe2 ;  /* 0xffffffe20c067836 */ /* 0x041fe40000000000 */
[----:B------:R-:W-:-:S03]  /*80a0*/  VIADD R7, R12, 0xffffffe1 ;  /* 0xffffffe10c077836 */ /* 0x000fc60000000000 */
[----:B------:R-:W-:Y:S01]  /*80b0*/  ISETP.GE.U32.AND P5, PT, R6, 0x7fffff63, PT ;  /* 0x7fffff630600780c */ /* 0x000fe20003fa6070 */
[----:B------:R-:W-:Y:S01]  /*80c0*/  @!P1 IMAD.MOV.U32 R6, RZ, RZ, R34 ;  /* 0x000000ffff069224 */ /* 0x000fe200078e0022 */
[----:B------:R-:W-:Y:S01]  /*80d0*/  ISETP.GE.U32.AND P3, PT, R7, 0x7fffff62, PT ;  /* 0x7fffff620700780c */ /* 0x000fe20003f66070 */
[----:B------:R-:W-:-:S05]  /*80e0*/  @!P1 IMAD.MOV.U32 R7, RZ, RZ, R37 ;  /* 0x000000ffff079224 */ /* 0x000fca00078e0025 */
[----:B------:R0:W2:Y:S04]  /*80f0*/  @!P1 LDG.E.U16 R32, desc[UR20][R6.64] ;  /* 0x0000001406209981 */ /* 0x0000a8000c1e1500 */
[----:B------:R1:W-:Y:S01]  /*8100*/  STL [R1+0xe80], R31 ;  /* 0x000e801f01007387 */ /* 0x0003e20000100800 */
[C---:B------:R-:W-:Y:S02]  /*8110*/  IMAD R5, R70.reuse, 0x1b, RZ ;  /* 0x0000001b46057824 */ /* 0x040fe400078e02ff */
[----:B-1----:R-:W-:Y:S01]  /*8120*/  IMAD R31, R70, 0x36, RZ ;  /* 0x00000036461f7824 */ /* 0x002fe200078e02ff */
[----:B------:R-:W-:Y:S04]  /*8130*/  STL [R1+0xe6c], R34 ;  /* 0x000e6c2201007387 */ /* 0x000fe80000100800 */
[----:B------:R-:W-:-:S05]  /*8140*/  IADD3 R20, P6, PT, R31, R3, RZ ;  /* 0x000000031f147210 */ /* 0x000fca0007fde0ff */
[----:B------:R-:W-:Y:S04]  /*8150*/  STL [R1+0xe74], R20 ;  /* 0x000e741401007387 */ /* 0x000fe80000100800 */
[----:B------:R-:W-:Y:S04]  /*8160*/  STL [R1+0xe68], R37 ;  /* 0x000e682501007387 */ /* 0x000fe80000100800 */
[----:B---3--:R1:W-:Y:S01]  /*8170*/  STL [R1+0x334], R33 ;  /* 0x0003342101007387 */ /* 0x0083e20000100800 */
[----:B------:R-:W-:Y:S02]  /*8180*/  PRMT R17, RZ, 0x7610, R17 ;  /* 0x00007610ff117816 */ /* 0x000fe40000000011 */
[----:B-1----:R-:W-:Y:S01]  /*8190*/  LEA.HI.X.SX32 R33, R5, R2, 0x1, P6 ;  /* 0x0000000205217211 */ /* 0x002fe200030f0eff */
[----:B0-----:R-:W-:-:S04]  /*81a0*/  @!P4 IMAD.MOV.U32 R6, RZ, RZ, R20 ;  /* 0x000000ffff06c224 */ /* 0x001fc800078e0014 */
[----:B------:R0:W-:Y:S01]  /*81b0*/  STL [R1+0xe70], R33 ;  /* 0x000e702101007387 */ /* 0x0001e20000100800 */
[----:B------:R-:W-:Y:S02]  /*81c0*/  @!P4 IMAD.MOV.U32 R7, RZ, RZ, R33 ;  /* 0x000000ffff07c224 */ /* 0x000fe400078e0021 */
[----:B------:R-:W-:-:S03]  /*81d0*/  IMAD R5, R70, 0x1d, RZ ;  /* 0x0000001d46057824 */ /* 0x000fc600078e02ff */
[----:B------:R1:W5:Y:S01]  /*81e0*/  @!P4 LDG.E.U16 R17, desc[UR20][R6.64] ;  /* 0x000000140611c981 */ /* 0x000362000c1e1500 */
[----:B0-----:R-:W-:Y:S01]  /*81f0*/  IMAD R33, R70, 0x3a, RZ ;  /* 0x0000003a46217824 */ /* 0x001fe200078e02ff */
[----:B------:R-:W-:Y:S01]  /*8200*/  PRMT R35, RZ, 0x7610, R35 ;  /* 0x00007610ff237816 */ /* 0x000fe20000000023 */
[C---:B-1----:R-:W-:Y:S02]  /*8210*/  VIADD R6, R12.reuse, 0xffffffe0 ;  /* 0xffffffe00c067836 */ /* 0x042fe40000000000 */
[----:B------:R-:W-:Y:S01]  /*8220*/  VIADD R7, R12, 0xffffffdf ;  /* 0xffffffdf0c077836 */ /* 0x000fe20000000000 */
[----:B------:R-:W-:Y:S02]  /*8230*/  IADD3 R20, P6, PT, R33, R3, RZ ;  /* 0x0000000321147210 */ /* 0x000fe40007fde0ff */
[----:B------:R-:W-:Y:S02]  /*8240*/  ISETP.GE.U32.AND P4, PT, R6, 0x7fffff61, PT ;  /* 0x7fffff610600780c */ /* 0x000fe40003f86070 */
[----:B------:R-:W-:Y:S01]  /*8250*/  LEA.HI.X.SX32 R37, R5, R2, 0x1, P6 ;  /* 0x0000000205257211 */ /* 0x000fe200030f0eff */
[C---:B------:R-:W-:Y:S01]  /*8260*/  IMAD R34, R70.reuse, 0x3c, RZ ;  /* 0x0000003c46227824 */ /* 0x040fe200078e02ff */
[----:B------:R-:W-:Y:S01]  /*8270*/  PRMT R39, RZ, 0x7610, R39 ;  /* 0x00007610ff277816 */ /* 0x000fe20000000027 */
[----:B--2---:R0:W-:Y:S02]  /*8280*/  STL [R1+0x330], R32 ;  /* 0x0003302001007387 */ /* 0x0041e40000100800 */
[----:B0-----:R-:W-:-:S05]  /*8290*/  IMAD R32, R70, 0x38, RZ ;  /* 0x0000003846207824 */ /* 0x001fca00078e02ff */
[----:B------:R-:W-:-:S04]  /*82a0*/  IADD3 R41, P1, PT, R32, R3, RZ ;  /* 0x0000000320297210 */ /* 0x000fc80007f3e0ff */
[----:B------:R-:W-:Y:S01]  /*82b0*/  LEA.HI.X.SX32 R43, R18, R2, 0x1, P1 ;  /* 0x00000002122b7211 */ /* 0x000fe200008f0eff */
[----:B------:R-:W-:Y:S01]  /*82c0*/  @!P0 IMAD.MOV.U32 R6, RZ, RZ, R41 ;  /* 0x000000ffff068224 */ /* 0x000fe200078e0029 */
[----:B------:R-:W-:-:S03]  /*82d0*/  ISETP.GE.U32.AND P1, PT, R7, 0x7fffff60, PT ;  /* 0x7fffff600700780c */ /* 0x000fc60003f26070 */
[----:B------:R-:W-:Y:S01]  /*82e0*/  @!P0 IMAD.MOV.U32 R7, RZ, RZ, R43 ;  /* 0x000000ffff078224 */ /* 0x000fe200078e002b */
[----:B------:R-:W-:-:S04]  /*82f0*/  PRMT R18, RZ, 0x7610, R18 ;  /* 0x00007610ff127816 */ /* 0x000fc80000000012 */
[----:B------:R0:W2:Y:S02]  /*8300*/  @!P0 LDG.E.U16 R35, desc[UR20][R6.64] ;  /* 0x0000001406238981 */ /* 0x0000a4000c1e1500 */
[----:B0-----:R-:W-:Y:S02]  /*8310*/  @!P5 IMAD.MOV.U32 R6, RZ, RZ, R20 ;  /* 0x000000ffff06d224 */ /* 0x001fe400078e0014 */
[----:B------:R-:W-:Y:S01]  /*8320*/  @!P5 IMAD.MOV.U32 R7, RZ, RZ, R37 ;  /* 0x000000ffff07d224 */ /* 0x000fe200078e0025 */
[----:B------:R0:W-:Y:S04]  /*8330*/  STL [R1+0xe5c], R41 ;  /* 0x000e5c2901007387 */ /* 0x0001e80000100800 */
[----:B------:R1:W5:Y:S04]  /*8340*/  @!P5 LDG.E.U16 R18, desc[UR20][R6.64] ;  /* 0x000000140612d981 */ /* 0x000368000c1e1500 */
[----:B------:R-:W-:Y:S01]  /*8350*/  STL [R1+0xe64], R20 ;  /* 0x000e641401007387 */ /* 0x000fe20000100800 */
[----:B0-----:R-:W-:Y:S01]  /*8360*/  IADD3 R41, P0, PT, R34, R3, RZ ;  /* 0x0000000322297210 */ /* 0x001fe20007f1e0ff */
[----:B-1----:R-:W-:-:S02]  /*8370*/  VIADD R6, R12, 0xffffffde ;  /* 0xffffffde0c067836 */ /* 0x002fc40000000000 */
[----:B------:R0:W-:Y:S03]  /*8380*/  STL [R1+0xe58], R43 ;  /* 0x000e582b01007387 */ /* 0x0001e60000100800 */
[----:B------:R-:W-:Y:S01]  /*8390*/  ISETP.GE.U32.AND P5, PT, R6, 0x7fffff5f, PT ;  /* 0x7fffff5f0600780c */ /* 0x000fe20003fa6070 */
[----:B------:R-:W-:Y:S01]  /*83a0*/  VIADD R6, R12, 0xffffffdd ;  /* 0xffffffdd0c067836 */ /* 0x000fe20000000000 */
[----:B0-----:R-:W-:-:S04]  /*83b0*/  LEA.HI.X.SX32 R43, R19, R2, 0x1, P0 ;  /* 0x00000002132b7211 */ /* 0x001fc800000f0eff */
[----:B------:R-:W-:Y:S01]  /*83c0*/  ISETP.GE.U32.AND P0, PT, R6, 0x7fffff5e, PT ;  /* 0x7fffff5e0600780c */ /* 0x000fe20003f06070 */
[----:B------:R-:W-:Y:S02]  /*83d0*/  @!P3 IMAD.MOV.U32 R6, RZ, RZ, R41 ;  /* 0x000000ffff06b224 */ /* 0x000fe400078e0029 */
[----:B------:R-:W-:-:S05]  /*83e0*/  @!P3 IMAD.MOV.U32 R7, RZ, RZ, R43 ;  /* 0x000000ffff07b224 */ /* 0x000fca00078e002b */
[----:B------:R0:W3:Y:S04]  /*83f0*/  @!P3 LDG.E.U16 R39, desc[UR20][R6.64] ;  /* 0x000000140627b981 */ /* 0x0000e8000c1e1500 */
[----:B------:R-:W-:Y:S01]  /*8400*/  STL [R1+0xe60], R37 ;  /* 0x000e602501007387 */ /* 0x000fe20000100800 */
[C---:B------:R-:W-:Y:S01]  /*8410*/  IMAD R5, R70.reuse, 0x1f, RZ ;  /* 0x0000001f46057824 */ /* 0x040fe200078e02ff */
[----:B------:R-:W-:Y:S02]  /*8420*/  PRMT R19, RZ, 0x7610, R19 ;  /* 0x00007610ff137816 */ /* 0x000fe40000000013 */
[----:B------:R-:W-:Y:S01]  /*8430*/  PRMT R38, RZ, 0x7610, R38 ;  /* 0x00007610ff267816 */ /* 0x000fe20000000026 */
[----:B--2---:R1:W-:Y:S02]  /*8440*/  STL [R1+0x32c], R35 ;  /* 0x00032c2301007387 */ /* 0x0043e40000100800 */
[----:B-1----:R-:W-:-:S05]  /*8450*/  IMAD R35, R70, 0x3e, RZ ;  /* 0x0000003e46237824 */ /* 0x002fca00078e02ff */
[----:B------:R-:W-:Y:S01]  /*8460*/  IADD3 R20, P6, PT, R35, R3, RZ ;  /* 0x0000000323147210 */ /* 0x000fe20007fde0ff */
[----:B------:R-:W-:Y:S03]  /*8470*/  STL [R1+0xe4c], R41 ;  /* 0x000e4c2901007387 */ /* 0x000fe60000100800 */
[----:B------:R-:W-:Y:S01]  /*8480*/  LEA.HI.X.SX32 R37, R5, R2, 0x1, P6 ;  /* 0x0000000205257211 */ /* 0x000fe200030f0eff */
[----:B------:R-:W-:Y:S01]  /*8490*/  STL [R1+0xe54], R20 ;  /* 0x000e541401007387 */ /* 0x000fe20000100800 */
[----:B0-----:R-:W-:-:S03]  /*84a0*/  @!P4 IMAD.MOV.U32 R6, RZ, RZ, R20 ;  /* 0x000000ffff06c224 */ /* 0x001fc600078e0014 */
[----:B------:R0:W-:Y:S01]  /*84b0*/  STL [R1+0xe48], R43 ;  /* 0x000e482b01007387 */ /* 0x0001e20000100800 */
[----:B------:R-:W-:Y:S02]  /*84c0*/  @!P4 IMAD.MOV.U32 R7, RZ, RZ, R37 ;  /* 0x000000ffff07c224 */ /* 0x000fe400078e0025 */
[C---:B------:R-:W-:Y:S01]  /*84d0*/  IMAD.SHL.U32 R5, R70.reuse, 0x20, RZ ;  /* 0x0000002046057824 */ /* 0x040fe200078e00ff */
[----:B------:R1:W-:Y:S04]  /*84e0*/  STL [R1+0xe50], R37 ;  /* 0x000e502501007387 */ /* 0x0003e80000100800 */
[----:B------:R2:W5:Y:S01]  /*84f0*/  @!P4 LDG.E.U16 R19, desc[UR20][R6.64] ;  /* 0x000000140613c981 */ /* 0x000562000c1e1500 */
[C---:B0-----:R-:W-:Y:S01]  /*8500*/  LEA R43, P3, R70.reuse, R3, 0x6 ;  /* 0x00000003462b7211 */ /* 0x041fe200078630ff */
[----:B-1----:R-:W-:-:S03]  /*8510*/  IMAD R37, R70, 0x42, RZ ;  /* 0x0000004246257824 */ /* 0x002fc600078e02ff */
[----:B------:R-:W-:Y:S01]  /*8520*/  LEA.HI.X.SX32 R45, R5, R2, 0x1, P3 ;  /* 0x00000002052d7211 */ /* 0x000fe200018f0eff */
[----:B--2---:R-:W-:Y:S02]  /*8530*/  IMAD R6, R70, 0x21, RZ ;  /* 0x0000002146067824 */ /* 0x004fe400078e02ff */
[----:B------:R-:W-:Y:S01]  /*8540*/  VIADD R7, R12, 0xffffffdc ;  /* 0xffffffdc0c077836 */ /* 0x000fe20000000000 */
[----:B---3--:R0:W-:Y:S04]  /*8550*/  STL [R1+0x328], R39 ;  /* 0x0003282701007387 */ /* 0x0081e80000100800 */
[----:B------:R-:W-:Y:S01]  /*8560*/  ISETP.GE.U32.AND P4, PT, R7, 0x7fffff5d, PT ;  /* 0x7fffff5d0700780c */ /* 0x000fe20003f86070 */
[----:B------:R-:W-:Y:S01]  /*8570*/  @!P1 IMAD.MOV.U32 R7, RZ, RZ, R45 ;  /* 0x000000ffff079224 */ /* 0x000fe200078e002d */
[----:B0-----:R-:W-:-:S04]  /*8580*/  IADD3 R39, P6, PT, R37, R3, RZ ;  /* 0x0000000325277210 */ /* 0x001fc80007fde0ff */
[----:B------:R-:W-:Y:S01]  /*8590*/  LEA.HI.X.SX32 R41, R6, R2, 0x1, P6 ;  /* 0x0000000206297211 */ /* 0x000fe200030f0eff */
[----:B------:R-:W-:-:S05]  /*85a0*/  @!P1 IMAD.MOV.U32 R6, RZ, RZ, R43 ;  /* 0x000000ffff069224 */ /* 0x000fca00078e002b */
[----:B------:R0:W2:Y:S01]  /*85b0*/  @!P1 LDG.E.U16 R38, desc[UR20][R6.64] ;  /* 0x0000001406269981 */ /* 0x0000a2000c1e1500 */
[----:B------:R-:W-:-:S03]  /*85c0*/  VIADD R20, R12, 0xffffffdb ;  /* 0xffffffdb0c147836 */ /* 0x000fc60000000000 */
[----:B------:R-:W-:Y:S04]  /*85d0*/  STL [R1+0xe3c], R43 ;  /* 0x000e3c2b01007387 */ /* 0x000fe80000100800 */
[----:B------:R-:W-:Y:S01]  /*85e0*/  STL [R1+0xe44], R39 ;  /* 0x000e442701007387 */ /* 0x000fe20000100800 */
[----:B------:R-:W-:-:S03]  /*85f0*/  ISETP.GE.U32.AND P3, PT, R20, 0x7fffff5c, PT ;  /* 0x7fffff5c1400780c */ /* 0x000fc60003f66070 */
[----:B------:R-:W-:Y:S01]  /*8600*/  STL [R1+0xe38], R45 ;  /* 0x000e382d01007387 */ /* 0x000fe20000100800 */
[----:B------:R-:W-:-:S03]  /*8610*/  PRMT R20, RZ, 0x7610, R20 ;  /* 0x00007610ff147816 */ /* 0x000fc60000000014 */
[----:B------:R-:W-:Y:S01]  /*8620*/  STL [R1+0xe40], R41 ;  /* 0x000e402901007387 */ /* 0x000fe20000100800 */
[----:B0-----:R-:W-:Y:S02]  /*8630*/  @!P5 IMAD.MOV.U32 R6, RZ, RZ, R39 ;  /* 0x000000ffff06d224 */ /* 0x001fe400078e0027 */
[----:B------:R-:W-:-:S05]  /*8640*/  @!P5 IMAD.MOV.U32 R7, RZ, RZ, R41 ;  /* 0x000000ffff07d224 */ /* 0x000fca00078e0029 */
[----:B------:R0:W5:Y:S01]  /*8650*/  @!P5 LDG.E.U16 R20, desc[UR20][R6.64] ;  /* 0x000000140614d981 */ /* 0x000162000c1e1500 */
[----:B------:R-:W-:Y:S01]  /*8660*/  PRMT R40, RZ, 0x7610, R40 ;  /* 0x00007610ff287816 */ /* 0x000fe20000000028 */
[C---:B0-----:R-:W-:Y:S02]  /*8670*/  VIADD R6, R12.reuse, 0xffffffda ;  /* 0xffffffda0c067836 */ /* 0x041fe40000000000 */
[----:B------:R-:W-:-:S03]  /*8680*/  VIADD R7, R12, 0xffffffd9 ;  /* 0xffffffd90c077836 */ /* 0x000fc60000000000 */
[----:B------:R-:W-:Y:S01]  /*8690*/  ISETP.GE.U32.AND P5, PT, R6, 0x7fffff5b, PT ;  /* 0x7fffff5b0600780c */ /* 0x000fe20003fa6070 */
[----:B--2---:R0:W-:Y:S02]  /*86a0*/  STL [R1+0x324], R38 ;  /* 0x0003242601007387 */ /* 0x0041e40000100800 */
[----:B0-----:R-:W-:-:S05]  /*86b0*/  IMAD R38, R70, 0x44, RZ ;  /* 0x0000004446267824 */ /* 0x001fca00078e02ff */
[----:B------:R-:W-:-:S04]  /*86c0*/  IADD3 R45, P1, PT, R38, R3, RZ ;  /* 0x00000003262d7210 */ /* 0x000fc80007f3e0ff */
[----:B------:R-:W-:Y:S01]  /*86d0*/  LEA.HI.X.SX32 R48, R21, R2, 0x1, P1 ;  /* 0x0000000215307211 */ /* 0x000fe200008f0eff */
[----:B------:R-:W-:Y:S01]  /*86e0*/  @!P0 IMAD.MOV.U32 R6, RZ, RZ, R45 ;  /* 0x000000ffff068224 */ /* 0x000fe200078e002d */
[----:B------:R-:W-:-:S03]  /*86f0*/  ISETP.GE.U32.AND P1, PT, R7, 0x7fffff5a, PT ;  /* 0x7fffff5a0700780c */ /* 0x000fc60003f26070 */
[----:B------:R-:W-:-:S05]  /*8700*/  @!P0 IMAD.MOV.U32 R7, RZ, RZ, R48 ;  /* 0x000000ffff078224 */ /* 0x000fca00078e0030 */
[----:B------:R0:W2:Y:S01]  /*8710*/  @!P0 LDG.E.U16 R40, desc[UR20][R6.64] ;  /* 0x0000001406288981 */ /* 0x0000a2000c1e1500 */
[C---:B------:R-:W-:Y:S02]  /*8720*/  IMAD R39, R70.reuse, 0x46, RZ ;  /* 0x0000004646277824 */ /* 0x040fe400078e02ff */
[----:B------:R-:W-:-:S03]  /*8730*/  IMAD R5, R70, 0x23, RZ ;  /* 0x0000002346057824 */ /* 0x000fc600078e02ff */
[----:B------:R-:W-:Y:S01]  /*8740*/  IADD3 R41, P6, PT, R39, R3, RZ ;  /* 0x0000000327297210 */ /* 0x000fe20007fde0ff */
[----:B------:R-:W-:Y:S03]  /*8750*/  STL [R1+0xb4c], R45 ;  /* 0x000b4c2d01007387 */ /* 0x000fe60000100800 */
[----:B------:R-:W-:Y:S01]  /*8760*/  LEA.HI.X.SX32 R43, R5, R2, 0x1, P6 ;  /* 0x00000002052b7211 */ /* 0x000fe200030f0eff */
[----:B------:R-:W-:Y:S04]  /*8770*/  STL [R1+0xb54], R41 ;  /* 0x000b542901007387 */ /* 0x000fe80000100800 */
        /* <DEDUP_REMOVED lines=95> */
[----:B------:R1:W-:Y:S04]  /*8d70*/  STL [R1+0xb94], R52 ;  /* 0x000b943401007387 */ /* 0x0003e80000100800 */
[----:B------:R-:W-:Y:S01]  /*8d80*/  STL [R1+0xb88], R71 ;  /* 0x000b884701007387 */ /* 0x000fe20000100800 */
[----:B------:R-:W-:-:S03]  /*8d90*/  PRMT R25, RZ, 0x7610, R25 ;  /* 0x00007610ff197816 */ /* 0x000fc60000000019 */
[----:B------:R3:W-:Y:S01]  /*8da0*/  STL [R1+0xb90], R56 ;  /* 0x000b903801007387 */ /* 0x0007e20000100800 */
[----:B0-----:R-:W-:Y:S02]  /*8db0*/  @!P4 IMAD.MOV.U32 R6, RZ, RZ, R52 ;  /* 0x000000ffff06c224 */ /* 0x001fe400078e0034 */
[----:B------:R-:W-:Y:S02]  /*8dc0*/  @!P4 IMAD.MOV.U32 R7, RZ, RZ, R56 ;  /* 0x000000ffff07c224 */ /* 0x000fe400078e0038 */
[----:B-1----:R-:W-:-:S03]  /*8dd0*/  IMAD R52, R70, 0x5a, RZ ;  /* 0x0000005a46347824 */ /* 0x002fc600078e02ff */
[----:B------:R0:W5:Y:S01]  /*8de0*/  @!P4 LDG.E.U16 R25, desc[UR20][R6.64] ;  /* 0x000000140619c981 */ /* 0x000162000c1e1500 */
[----:B------:R-:W-:Y:S01]  /*8df0*/  IMAD R5, R70, 0x2d, RZ ;  /* 0x0000002d46057824 */ /* 0x000fe200078e02ff */
[----:B---3--:R-:W-:Y:S02]  /*8e00*/  IADD3 R56, P6, PT, R52, R3, RZ ;  /* 0x0000000334387210 */ /* 0x008fe40007fde0ff */
[----:B------:R-:W-:Y:S01]  /*8e10*/  PRMT R64, RZ, 0x7610, R64 ;  /* 0x00007610ff407816 */ /* 0x000fe20000000040 */
[C---:B0-----:R-:W-:Y:S02]  /*8e20*/  VIADD R6, R12.reuse, 0xffffffd0 ;  /* 0xffffffd00c067836 */ /* 0x041fe40000000000 */
[----:B------:R-:W-:Y:S01]  /*8e30*/  VIADD R7, R12, 0xffffffcf ;  /* 0xffffffcf0c077836 */ /* 0x000fe20000000000 */
[----:B------:R-:W-:Y:S02]  /*8e40*/  LEA.HI.X.SX32 R60, R5, R2, 0x1, P6 ;  /* 0x00000002053c7211 */ /* 0x000fe400030f0eff */
[----:B------:R-:W-:-:S02]  /*8e50*/  ISETP.GE.U32.AND P4, PT, R6, 0x7fffff51, PT ;  /* 0x7fffff510600780c */ /* 0x000fc40003f86070 */
[----:B------:R-:W-:Y:S02]  /*8e60*/  PRMT R26, RZ, 0x7610, R26 ;  /* 0x00007610ff1a7816 */ /* 0x000fe4000000001a */
[----:B------:R-:W-:Y:S01]  /*8e70*/  PRMT R58, RZ, 0x7610, R58 ;  /* 0x00007610ff3a7816 */ /* 0x000fe2000000003a */
[----:B--2---:R0:W-:Y:S02]  /*8e80*/  STL [R1+0x308], R50 ;  /* 0x0003083201007387 */ /* 0x0041e40000100800 */
[----:B0-----:R-:W-:-:S05]  /*8e90*/  IMAD R50, R70, 0x58, RZ ;  /* 0x0000005846327824 */ /* 0x001fca00078e02ff */
[----:B------:R-:W-:-:S04]  /*8ea0*/  IADD3 R71, P3, PT, R50, R3, RZ ;  /* 0x0000000332477210 */ /* 0x000fc80007f7e0ff */
[----:B------:R-:W-:Y:S01]  /*8eb0*/  LEA.HI.X.SX32 R13, R13, R2, 0x1, P3 ;  /* 0x000000020d0d7211 */ /* 0x000fe200018f0eff */
[----:B------:R-:W-:Y:S01]  /*8ec0*/  @!P1 IMAD.MOV.U32 R6, RZ, RZ, R71 ;  /* 0x000000ffff069224 */ /* 0x000fe200078e0047 */
[----:B------:R-:W-:Y:S01]  /*8ed0*/  ISETP.GE.U32.AND P3, PT, R7, 0x7fffff50, PT ;  /* 0x7fffff500700780c */ /* 0x000fe20003f66070 */
[----:B------:R-:W-:Y:S02]  /*8ee0*/  STL [R1+0xb9c], R71 ;  /* 0x000b9c4701007387 */ /* 0x000fe40000100800 */
[----:B------:R-:W-:Y:S02]  /*8ef0*/  @!P1 IMAD.MOV.U32 R7, RZ, RZ, R13 ;  /* 0x000000ffff079224 */ /* 0x000fe400078e000d */
[----:B------:R-:W-:Y:S04]  /*8f00*/  STL [R1+0xba4], R56 ;  /* 0x000ba43801007387 */ /* 0x000fe80000100800 */
[----:B------:R0:W-:Y:S04]  /*8f10*/  STL [R1+0xb98], R13 ;  /* 0x000b980d01007387 */ /* 0x0001e80000100800 */
[----:B------:R1:W2:Y:S01]  /*8f20*/  @!P1 LDG.E.U16 R64, desc[UR20][R6.64] ;  /* 0x0000001406409981 */ /* 0x0002a2000c1e1500 */
[----:B0-----:R-:W-:-:S02]  /*8f30*/  IMAD R13, R70, 0x5c, RZ ;  /* 0x0000005c460d7824 */ /* 0x001fc400078e02ff */
[----:B-1----:R-:W-:Y:S02]  /*8f40*/  @!P5 IMAD.MOV.U32 R6, RZ, RZ, R56 ;  /* 0x000000ffff06d224 */ /* 0x002fe400078e0038 */
[----:B------:R-:W-:Y:S01]  /*8f50*/  @!P5 IMAD.MOV.U32 R7, RZ, RZ, R60 ;  /* 0x000000ffff07d224 */ /* 0x000fe200078e003c */
[----:B------:R-:W-:-:S04]  /*8f60*/  IADD3 R71, P1, PT, R13, R3, RZ ;  /* 0x000000030d477210 */ /* 0x000fc80007f3e0ff */
[----:B------:R0:W5:Y:S01]  /*8f70*/  @!P5 LDG.E.U16 R26, desc[UR20][R6.64] ;  /* 0x00000014061ad981 */ /* 0x000162000c1e1500 */
[----:B------:R-:W-:Y:S01]  /*8f80*/  LEA.HI.X.SX32 R92, R27, R2, 0x1, P1 ;  /* 0x000000021b5c7211 */ /* 0x000fe200008f0eff */
[C---:B0-----:R-:W-:Y:S02]  /*8f90*/  VIADD R6, R12.reuse, 0xffffffce ;  /* 0xffffffce0c067836 */ /* 0x041fe40000000000 */
[----:B------:R-:W-:-:S03]  /*8fa0*/  VIADD R7, R12, 0xffffffcd ;  /* 0xffffffcd0c077836 */ /* 0x000fc60000000000 */
[----:B------:R-:W-:Y:S01]  /*8fb0*/  ISETP.GE.U32.AND P5, PT, R6, 0x7fffff4f, PT ;  /* 0x7fffff4f0600780c */ /* 0x000fe20003fa6070 */
[----:B------:R-:W-:Y:S01]  /*8fc0*/  @!P0 IMAD.MOV.U32 R6, RZ, RZ, R71 ;  /* 0x000000ffff068224 */ /* 0x000fe200078e0047 */
[----:B------:R-:W-:Y:S01]  /*8fd0*/  ISETP.GE.U32.AND P1, PT, R7, 0x7fffff4e, PT ;  /* 0x7fffff4e0700780c */ /* 0x000fe20003f26070 */
[----:B------:R-:W-:-:S05]  /*8fe0*/  @!P0 IMAD.MOV.U32 R7, RZ, RZ, R92 ;  /* 0x000000ffff078224 */ /* 0x000fca00078e005c */
[----:B------:R0:W3:Y:S01]  /*8ff0*/  @!P0 LDG.E.U16 R58, desc[UR20][R6.64] ;  /* 0x00000014063a8981 */ /* 0x0000e2000c1e1500 */
[----:B------:R-:W-:-:S03]  /*9000*/  IMAD R56, R70, 0x5e, RZ ;  /* 0x0000005e46387824 */ /* 0x000fc600078e02ff */
[----:B------:R1:W-:Y:S01]  /*9010*/  STL [R1+0xba0], R60 ;  /* 0x000ba03c01007387 */ /* 0x0003e20000100800 */
[----:B------:R-:W-:-:S03]  /*9020*/  IMAD R5, R70, 0x2f, RZ ;  /* 0x0000002f46057824 */ /* 0x000fc600078e02ff */
[----:B------:R-:W-:Y:S01]  /*9030*/  STL [R1+0xbac], R71 ;  /* 0x000bac4701007387 */ /* 0x000fe20000100800 */
[----:B-1----:R-:W-:-:S05]  /*9040*/  IADD3 R60, P6, PT, R56, R3, RZ ;  /* 0x00000003383c7210 */ /* 0x002fca0007fde0ff */
[----:B------:R1:W-:Y:S04]  /*9050*/  STL [R1+0xbb4], R60 ;  /* 0x000bb43c01007387 */ /* 0x0003e80000100800 */
[----:B------:R-:W-:Y:S01]  /*9060*/  STL [R1+0xba8], R92 ;  /* 0x000ba85c01007387 */ /* 0x000fe20000100800 */
[----:B------:R-:W-:Y:S01]  /*9070*/  PRMT R27, RZ, 0x7610, R27 ;  /* 0x00007610ff1b7816 */ /* 0x000fe2000000001b */
[----:B0-----:R-:W-:Y:S02]  /*9080*/  @!P4 IMAD.MOV.U32 R6, RZ, RZ, R60 ;  /* 0x000000ffff06c224 */ /* 0x001fe400078e003c */
[----:B-1----:R-:W-:Y:S01]  /*9090*/  IMAD R60, R70, 0x62, RZ ;  /* 0x00000062463c7824 */ /* 0x002fe200078e02ff */
[----:B------:R-:W-:Y:S02]  /*90a0*/  PRMT R82, RZ, 0x7610, R82 ;  /* 0x00007610ff527816 */ /* 0x000fe40000000052 */
[----:B------:R-:W-:-:S02]  /*90b0*/  PRMT R28, RZ, 0x7610, R28 ;  /* 0x00007610ff1c7816 */ /* 0x000fc4000000001c */
[----:B------:R-:W-:Y:S01]  /*90c0*/  PRMT R66, RZ, 0x7610, R66 ;  /* 0x00007610ff427816 */ /* 0x000fe20000000042 */
[----:B--2---:R0:W-:Y:S02]  /*90d0*/  STL [R1+0x304], R64 ;  /* 0x0003044001007387 */ /* 0x0041e40000100800 */
[----:B0-----:R-:W-:-:S05]  /*90e0*/  LEA.HI.X.SX32 R64, R5, R2, 0x1, P6 ;  /* 0x0000000205407211 */ /* 0x001fca00030f0eff */
[----:B------:R0:W-:Y:S01]  /*90f0*/  STL [R1+0xbb0], R64 ;  /* 0x000bb04001007387 */ /* 0x0001e20000100800 */
[----:B------:R-:W-:Y:S02]  /*9100*/  @!P4 IMAD.MOV.U32 R7, RZ, RZ, R64 ;  /* 0x000000ffff07c224 */ /* 0x000fe400078e0040 */
[----:B------:R-:W-:-:S03]  /*9110*/  IMAD R5, R70, 0x31, RZ ;  /* 0x0000003146057824 */ /* 0x000fc600078e02ff */
[----:B------:R1:W5:Y:S01]  /*9120*/  @!P4 LDG.E.U16 R27, desc[UR20][R6.64] ;  /* 0x00000014061bc981 */ /* 0x000362000c1e1500 */
[----:B0-----:R-:W-:Y:S01]  /*9130*/  IADD3 R64, P6, PT, R60, R3, RZ ;  /* 0x000000033c407210 */ /* 0x001fe20007fde0ff */
[C---:B-1----:R-:W-:Y:S02]  /*9140*/  VIADD R6, R12.reuse, 0xffffffcc ;  /* 0xffffffcc0c067836 */ /* 0x042fe40000000000 */
[----:B---3--:R0:W-:Y:S01]  /*9150*/  STL [R1+0x300], R58 ;  /* 0x0003003a01007387 */ /* 0x0081e20000100800 */
[----:B------:R-:W-:Y:S02]  /*9160*/  VIADD R7, R12, 0xffffffcb ;  /* 0xffffffcb0c077836 */ /* 0x000fe40000000000 */
[----:B0-----:R-:W-:-:S05]  /*9170*/  IMAD R58, R70, 0x60, RZ ;  /* 0x00000060463a7824 */ /* 0x001fca00078e02ff */
[----:B------:R-:W-:-:S04]  /*9180*/  IADD3 R92, P0, PT, R58, R3, RZ ;  /* 0x000000033a5c7210 */ /* 0x000fc80007f1e0ff */
[-C--:B------:R-:W-:Y:S02]  /*9190*/  LEA.HI.X.SX32 R14, R14, R2.reuse, 0x1, P0 ;  /* 0x000000020e0e7211 */ /* 0x080fe400000f0eff */
[----:B------:R-:W-:Y:S01]  /*91a0*/  ISETP.GE.U32.AND P4, PT, R6, 0x7fffff4d, PT ;  /* 0x7fffff4d0600780c */ /* 0x000fe20003f86070 */
[----:B------:R-:W-:Y:S01]  /*91b0*/  @!P3 IMAD.MOV.U32 R6, RZ, RZ, R92 ;  /* 0x000000ffff06b224 */ /* 0x000fe200078e005c */
[----:B------:R-:W-:Y:S01]  /*91c0*/  ISETP.GE.U32.AND P0, PT, R7, 0x7fffff4c, PT ;  /* 0x7fffff4c0700780c */ /* 0x000fe20003f06070 */
[----:B------:R-:W-:Y:S01]  /*91d0*/  @!P3 IMAD.MOV.U32 R7, RZ, RZ, R14 ;  /* 0x000000ffff07b224 */ /* 0x000fe200078e000e */
[----:B------:R-:W-:Y:S01]  /*91e0*/  STL [R1+0xbbc], R92 ;  /* 0x000bbc5c01007387 */ /* 0x000fe20000100800 */
[----:B------:R-:W-:-:S03]  /*91f0*/  LEA.HI.X.SX32 R71, R5, R2, 0x1, P6 ;  /* 0x0000000205477211 */ /* 0x000fc600030f0eff */
[----:B------:R-:W-:Y:S04]  /*9200*/  STL [R1+0xbc4], R64 ;  /* 0x000bc44001007387 */ /* 0x000fe80000100800 */
[----:B------:R0:W-:Y:S04]  /*9210*/  STL [R1+0xbb8], R14 ;  /* 0x000bb80e01007387 */ /* 0x0001e80000100800 */
[----:B------:R1:W2:Y:S01]  /*9220*/  @!P3 LDG.E.U16 R82, desc[UR20][R6.64] ;  /* 0x000000140652b981 */ /* 0x0002a2000c1e1500 */
[----:B0-----:R-:W-:Y:S02]  /*9230*/  IMAD R14, R70, 0x64, RZ ;  /* 0x00000064460e7824 */ /* 0x001fe400078e02ff */
[----:B-1----:R-:W-:-:S02]  /*9240*/  @!P5 IMAD.MOV.U32 R6, RZ, RZ, R64 ;  /* 0x000000ffff06d224 */ /* 0x002fc400078e0040 */
        /* <DEDUP_REMOVED lines=16> */
[----:B------:R-:W-:Y:S04]  /*9350*/  STL [R1+0xbd4], R71 ;  /* 0x000bd44701007387 */ /* 0x000fe80000100800 */
[----:B------:R-:W-:Y:S01]  /*9360*/  STL [R1+0xbc8], R93 ;  /* 0x000bc85d01007387 */ /* 0x000fe20000100800 */
[----:B------:R-:W-:Y:S01]  /*9370*/  PRMT R29, RZ, 0x7610, R29 ;  /* 0x00007610ff1d7816 */ /* 0x000fe2000000001d */
[----:B0-----:R-:W-:Y:S02]  /*9380*/  @!P4 IMAD.MOV.U32 R6, RZ, RZ, R71 ;  /* 0x000000ffff06c224 */ /* 0x001fe400078e0047 */
[----:B--2---:R0:W-:Y:S02]  /*9390*/  STL [R1+0x2fc], R82 ;  /* 0x0002fc5201007387 */ /* 0x0041e40000100800 */
[----:B0-----:R-:W-:-:S05]  /*93a0*/  LEA.HI.X.SX32 R82, R5, R2, 0x1, P6 ;  /* 0x0000000205527211 */ /* 0x001fca00030f0eff */
[----:B------:R-:W-:Y:S01]  /*93b0*/  STL [R1+0xbd0], R82 ;  /* 0x000bd05201007387 */ /* 0x000fe20000100800 */
[----:B------:R-:W-:-:S05]  /*93c0*/  @!P4 IMAD.MOV.U32 R7, RZ, RZ, R82 ;  /* 0x000000ffff07c224 */ /* 0x000fca00078e0052 */
[----:B------:R0:W5:Y:S02]  /*93d0*/  @!P4 LDG.E.U16 R29, desc[UR20][R6.64] ;  /* 0x00000014061dc981 */ /* 0x000164000c1e1500 */
[C---:B0-----:R-:W-:Y:S02]  /*93e0*/  VIADD R6, R12.reuse, 0xffffffc8 ;  /* 0xffffffc80c067836 */ /* 0x041fe40000000000 */
[----:B---3--:R0:W-:Y:S01]  /*93f0*/  STL [R1+0x2f8], R66 ;  /* 0x0002f84201007387 */ /* 0x0081e20000100800 */
[----:B------:R-:W-:Y:S02]  /*9400*/  VIADD R7, R12, 0xffffffc7 ;  /* 0xffffffc70c077836 */ /* 0x000fe40000000000 */
[----:B0-----:R-:W-:-:S05]  /*9410*/  IMAD R66, R70, 0x68, RZ ;  /* 0x0000006846427824 */ /* 0x001fca00078e02ff */
[----:B------:R-:W-:-:S04]  /*9420*/  IADD3 R93, P1, PT, R66, R3, RZ ;  /* 0x00000003425d7210 */ /* 0x000fc80007f3e0ff */
[----:B------:R-:W-:Y:S02]  /*9430*/  LEA.HI.X.SX32 R12, R9, R2, 0x1, P1 ;  /* 0x00000002090c7211 */ /* 0x000fe400008f0eff */
[----:B------:R-:W-:Y:S01]  /*9440*/  ISETP.GE.U32.AND P4, PT, R6, 0x7fffff49, PT ;  /* 0x7fffff490600780c */ /* 0x000fe20003f86070 */
[----:B------:R-:W-:Y:S01]  /*9450*/  @!P0 IMAD.MOV.U32 R6, RZ, RZ, R93 ;  /* 0x000000ffff068224 */ /* 0x000fe200078e005d */
[----:B------:R-:W-:Y:S02]  /*9460*/  PRMT R9, RZ, 0x7610, R9 ;  /* 0x00007610ff097816 */ /* 0x000fe40000000009 */
[----:B------:R-:W-:Y:S01]  /*9470*/  ISETP.GE.U32.AND P1, PT, R7, 0x7fffff48, PT ;  /* 0x7fffff480700780c */ /* 0x000fe20003f26070 */
[----:B------:R-:W-:-:S05]  /*9480*/  @!P0 IMAD.MOV.U32 R7, RZ, RZ, R12 ;  /* 0x000000ffff078224 */ /* 0x000fca00078e000c */
[----:B------:R0:W2:Y:S01]  /*9490*/  @!P0 LDG.E.U16 R9, desc[UR20][R6.64] ;  /* 0x0000001406098981 */ /* 0x0000a2000c1e1500 */
[----:B------:R-:W-:-:S05]  /*94a0*/  IMAD R82, R70, 0x6a, RZ ;  /* 0x0000006a46527824 */ /* 0x000fca00078e02ff */
[----:B------:R-:W-:Y:S01]  /*94b0*/  IADD3 R71, P6, PT, R82, R3, RZ ;  /* 0x0000000352477210 */ /* 0x000fe20007fde0ff */
[----:B------:R1:W-:Y:S04]  /*94c0*/  STL [R1+0xbdc], R93 ;  /* 0x000bdc5d01007387 */ /* 0x0003e80000100800 */
[----:B------:R-:W-:Y:S04]  /*94d0*/  STL [R1+0xbe4], R71 ;  /* 0x000be44701007387 */ /* 0x000fe80000100800 */
[----:B------:R3:W-:Y:S01]  /*94e0*/  STL [R1+0xbd8], R12 ;  /* 0x000bd80c01007387 */ /* 0x0007e20000100800 */
[----:B------:R-:W-:-:S03]  /*94f0*/  IMAD R5, R70, 0x35, RZ ;  /* 0x0000003546057824 */ /* 0x000fc600078e02ff */
[----:B-1----:R-:W5:Y:S01]  /*9500*/  LDL.LU R93, [R1+0x1318] ;  /* 0x00131800015d7983 */ /* 0x002f620000300800 */
[----:B---3--:R-:W1:Y:S01]  /*9510*/  LDC R12, c[0x0][0x3a0] ;  /* 0x0000e800ff0c7b82 */ /* 0x008e620000000800 */
[----:B------:R-:W-:Y:S01]  /*9520*/  LEA.HI.X.SX32 R92, R5, R2, 0x1, P6 ;  /* 0x00000002055c7211 */ /* 0x000fe200030f0eff */
[----:B0-----:R-:W-:Y:S01]  /*9530*/  @!P5 IMAD.MOV.U32 R6, RZ, RZ, R71 ;  /* 0x000000ffff06d224 */ /* 0x001fe200078e0047 */
[----:B------:R-:W-:-:S03]  /*9540*/  PRMT R30, RZ, 0x7610, R30 ;  /* 0x00007610ff1e7816 */ /* 0x000fc6000000001e */
[----:B------:R-:W-:Y:S01]  /*9550*/  STL [R1+0xbe0], R92 ;  /* 0x000be05c01007387 */ /* 0x000fe20000100800 */
[----:B------:R-:W-:-:S05]  /*9560*/  @!P5 IMAD.MOV.U32 R7, RZ, RZ, R92 ;  /* 0x000000ffff07d224 */ /* 0x000fca00078e005c */
[----:B------:R1:W5:Y:S01]  /*9570*/  @!P5 LDG.E.U16 R30, desc[UR20][R6.64] ;  /* 0x00000014061ed981 */ /* 0x000362000c1e1500 */
[----:B------:R-:W-:Y:S01]  /*9580*/  PRMT R86, RZ, 0x7610, R86 ;  /* 0x00007610ff567816 */ /* 0x000fe20000000056 */
[C---:B-1----:R-:W-:Y:S02]  /*9590*/  VIADD R6, R12.reuse, 0xffffffc6 ;  /* 0xffffffc60c067836 */ /* 0x042fe40000000000 */
        /* <DEDUP_REMOVED lines=10> */
[----:B------:R-:W-:-:S05]  /*9640*/  IMAD R71, R70, 0x6e, RZ ;  /* 0x0000006e46477824 */ /* 0x000fca00078e02ff */
[----:B------:R-:W-:Y:S01]  /*9650*/  IADD3 R71, P6, PT, R71, R3, RZ ;  /* 0x0000000347477210 */ /* 0x000fe20007fde0ff */
[----:B------:R-:W-:Y:S04]  /*9660*/  STL [R1+0xbec], R92 ;  /* 0x000bec5c01007387 */ /* 0x000fe80000100800 */
[----:B------:R-:W-:Y:S04]  /*9670*/  STL [R1+0xbf4], R71 ;  /* 0x000bf44701007387 */ /* 0x000fe80000100800 */
[----:B------:R1:W-:Y:S01]  /*9680*/  STL [R1+0xbe8], R12 ;  /* 0x000be80c01007387 */ /* 0x0003e20000100800 */
[----:B------:R-:W-:Y:S01]  /*9690*/  IMAD R5, R70, 0x37, RZ ;  /* 0x0000003746057824 */ /* 0x000fe200078e02ff */
[----:B-1----:R-:W1:Y:S04]  /*96a0*/  LDC R12, c[0x0][0x3a0] ;  /* 0x0000e800ff0c7b82 */ /* 0x002e680000000800 */
[----:B------:R-:W-:Y:S01]  /*96b0*/  LEA.HI.X.SX32 R5, R5, R2, 0x1, P6 ;  /* 0x0000000205057211 */ /* 0x000fe200030f0eff */
[----:B0-----:R-:W-:Y:S01]  /*96c0*/  @!P4 IMAD.MOV.U32 R6, RZ, RZ, R71 ;  /* 0x000000ffff06c224 */ /* 0x001fe200078e0047 */
[----:B------:R-:W-:-:S03]  /*96d0*/  PRMT R31, RZ, 0x7610, R31 ;  /* 0x00007610ff1f7816 */ /* 0x000fc6000000001f */
[----:B------:R0:W-:Y:S01]  /*96e0*/  STL [R1+0xbf0], R5 ;  /* 0x000bf00501007387 */ /* 0x0001e20000100800 */
[----:B------:R-:W-:Y:S02]  /*96f0*/  @!P4 IMAD.MOV.U32 R7, RZ, RZ, R5 ;  /* 0x000000ffff07c224 */ /* 0x000fe400078e0005 */
[----:B------:R-:W-:-:S03]  /*9700*/  IMAD R71, R70, 0x72, RZ ;  /* 0x0000007246477824 */ /* 0x000fc600078e02ff */
[----:B------:R1:W5:Y:S02]  /*9710*/  @!P4 LDG.E.U16 R31, desc[UR20][R6.64] ;  /* 0x00000014061fc981 */ /* 0x000364000c1e1500 */
[----:B------:R-:W-:Y:S01]  /*9720*/  IADD3 R71, P4, PT, R71, R3, RZ ;  /* 0x0000000347477210 */ /* 0x000fe20007f9e0ff */
[----:B0-----:R-:W-:Y:S01]  /*9730*/  IMAD R5, R70, 0x39, RZ ;  /* 0x0000003946057824 */ /* 0x001fe200078e02ff */
[----:B------:R-:W-:Y:S01]  /*9740*/  PRMT R85, RZ, 0x7610, R85 ;  /* 0x00007610ff557816 */ /* 0x000fe20000000055 */
[C---:B-1----:R-:W-:Y:S02]  /*9750*/  VIADD R6, R12.reuse, 0xffffffc4 ;  /* 0xffffffc40c067836 */ /* 0x042fe40000000000 */
[----:B------:R-:W-:Y:S01]  /*9760*/  VIADD R7, R12, 0xffffffc3 ;  /* 0xffffffc30c077836 */ /* 0x000fe20000000000 */
[----:B------:R-:W-:-:S04]  /*9770*/  LEA.HI.X.SX32 R5, R5, R2, 0x1, P4 ;  /* 0x0000000205057211 */ /* 0x000fc800020f0eff */
[----:B------:R-:W-:Y:S01]  /*9780*/  ISETP.GE.U32.AND P4, PT, R7, 0x7fffff44, PT ;  /* 0x7fffff440700780c */ /* 0x000fe20003f86070 */
[----:B--2---:R0:W-:Y:S02]  /*9790*/  STL [R1+0x2d8], R86 ;  /* 0x0002d85601007387 */ /* 0x0041e40000100800 */
[----:B0-----:R-:W-:-:S05]  /*97a0*/  IMAD R86, R70, 0x70, RZ ;  /* 0x0000007046567824 */ /* 0x001fca00078e02ff */
[----:B------:R-:W-:-:S04]  /*97b0*/  IADD3 R86, P3, PT, R86, R3, RZ ;  /* 0x0000000356567210 */ /* 0x000fc80007f7e0ff */
[----:B------:R-:W-:Y:S02]  /*97c0*/  LEA.HI.X.SX32 R92, R32, R2, 0x1, P3 ;  /* 0x00000002205c7211 */ /* 0x000fe400018f0eff */
[----:B------:R-:W-:Y:S01]  /*97d0*/  ISETP.GE.U32.AND P3, PT, R6, 0x7fffff45, PT ;  /* 0x7fffff450600780c */ /* 0x000fe20003f66070 */
[----:B------:R-:W-:Y:S02]  /*97e0*/  @!P1 IMAD.MOV.U32 R6, RZ, RZ, R86 ;  /* 0x000000ffff069224 */ /* 0x000fe400078e0056 */
[----:B------:R-:W-:-:S05]  /*97f0*/  @!P1 IMAD.MOV.U32 R7, RZ, RZ, R92 ;  /* 0x000000ffff079224 */ /* 0x000fca00078e005c */
[----:B------:R0:W2:Y:S04]  /*9800*/  @!P1 LDG.E.U16 R85, desc[UR20][R6.64] ;  /* 0x0000001406559981 */ /* 0x0000a8000c1e1500 */
[----:B------:R-:W-:Y:S04]  /*9810*/  STL [R1+0xbfc], R86 ;  /* 0x000bfc5601007387 */ /* 0x000fe80000100800 */
        /* <DEDUP_REMOVED lines=25> */
[----:B------:R3:W-:Y:S01]  /*99b0*/  STL [R1+0xc08], R86 ;  /* 0x000c085601007387 */ /* 0x0007e20000100800 */
[----:B------:R-:W-:-:S03]  /*99c0*/  PRMT R33, RZ, 0x7610, R33 ;  /* 0x00007610ff217816 */ /* 0x000fc60000000021 */
[----:B------:R4:W-:Y:S01]  /*99d0*/  STL [R1+0xc10], R5 ;  /* 0x000c100501007387 */ /* 0x0009e20000100800 */
[----:B0-----:R-:W-:Y:S02]  /*99e0*/  @!P3 IMAD.MOV.U32 R6, RZ, RZ, R71 ;  /* 0x000000ffff06b224 */ /* 0x001fe400078e0047 */
[----:B------:R-:W-:Y:S02]  /*99f0*/  @!P3 IMAD.MOV.U32 R7, RZ, RZ, R5 ;  /* 0x000000ffff07b224 */ /* 0x000fe400078e0005 */
[----:B-1----:R-:W-:-:S03]  /*9a00*/  IMAD R71, R70, 0x7a, RZ ;  /* 0x0000007a46477824 */ /* 0x002fc600078e02ff */
[----:B------:R0:W5:Y:S02]  /*9a10*/  @!P3 LDG.E.U16 R33, desc[UR20][R6.64] ;  /* 0x000000140621b981 */ /* 0x000164000c1e1500 */
[----:B---3--:R-:W-:Y:S01]  /*9a20*/  IADD3 R86, P6, PT, R71, R3, RZ ;  /* 0x0000000347567210 */ /* 0x008fe20007fde0ff */
[C---:B0-----:R-:W-:Y:S02]  /*9a30*/  VIADD R6, R12.reuse, 0xffffffc0 ;  /* 0xffffffc00c067836 */ /* 0x041fe40000000000 */
[----:B------:R-:W-:Y:S02]  /*9a40*/  VIADD R7, R12, 0xffffffbf ;  /* 0xffffffbf0c077836 */ /* 0x000fe40000000000 */
[----:B----4-:R-:W-:Y:S01]  /*9a50*/  IMAD R5, R70, 0x3d, RZ ;  /* 0x0000003d46057824 */ /* 0x010fe200078e02ff */
[----:B------:R-:W-:Y:S02]  /*9a60*/  ISETP.GE.U32.AND P3, PT, R6, 0x7fffff41, PT ;  /* 0x7fffff410600780c */ /* 0x000fe40003f66070 */
[----:B------:R-:W-:-:S02]  /*9a70*/  PRMT R8, RZ, 0x7610, R8 ;  /* 0x00007610ff087816 */ /* 0x000fc40000000008 */
[----:B------:R-:W-:Y:S01]  /*9a80*/  LEA.HI.X.SX32 R5, R5, R2, 0x1, P6 ;  /* 0x0000000205057211 */ /* 0x000fe200030f0eff */
[C---:B------:R-:W-:Y:S01]  /*9a90*/  IMAD R85, R70.reuse, 0x7c, RZ ;  /* 0x0000007c46557824 */ /* 0x040fe200078e02ff */
[----:B------:R-:W-:Y:S01]  /*9aa0*/  PRMT R84, RZ, 0x7610, R84 ;  /* 0x00007610ff547816 */ /* 0x000fe20000000054 */
[----:B--2---:R0:W-:Y:S02]  /*9ab0*/  STL [R1+0x2d0], R69 ;  /* 0x0002d04501007387 */ /* 0x0041e40000100800 */
[----:B0-----:R-:W-:-:S05]  /*9ac0*/  IMAD R69, R70, 0x78, RZ ;  /* 0x0000007846457824 */ /* 0x001fca00078e02ff */
[----:B------:R-:W-:-:S04]  /*9ad0*/  IADD3 R92, P0, PT, R69, R3, RZ ;  /* 0x00000003455c7210 */ /* 0x000fc80007f1e0ff */
[----:B------:R-:W-:Y:S01]  /*9ae0*/  LEA.HI.X.SX32 R12, R34, R2, 0x1, P0 ;  /* 0x00000002220c7211 */ /* 0x000fe200000f0eff */
[----:B------:R-:W-:Y:S01]  /*9af0*/  STL [R1+0xc1c], R92 ;  /* 0x000c1c5c01007387 */ /* 0x000fe20000100800 */
[----:B------:R-:W-:-:S03]  /*9b00*/  ISETP.GE.U32.AND P0, PT, R7, 0x7fffff40, PT ;  /* 0x7fffff400700780c */ /* 0x000fc60003f06070 */
[----:B------:R-:W-:Y:S01]  /*9b10*/  STL [R1+0xc24], R86 ;  /* 0x000c245601007387 */ /* 0x000fe20000100800 */
[----:B------:R-:W-:-:S03]  /*9b20*/  @!P4 IMAD.MOV.U32 R7, RZ, RZ, R12 ;  /* 0x000000ffff07c224 */ /* 0x000fc600078e000c */
[----:B------:R0:W-:Y:S02]  /*9b30*/  STL [R1+0xc18], R12 ;  /* 0x000c180c01007387 */ /* 0x0001e40000100800 */
[----:B0-----:R-:W0:Y:S01]  /*9b40*/  LDC R12, c[0x0][0x3a0] ;  /* 0x0000e800ff0c7b82 */ /* 0x001e220000000800 */
[----:B------:R-:W-:Y:S01]  /*9b50*/  @!P4 IMAD.MOV.U32 R6, RZ, RZ, R92 ;  /* 0x000000ffff06c224 */ /* 0x000fe200078e005c */
[----:B------:R-:W-:-:S04]  /*9b60*/  PRMT R34, RZ, 0x7610, R34 ;  /* 0x00007610ff227816 */ /* 0x000fc80000000022 */
[----:B------:R1:W2:Y:S02]  /*9b70*/  @!P4 LDG.E.U16 R8, desc[UR20][R6.64] ;  /* 0x000000140608c981 */ /* 0x0002a4000c1e1500 */
[----:B-1----:R-:W-:Y:S02]  /*9b80*/  @!P5 IMAD.MOV.U32 R6, RZ, RZ, R86 ;  /* 0x000000ffff06d224 */ /* 0x002fe400078e0056 */
[----:B------:R-:W-:-:S05]  /*9b90*/  @!P5 IMAD.MOV.U32 R7, RZ, RZ, R5 ;  /* 0x000000ffff07d224 */ /* 0x000fca00078e0005 */
[----:B------:R0:W5:Y:S01]  /*9ba0*/  @!P5 LDG.E.U16 R34, desc[UR20][R6.64] ;  /* 0x000000140622d981 */ /* 0x000162000c1e1500 */
[----:B------:R-:W-:Y:S01]  /*9bb0*/  IADD3 R85, P4, PT, R85, R3, RZ ;  /* 0x0000000355557210 */ /* 0x000fe20007f9e0ff */
[----:B0-----:R-:W-:-:S05]  /*9bc0*/  VIADD R6, R12, 0xffffffbe ;  /* 0xffffffbe0c067836 */ /* 0x001fca0000000000 */
[----:B------:R-:W-:Y:S01]  /*9bd0*/  ISETP.GE.U32.AND P5, PT, R6, 0x7fffff3f, PT ;  /* 0x7fffff3f0600780c */ /* 0x000fe20003fa6070 */
[----:B------:R-:W-:Y:S01]  /*9be0*/  VIADD R6, R12, 0xffffffbd ;  /* 0xffffffbd0c067836 */ /* 0x000fe20000000000 */
[----:B------:R-:W-:-:S04]  /*9bf0*/  LEA.HI.X.SX32 R7, R35, R2, 0x1, P4 ;  /* 0x0000000223077211 */ /* 0x000fc800020f0eff */
[----:B------:R-:W-:Y:S01]  /*9c00*/  ISETP.GE.U32.AND P4, PT, R6, 0x7fffff3e, PT ;  /* 0x7fffff3e0600780c */ /* 0x000fe20003f86070 */
[----:B------:R-:W-:-:S05]  /*9c10*/  @!P1 IMAD.MOV.U32 R6, RZ, RZ, R85 ;  /* 0x000000ffff069224 */ /* 0x000fca00078e0055 */
[----:B------:R0:W3:Y:S04]  /*9c20*/  @!P1 LDG.E.U16 R84, desc[UR20][R6.64] ;  /* 0x0000001406549981 */ /* 0x0000e8000c1e1500 */
[----:B------:R1:W-:Y:S04]  /*9c30*/  STL [R1+0xc20], R5 ;  /* 0x000c200501007387 */ /* 0x0003e80000100800 */
[----:B------:R-:W5:Y:S01]  /*9c40*/  LDL.LU R92, [R1+0x1314] ;  /* 0x00131400015c7983 */ /* 0x000f620000300800 */
[----:B-1----:R-:W-:Y:S01]  /*9c50*/  IMAD R5, R70, 0x3f, RZ ;  /* 0x0000003f46057824 */ /* 0x002fe200078e02ff */
[----:B------:R-:W-:-:S02]  /*9c60*/  PRMT R35, RZ, 0x7610, R35 ;  /* 0x00007610ff237816 */ /* 0x000fc40000000023 */
        /* <DEDUP_REMOVED lines=8> */
[----:B------:R0:W-:Y:S04]  /*9cf0*/  STL [R1+0xc28], R7 ;  /* 0x000c280701007387 */ /* 0x0001e80000100800 */
[----:B------:R1:W-:Y:S01]  /*9d00*/  STL [R1+0xc30], R5 ;  /* 0x000c300501007387 */ /* 0x0003e20000100800 */
[----:B0-----:R-:W-:Y:S01]  /*9d10*/  @!P3 IMAD.MOV.U32 R7, RZ, RZ, R5 ;  /* 0x000000ffff07b224 */ /* 0x001fe200078e0005 */
[C---:B------:R-:W-:Y:S01]  /*9d20*/  LEA R85, P1, R70.reuse, R3, 0x7 ;  /* 0x0000000346557211 */ /* 0x040fe200078238ff */
[----:B-1----:R-:W-:-:S03]  /*9d30*/  IMAD R5, R70, 0x82, RZ ;  /* 0x0000008246057824 */ /* 0x002fc600078e02ff */
[----:B------:R0:W5:Y:S04]  /*9d40*/  @!P3 LDG.E.U16 R35, desc[UR20][R6.64] ;  /* 0x000000140623b981 */ /* 0x000168000c1e1500 */
[----:B---3--:R1:W-:Y:S01]  /*9d50*/  STL [R1+0x2c8], R84 ;  /* 0x0002c85401007387 */ /* 0x0083e20000100800 */
[C---:B0-----:R-:W-:Y:S02]  /*9d60*/  IMAD.SHL.U32 R6, R70.reuse, 0x40, RZ ;  /* 0x0000004046067824 */ /* 0x041fe400078e00ff */
[----:B------:R-:W-:Y:S01]  /*9d70*/  IMAD R7, R70, 0x41, RZ ;  /* 0x0000004146077824 */ /* 0x000fe200078e02ff */
[----:B-1----:R-:W-:Y:S02]  /*9d80*/  IADD3 R84, P6, PT, R5, R3, RZ ;  /* 0x0000000305547210 */ /* 0x002fe40007fde0ff */
[-C--:B------:R-:W-:Y:S01]  /*9d90*/  LEA.HI.X.SX32 R6, R6, R2.reuse, 0x1, P1 ;  /* 0x0000000206067211 */ /* 0x080fe200008f0eff */
[----:B------:R-:W-:Y:S01]  /*9da0*/  IMAD.MOV.U32 R5, RZ, RZ, R85 ;  /* 0x000000ffff057224 */ /* 0x000fe200078e0055 */
[----:B------:R0:W-:Y:S04]  /*9db0*/  STL [R1+0xc3c], R85 ;  /* 0x000c3c5501007387 */ /* 0x0001e80000100800 */
[----:B------:R-:W-:Y:S04]  /*9dc0*/  STL [R1+0xc44], R84 ;  /* 0x000c445401007387 */ /* 0x000fe80000100800 */
[----:B------:R1:W-:Y:S01]  /*9dd0*/  STL [R1+0xc38], R6 ;  /* 0x000c380601007387 */ /* 0x0003e20000100800 */
[----:B0-----:R-:W-:Y:S01]  /*9de0*/  LEA.HI.X.SX32 R85, R7, R2, 0x1, P6 ;  /* 0x0000000207557211 */ /* 0x001fe200030f0eff */
[----:B------:R-:W-:-:S02]  /*9df0*/  @!P0 IMAD.MOV.U32 R7, RZ, RZ, R6 ;  /* 0x000000ffff078224 */ /* 0x000fc400078e0006 */
[----:B-1----:R-:W-:-:S05]  /*9e00*/  @!P0 IMAD.MOV.U32 R6, RZ, RZ, R5 ;  /* 0x000000ffff068224 */ /* 0x002fca00078e0005 */
[----:B------:R0:W2:Y:S01]  /*9e10*/  @!P0 LDG.E.U16 R91, desc[UR20][R6.64] ;  /* 0x00000014065b8981 */ /* 0x0000a2000c1e1500 */
[----:B------:R-:W-:Y:S02]  /*9e20*/  IMAD.MOV.U32 R86, RZ, RZ, R36 ;  /* 0x000000ffff567224 */ /* 0x000fe400078e0024 */
[C---:B------:R-:W-:Y:S02]  /*9e30*/  VIADD R8, R12.reuse, 0xffffffbc ;  /* 0xffffffbc0c087836 */ /* 0x040fe40000000000 */
[----:B------:R-:W-:-:S03]  /*9e40*/  VIADD R36, R12, 0xffffffbb ;  /* 0xffffffbb0c247836 */ /* 0x000fc60000000000 */
[----:B------:R-:W-:Y:S01]  /*9e50*/  ISETP.GE.U32.AND P3, PT, R8, 0x7fffff3d, PT ;  /* 0x7fffff3d0800780c */ /* 0x000fe20003f66070 */
[----:B------:R-:W-:Y:S01]  /*9e60*/  IMAD R8, R70, 0x84, RZ ;  /* 0x0000008446087824 */ /* 0x000fe200078e02ff */
[----:B------:R-:W-:Y:S01]  /*9e70*/  ISETP.GE.U32.AND P1, PT, R36, 0x7fffff3c, PT ;  /* 0x7fffff3c2400780c */ /* 0x000fe20003f26070 */
[----:B0-----:R-:W-:Y:S01]  /*9e80*/  @!P5 IMAD.MOV.U32 R6, RZ, RZ, R84 ;  /* 0x000000ffff06d224 */ /* 0x001fe200078e0054 */
[----:B------:R-:W-:Y:S01]  /*9e90*/  PRMT R36, RZ, 0x7610, R36 ;  /* 0x00007610ff247816 */ /* 0x000fe20000000024 */
[----:B------:R-:W-:Y:S01]  /*9ea0*/  @!P5 IMAD.MOV.U32 R7, RZ, RZ, R85 ;  /* 0x000000ffff07d224 */ /* 0x000fe200078e0055 */
[----:B------:R0:W-:Y:S01]  /*9eb0*/  STL [R1+0xc40], R85 ;  /* 0x000c405501007387 */ /* 0x0001e20000100800 */
[----:B------:R-:W-:-:S03]  /*9ec0*/  IMAD R5, R70, 0x86, RZ ;  /* 0x0000008646057824 */ /* 0x000fc600078e02ff */
[----:B------:R1:W5:Y:S02]  /*9ed0*/  @!P5 LDG.E.U16 R36, desc[UR20][R6.64] ;  /* 0x000000140624d981 */ /* 0x000364000c1e1500 */
[----:B------:R-:W-:Y:S02]  /*9ee0*/  IADD3 R84, P6, PT, R5, R3, RZ ;  /* 0x0000000305547210 */ /* 0x000fe40007fde0ff */
[----:B------:R-:W-:Y:S01]  /*9ef0*/  PRMT R5, RZ, 0x7610, R5 ;  /* 0x00007610ff057816 */ /* 0x000fe20000000005 */
[----:B-1----:R-:W-:Y:S02]  /*9f00*/  IMAD R6, R70, 0x43, RZ ;  /* 0x0000004346067824 */ /* 0x002fe400078e02ff */
[----:B------:R-:W-:-:S03]  /*9f10*/  VIADD R7, R12, 0xffffffba ;  /* 0xffffffba0c077836 */ /* 0x000fc60000000000 */
[----:B0-----:R-:W-:Y:S02]  /*9f20*/  LEA.HI.X.SX32 R85, R6, R2, 0x1, P6 ;  /* 0x0000000206557211 */ /* 0x001fe400030f0eff */
[----:B------:R-:W-:Y:S01]  /*9f30*/  ISETP.GE.U32.AND P5, PT, R7, 0x7fffff3b, PT ;  /* 0x7fffff3b0700780c */ /* 0x000fe20003fa6070 */
[----:B--2---:R0:W-:Y:S02]  /*9f40*/  STL [R1+0x2c4], R91 ;  /* 0x0002c45b01007387 */ /* 0x0041e40000100800 */
[----:B0-----:R-:W-:Y:S01]  /*9f50*/  IADD3 R91, P0, PT, R8, R3, RZ ;  /* 0x00000003085b7210 */ /* 0x001fe20007f1e0ff */
[----:B------:R-:W-:-:S03]  /*9f60*/  VIADD R8, R12, 0xffffffb9 ;  /* 0xffffffb90c087836 */ /* 0x000fc60000000000 */
[----:B------:R-:W-:Y:S01]  /*9f70*/  LEA.HI.X.SX32 R12, R37, R2, 0x1, P0 ;  /* 0x00000002250c7211 */ /* 0x000fe200000f0eff */
[----:B------:R-:W-:-:S04]  /*9f80*/  @!P4 IMAD.MOV.U32 R6, RZ, RZ, R91 ;  /* 0x000000ffff06c224 */ /* 0x000fc800078e005b */
[----:B------:R-:W-:-:S05]  /*9f90*/  @!P4 IMAD.MOV.U32 R7, RZ, RZ, R12 ;  /* 0x000000ffff07c224 */ /* 0x000fca00078e000c */
[----:B------:R0:W2:Y:S04]  /*9fa0*/  @!P4 LDG.E.U16 R5, desc[UR20][R6.64] ;  /* 0x000000140605c981 */ /* 0x0000a8000c1e1500 */
[----:B------:R-:W-:Y:S04]  /*9fb0*/  STL [R1+0xc4c], R91 ;  /* 0x000c4c5b01007387 */ /* 0x000fe80000100800 */
[----:B------:R-:W-:Y:S04]  /*9fc0*/  STL [R1+0xc54], R84 ;  /* 0x000c545401007387 */ /* 0x000fe80000100800 */
[----:B------:R1:W-:Y:S01]  /*9fd0*/  STL [R1+0xc48], R12 ;  /* 0x000c480c01007387 */ /* 0x0003e20000100800 */
[----:B------:R-:W-:Y:S01]  /*9fe0*/  PRMT R37, RZ, 0x7610, R37 ;  /* 0x00007610ff257816 */ /* 0x000fe20000000025 */
[----:B0-----:R-:W-:Y:S01]  /*9ff0*/  @!P3 IMAD.MOV.U32 R6, RZ, RZ, R84 ;  /* 0x000000ffff06b224 */ /* 0x001fe200078e0054 */
[----:B------:R-:W-:Y:S01]  /*a000*/  ISETP.GE.U32.AND P0, PT, R8, 0x7fffff3a, PT ;  /* 0x7fffff3a0800780c */ /* 0x000fe20003f06070 */
[----:B-1----:R-:W0:Y:S01]  /*a010*/  LDC R12, c[0x0][0x3a0] ;  /* 0x0000e800ff0c7b82 */ /* 0x002e220000000800 */
[----:B------:R-:W-:Y:S01]  /*a020*/  @!P3 IMAD.MOV.U32 R7, RZ, RZ, R85 ;  /* 0x000000ffff07b224 */ /* 0x000fe200078e0055 */
[----:B------:R-:W5:Y:S01]  /*a030*/  LDL.LU R91, [R1+0x1310] ;  /* 0x00131000015b7983 */ /* 0x000f620000300800 */
[----:B------:R-:W-:-:S03]  /*a040*/  IMAD R8, R70, 0x88, RZ ;  /* 0x0000008846087824 */ /* 0x000fc600078e02ff */
[----:B------:R1:W-:Y:S04]  /*a050*/  STL [R1+0xc50], R85 ;  /* 0x000c505501007387 */ /* 0x0003e80000100800 */
[----:B------:R3:W5:Y:S01]  /*a060*/  @!P3 LDG.E.U16 R37, desc[UR20][R6.64] ;  /* 0x000000140625b981 */ /* 0x000762000c1e1500 */
[----:B-1----:R-:W-:Y:S01]  /*a070*/  IADD3 R85, P3, PT, R8, R3, RZ ;  /* 0x0000000308557210 */ /* 0x002fe20007f7e0ff */
[----:B---3--:R-:W-:Y:S02]  /*a080*/  IMAD R6, R70, 0x45, RZ ;  /* 0x0000004546067824 */ /* 0x008fe400078e02ff */
[----:B0-----:R-:W-:Y:S01]  /*a090*/  VIADD R7, R12, 0xffffffb8 ;  /* 0xffffffb80c077836 */ /* 0x001fe20000000000 */
[----:B------:R-:W-:-:S04]  /*a0a0*/  PRMT R90, RZ, 0x7610, R90 ;  /* 0x00007610ff5a7816 */ /* 0x000fc8000000005a */
[----:B------:R-:W-:Y:S01]  /*a0b0*/  ISETP.GE.U32.AND P4, PT, R7, 0x7fffff39, PT ;  /* 0x7fffff390700780c */ /* 0x000fe20003f86070 */
[----:B--2---:R0:W-:Y:S04]  /*a0c0*/  STL [R1+0x2c0], R5 ;  /* 0x0002c00501007387 */ /* 0x0041e80000100800 */
[----:B------:R1:W-:Y:S01]  /*a0d0*/  STL [R1+0xc5c], R85 ;  /* 0x000c5c5501007387 */ /* 0x0003e20000100800 */
[----:B0-----:R-:W-:-:S05]  /*a0e0*/  IMAD R5, R70, 0x8a, RZ ;  /* 0x0000008a46057824 */ /* 0x001fca00078e02ff */
[----:B------:R-:W-:Y:S01]  /*a0f0*/  IADD3 R84, P6, PT, R5, R3, RZ ;  /* 0x0000000305547210 */ /* 0x000fe20007fde0ff */
[----:B------:R-:W-:Y:S01]  /*a100*/  IMAD.MOV.U32 R5, RZ, RZ, R85 ;  /* 0x000000ffff057224 */ /* 0x000fe200078e0055 */
[----:B-1----:R-:W-:-:S05]  /*a110*/  LEA.HI.X.SX32 R85, R38, R2, 0x1, P3 ;  /* 0x0000000226557211 */ /* 0x002fca00018f0eff */
[----:B------:R0:W-:Y:S01]  /*a120*/  STL [R1+0xc58], R85 ;  /* 0x000c585501007387 */ /* 0x0001e20000100800 */
[----:B------:R-:W-:Y:S01]  /*a130*/  IMAD.MOV.U32 R7, RZ, RZ, R85 ;  /* 0x000000ffff077224 */ /* 0x000fe200078e0055 */
[----:B0-----:R-:W-:Y:S01]  /*a140*/  LEA.HI.X.SX32 R85, R6, R2, 0x1, P6 ;  /* 0x0000000206557211 */ /* 0x001fe200030f0eff */
[----:B------:R-:W-:-:S05]  /*a150*/  @!P1 IMAD.MOV.U32 R6, RZ, RZ, R5 ;  /* 0x000000ffff069224 */ /* 0x000fca00078e0005 */
[----:B------:R0:W2:Y:S01]  /*a160*/  @!P1 LDG.E.U16 R90, desc[UR20][R6.64] ;  /* 0x00000014065a9981 */ /* 0x0000a2000c1e1500 */
[----:B------:R-:W-:Y:S01]  /*a170*/  VIADD R8, R12, 0xffffffb7 ;  /* 0xffffffb70c087836 */ /* 0x000fe20000000000 */
[----:B------:R-:W-:-:S04]  /*a180*/  PRMT R38, RZ, 0x7610, R38 ;  /* 0x00007610ff267816 */ /* 0x000fc80000000026 */
[----:B------:R-:W-:Y:S01]  /*a190*/  ISETP.GE.U32.AND P3, PT, R8, 0x7fffff38, PT ;  /* 0x7fffff380800780c */ /* 0x000fe20003f66070 */
[C---:B------:R-:W-:Y:S01]  /*a1a0*/  IMAD R8, R70.reuse, 0x8c, RZ ;  /* 0x0000008c46087824 */ /* 0x040fe200078e02ff */
[----:B------:R1:W-:Y:S01]  /*a1b0*/  STL [R1+0xc64], R84 ;  /* 0x000c645401007387 */ /* 0x0003e20000100800 */
[----:B0-----:R-:W-:Y:S02]  /*a1c0*/  @!P5 IMAD.MOV.U32 R6, RZ, RZ, R84 ;  /* 0x000000ffff06d224 */ /* 0x001fe400078e0054 */
[----:B------:R-:W-:Y:S01]  /*a1d0*/  @!P5 IMAD.MOV.U32 R7, RZ, RZ, R85 ;  /* 0x000000ffff07d224 */ /* 0x000fe200078e0055 */
[----:B------:R0:W-:Y:S01]  /*a1e0*/  STL [R1+0xc60], R85 ;  /* 0x000c605501007387 */ /* 0x0001e20000100800 */
[----:B------:R-:W-:-:S03]  /*a1f0*/  IMAD R5, R70, 0x8e, RZ ;  /* 0x0000008e46057824 */ /* 0x000fc600078e02ff */
[----:B------:R3:W5:Y:S02]  /*a200*/  @!P5 LDG.E.U16 R38, desc[UR20][R6.64] ;  /* 0x000000140626d981 */ /* 0x000764000c1e1500 */
[----:B-1----:R-:W-:Y:S02]  /*a210*/  IADD3 R84, P6, PT, R5, R3, RZ ;  /* 0x0000000305547210 */ /* 0x002fe40007fde0ff */
[----:B------:R-:W-:Y:S01]  /*a220*/  PRMT R5, RZ, 0x7610, R5 ;  /* 0x00007610ff057816 */ /* 0x000fe20000000005 */
[----:B---3--:R-:W-:Y:S02]  /*a230*/  IMAD R6, R70, 0x47, RZ ;  /* 0x0000004746067824 */ /* 0x008fe400078e02ff */
        /* <DEDUP_REMOVED lines=13> */
[----:B------:R-:W-:Y:S01]  /*a310*/  ISETP.GE.U32.AND P1, PT, R8, 0x7fffff36, PT ;  /* 0x7fffff360800780c */ /* 0x000fe20003f26070 */
[----:B-1----:R-:W1:Y:S01]  /*a320*/  LDC R12, c[0x0][0x3a0] ;  /* 0x0000e800ff0c7b82 */ /* 0x002e620000000800 */
[----:B------:R-:W-:Y:S01]  /*a330*/  IMAD R8, R70, 0x90, RZ ;  /* 0x0000009046087824 */ /* 0x000fe200078e02ff */
[----:B------:R-:W5:Y:S01]  /*a340*/  LDL.LU R90, [R1+0x130c] ;  /* 0x00130c00015a7983 */ /* 0x000f620000300800 */
[----:B------:R-:W-:Y:S01]  /*a350*/  PRMT R39, RZ, 0x7610, R39 ;  /* 0x00007610ff277816 */ /* 0x000fe20000000027 */
[----:B0-----:R-:W-:-:S02]  /*a360*/  @!P4 IMAD.MOV.U32 R6, RZ, RZ, R84 ;  /* 0x000000ffff06c224 */ /* 0x001fc400078e0054 */
[----:B------:R0:W-:Y:S01]  /*a370*/  STL [R1+0xc70], R85 ;  /* 0x000c705501007387 */ /* 0x0001e20000100800 */
[----:B------:R-:W-:-:S05]  /*a380*/  @!P4 IMAD.MOV.U32 R7, RZ, RZ, R85 ;  /* 0x000000ffff07c224 */ /* 0x000fca00078e0055 */
[----:B------:R3:W5:Y:S01]  /*a390*/  @!P4 LDG.E.U16 R39, desc[UR20][R6.64] ;  /* 0x000000140627c981 */ /* 0x000762000c1e1500 */
[----:B0-----:R-:W-:Y:S01]  /*a3a0*/  IADD3 R85, P0, PT, R8, R3, RZ ;  /* 0x0000000308557210 */ /* 0x001fe20007f1e0ff */
[----:B---3--:R-:W-:Y:S02]  /*a3b0*/  IMAD R6, R70, 0x49, RZ ;  /* 0x0000004946067824 */ /* 0x008fe400078e02ff */
[----:B-1----:R-:W-:Y:S01]  /*a3c0*/  VIADD R7, R12, 0xffffffb4 ;  /* 0xffffffb40c077836 */ /* 0x002fe20000000000 */
        /* <DEDUP_REMOVED lines=152> */
[C---:B-1----:R-:W-:Y:S02]  /*ad50*/  VIADD R7, R12.reuse, 0xffffffa8 ;  /* 0xffffffa80c077836 */ /* 0x042fe40000000000 */
[----:B------:R-:W-:Y:S01]  /*ad60*/  VIADD R8, R12, 0xffffffa7 ;  /* 0xffffffa70c087836 */ /* 0x000fe20000000000 */
[----:B------:R-:W-:Y:S02]  /*ad70*/  PRMT R47, RZ, 0x7610, R47 ;  /* 0x00007610ff2f7816 */ /* 0x000fe4000000002f */
[----:B------:R-:W-:Y:S02]  /*ad80*/  ISETP.GE.U32.AND P4, PT, R7, 0x7fffff29, PT ;  /* 0x7fffff290700780c */ /* 0x000fe40003f86070 */
[----:B------:R-:W-:-:S02]  /*ad90*/  PRMT R49, RZ, 0x7610, R49 ;  /* 0x00007610ff317816 */ /* 0x000fc40000000031 */
[----:B------:R-:W-:Y:S02]  /*ada0*/  PRMT R51, RZ, 0x7610, R51 ;  /* 0x00007610ff337816 */ /* 0x000fe40000000033 */
[----:B------:R-:W-:Y:S02]  /*adb0*/  PRMT R53, RZ, 0x7610, R53 ;  /* 0x00007610ff357816 */ /* 0x000fe40000000035 */
[----:B------:R-:W-:Y:S02]  /*adc0*/  PRMT R55, RZ, 0x7610, R55 ;  /* 0x00007610ff377816 */ /* 0x000fe40000000037 */
[----:B------:R-:W-:Y:S02]  /*add0*/  PRMT R54, RZ, 0x7610, R54 ;  /* 0x00007610ff367816 */ /* 0x000fe40000000036 */
[----:B------:R-:W-:Y:S02]  /*ade0*/  PRMT R57, RZ, 0x7610, R57 ;  /* 0x00007610ff397816 */ /* 0x000fe40000000039 */
[----:B------:R-:W-:-:S02]  /*adf0*/  PRMT R59, RZ, 0x7610, R59 ;  /* 0x00007610ff3b7816 */ /* 0x000fc4000000003b */
[----:B------:R-:W-:Y:S02]  /*ae00*/  PRMT R61, RZ, 0x7610, R61 ;  /* 0x00007610ff3d7816 */ /* 0x000fe4000000003d */
[----:B------:R-:W-:Y:S02]  /*ae10*/  PRMT R63, RZ, 0x7610, R63 ;  /* 0x00007610ff3f7816 */ /* 0x000fe4000000003f */
[----:B------:R-:W-:Y:S02]  /*ae20*/  PRMT R62, RZ, 0x7610, R62 ;  /* 0x00007610ff3e7816 */ /* 0x000fe4000000003e */
[----:B------:R-:W-:Y:S02]  /*ae30*/  PRMT R65, RZ, 0x7610, R65 ;  /* 0x00007610ff417816 */ /* 0x000fe40000000041 */
[----:B------:R-:W-:Y:S01]  /*ae40*/  PRMT R67, RZ, 0x7610, R67 ;  /* 0x00007610ff437816 */ /* 0x000fe20000000043 */
[----:B--2---:R0:W-:Y:S04]  /*ae50*/  STL [R1+0x244], R5 ;  /* 0x0002440501007387 */ /* 0x0041e80000100800 */
[----:B------:R1:W-:Y:S01]  /*ae60*/  STL [R1+0xcdc], R85 ;  /* 0x000cdc5501007387 */ /* 0x0003e20000100800 */
[----:B0-----:R-:W-:-:S05]  /*ae70*/  IMAD R5, R70, 0xaa, RZ ;  /* 0x000000aa46057824 */ /* 0x001fca00078e02ff */
[----:B------:R-:W-:Y:S01]  /*ae80*/  IADD3 R84, P6, PT, R5, R3, RZ ;  /* 0x0000000305547210 */ /* 0x000fe20007fde0ff */
[----:B------:R-:W-:Y:S01]  /*ae90*/  IMAD.MOV.U32 R5, RZ, RZ, R85 ;  /* 0x000000ffff057224 */ /* 0x000fe200078e0055 */
[----:B-1----:R-:W-:Y:S02]  /*aea0*/  LEA.HI.X.SX32 R85, R46, R2, 0x1, P0 ;  /* 0x000000022e557211 */ /* 0x002fe400000f0eff */
[----:B------:R-:W-:-:S03]  /*aeb0*/  ISETP.GE.U32.AND P0, PT, R8, 0x7fffff28, PT ;  /* 0x7fffff280800780c */ /* 0x000fc60003f06070 */
[----:B------:R0:W-:Y:S01]  /*aec0*/  STL [R1+0xcd8], R85 ;  /* 0x000cd85501007387 */ /* 0x0001e20000100800 */
[----:B------:R-:W-:Y:S02]  /*aed0*/  IMAD.MOV.U32 R7, RZ, RZ, R85 ;  /* 0x000000ffff077224 */ /* 0x000fe400078e0055 */
[----:B------:R-:W-:Y:S01]  /*aee0*/  IMAD R8, R70, 0xac, RZ ;  /* 0x000000ac46087824 */ /* 0x000fe200078e02ff */
[----:B------:R-:W-:Y:S01]  /*aef0*/  STL [R1+0xce4], R84 ;  /* 0x000ce45401007387 */ /* 0x000fe20000100800 */
[----:B0-----:R-:W-:Y:S01]  /*af00*/  LEA.HI.X.SX32 R85, R6, R2, 0x1, P6 ;  /* 0x0000000206557211 */ /* 0x001fe200030f0eff */
[----:B------:R-:W-:Y:S01]  /*af10*/  @!P3 IMAD.MOV.U32 R6, RZ, RZ, R5 ;  /* 0x000000ffff06b224 */ /* 0x000fe200078e0005 */
[----:B------:R-:W-:Y:S01]  /*af20*/  PRMT R46, RZ, 0x7610, R46 ;  /* 0x00007610ff2e7816 */ /* 0x000fe2000000002e */
[----:B------:R-:W-:Y:S02]  /*af30*/  IMAD R5, R70, 0xae, RZ ;  /* 0x000000ae46057824 */ /* 0x000fe400078e02ff */
[----:B------:R0:W-:Y:S04]  /*af40*/  STL [R1+0xce0], R85 ;  /* 0x000ce05501007387 */ /* 0x0001e80000100800 */
[----:B------:R1:W5:Y:S02]  /*af50*/  @!P3 LDG.E.U16 R47, desc[UR20][R6.64] ;  /* 0x00000014062fb981 */ /* 0x000364000c1e1500 */
[----:B-1----:R-:W-:-:S02]  /*af60*/  @!P5 IMAD.MOV.U32 R6, RZ, RZ, R84 ;  /* 0x000000ffff06d224 */ /* 0x002fc400078e0054 */
[----:B------:R-:W-:Y:S01]  /*af70*/  @!P5 IMAD.MOV.U32 R7, RZ, RZ, R85 ;  /* 0x000000ffff07d224 */ /* 0x000fe200078e0055 */
[-C--:B0-----:R-:W-:Y:S02]  /*af80*/  IADD3 R85, P3, PT, R8, R3.reuse, RZ ;  /* 0x0000000308557210 */ /* 0x081fe40007f7e0ff */
[----:B------:R-:W-:Y:S02]  /*af90*/  IADD3 R84, P6, PT, R5, R3, RZ ;  /* 0x0000000305547210 */ /* 0x000fe40007fde0ff */
[----:B------:R0:W5:Y:S01]  /*afa0*/  @!P5 LDG.E.U16 R46, desc[UR20][R6.64] ;  /* 0x00000014062ed981 */ /* 0x000162000c1e1500 */
[----:B------:R-:W-:-:S03]  /*afb0*/  IMAD.MOV.U32 R5, RZ, RZ, R85 ;  /* 0x000000ffff057224 */ /* 0x000fc600078e0055 */
[----:B------:R1:W-:Y:S01]  /*afc0*/  STL [R1+0xcec], R85 ;  /* 0x000cec5501007387 */ /* 0x0003e20000100800 */
[C---:B------:R-:W-:Y:S02]  /*afd0*/  VIADD R8, R12.reuse, 0xffffffa5 ;  /* 0xffffffa50c087836 */ /* 0x040fe40000000000 */
[----:B0-----:R-:W-:Y:S02]  /*afe0*/  VIADD R7, R12, 0xffffffa6 ;  /* 0xffffffa60c077836 */ /* 0x001fe40000000000 */
[----:B------:R-:W-:Y:S01]  /*aff0*/  IMAD R6, R70, 0x57, RZ ;  /* 0x0000005746067824 */ /* 0x000fe200078e02ff */
[----:B-1----:R-:W-:Y:S02]  /*b000*/  LEA.HI.X.SX32 R85, R48, R2, 0x1, P3 ;  /* 0x0000000230557211 */ /* 0x002fe400018f0eff */
[----:B------:R-:W-:-:S03]  /*b010*/  ISETP.GE.U32.AND P5, PT, R7, 0x7fffff27, PT ;  /* 0x7fffff270700780c */ /* 0x000fc60003fa6070 */
[----:B------:R0:W-:Y:S01]  /*b020*/  STL [R1+0xce8], R85 ;  /* 0x000ce85501007387 */ /* 0x0001e20000100800 */
[----:B------:R-:W-:Y:S01]  /*b030*/  IMAD.MOV.U32 R7, RZ, RZ, R85 ;  /* 0x000000ffff077224 */ /* 0x000fe200078e0055 */
[----:B------:R-:W-:Y:S01]  /*b040*/  ISETP.GE.U32.AND P3, PT, R8, 0x7fffff26, PT ;  /* 0x7fffff260800780c */ /* 0x000fe20003f66070 */
        /* <DEDUP_REMOVED lines=72> */
[----:B------:R-:W-:Y:S02]  /*b4d0*/  @!P1 IMAD.MOV.U32 R6, RZ, RZ, R5 ;  /* 0x000000ffff069224 */ /* 0x000fe400078e0005 */
        /* <DEDUP_REMOVED lines=56> */
[----:B0-----:R-:W-:Y:S02]  /*b860*/  VIADD R7, R12, 0xffffff9a ;  /* 0xffffff9a0c077836 */ /* 0x001fe40000000000 */
[----:B------:R-:W-:Y:S01]  /*b870*/  IMAD R6, R70, 0x63, RZ ;  /* 0x0000006346067824 */ /* 0x000fe200078e02ff */
[----:B-1----:R-:W-:Y:S01]  /*b880*/  LEA.HI.X.SX32 R85, R60, R2, 0x1, P3 ;  /* 0x000000023c557211 */ /* 0x002fe200018f0eff */
[----:B------:R-:W-:Y:S01]  /*b890*/  VIADD R8, R12, 0xffffff99 ;  /* 0xffffff990c087836 */ /* 0x000fe20000000000 */
[----:B------:R-:W-:-:S03]  /*b8a0*/  ISETP.GE.U32.AND P5, PT, R7, 0x7fffff1b, PT ;  /* 0x7fffff1b0700780c */ /* 0x000fc60003fa6070 */
[----:B------:R0:W-:Y:S01]  /*b8b0*/  STL [R1+0xd48], R85 ;  /* 0x000d485501007387 */ /* 0x0001e20000100800 */
[----:B------:R-:W-:Y:S01]  /*b8c0*/  IMAD.MOV.U32 R7, RZ, RZ, R85 ;  /* 0x000000ffff077224 */ /* 0x000fe200078e0055 */
[----:B------:R-:W-:Y:S01]  /*b8d0*/  ISETP.GE.U32.AND P3, PT, R8, 0x7fffff1a, PT ;  /* 0x7fffff1a0800780c */ /* 0x000fe20003f66070 */
[----:B------:R-:W-:Y:S01]  /*b8e0*/  IMAD R8, R70, 0xc8, RZ ;  /* 0x000000c846087824 */ /* 0x000fe200078e02ff */
[----:B------:R-:W-:Y:S02]  /*b8f0*/  PRMT R60, RZ, 0x7610, R60 ;  /* 0x00007610ff3c7816 */ /* 0x000fe4000000003c */
[----:B0-----:R-:W-:Y:S01]  /*b900*/  LEA.HI.X.SX32 R85, R6, R2, 0x1, P6 ;  /* 0x0000000206557211 */ /* 0x001fe200030f0eff */
[----:B------:R-:W-:Y:S01]  /*b910*/  @!P1 IMAD.MOV.U32 R6, RZ, RZ, R5 ;  /* 0x000000ffff069224 */ /* 0x000fe200078e0005 */
[----:B------:R-:W-:Y:S01]  /*b920*/  STL [R1+0xd54], R84 ;  /* 0x000d545401007387 */ /* 0x000fe20000100800 */
[----:B------:R-:W-:-:S03]  /*b930*/  IMAD R5, R70, 0xca, RZ ;  /* 0x000000ca46057824 */ /* 0x000fc600078e02ff */
[----:B------:R0:W5:Y:S04]  /*b940*/  @!P1 LDG.E.U16 R61, desc[UR20][R6.64] ;  /* 0x00000014063d9981 */ /* 0x000168000c1e1500 */
[----:B------:R1:W-:Y:S01]  /*b950*/  STL [R1+0xd50], R85 ;  /* 0x000d505501007387 */ /* 0x0003e20000100800 */
[----:B0-----:R-:W-:Y:S02]  /*b960*/  @!P4 IMAD.MOV.U32 R6, RZ, RZ, R84 ;  /* 0x000000ffff06c224 */ /* 0x001fe400078e0054 */
[----:B------:R-:W-:Y:S02]  /*b970*/  @!P4 IMAD.MOV.U32 R7, RZ, RZ, R85 ;  /* 0x000000ffff07c224 */ /* 0x000fe400078e0055 */
[----:B-1----:R-:W-:Y:S01]  /*b980*/  IMAD.MOV.U32 R85, RZ, RZ, R86 ;  /* 0x000000ffff557224 */ /* 0x002fe200078e0056 */
[----:B------:R-:W-:-:S02]  /*b990*/  IADD3 R86, P1, PT, R8, R3, RZ ;  /* 0x0000000308567210 */ /* 0x000fc40007f3e0ff */
[----:B------:R0:W5:Y:S01]  /*b9a0*/  @!P4 LDG.E.U16 R60, desc[UR20][R6.64] ;  /* 0x00000014063cc981 */ /* 0x000162000c1e1500 */
[----:B------:R-:W-:Y:S02]  /*b9b0*/  IADD3 R84, P6, PT, R5, R3, RZ ;  /* 0x0000000305547210 */ /* 0x000fe40007fde0ff */
[----:B------:R-:W-:Y:S01]  /*b9c0*/  LEA.HI.X.SX32 R5, R14, R2, 0x1, P1 ;  /* 0x000000020e057211 */ /* 0x000fe200008f0eff */
[----:B------:R1:W-:Y:S01]  /*b9d0*/  STL [R1+0xd5c], R86 ;  /* 0x000d5c5601007387 */ /* 0x0003e20000100800 */
[----:B------:R-:W-:Y:S02]  /*b9e0*/  IMAD.MOV.U32 R14, RZ, RZ, R86 ;  /* 0x000000ffff0e7224 */ /* 0x000fe400078e0056 */
[----:B0-----:R-:W-:Y:S02]  /*b9f0*/  VIADD R7, R12, 0xffffff98 ;  /* 0xffffff980c077836 */ /* 0x001fe40000000000 */
[----:B------:R-:W-:Y:S02]  /*ba00*/  IMAD R6, R70, 0x65, RZ ;  /* 0x0000006546067824 */ /* 0x000fe400078e02ff */
[----:B------:R-:W-:Y:S01]  /*ba10*/  VIADD R8, R12, 0xffffff97 ;  /* 0xffffff970c087836 */ /* 0x000fe20000000000 */
[----:B-1----:R-:W5:Y:S01]  /*ba20*/  LDL.LU R86, [R1+0x12fc] ;  /* 0x0012fc0001567983 */ /* 0x002f620000300800 */
[----:B------:R-:W-:Y:S01]  /*ba30*/  ISETP.GE.U32.AND P4, PT, R7, 0x7fffff19, PT ;  /* 0x7fffff190700780c */ /* 0x000fe20003f86070 */
[----:B------:R-:W-:-:S02]  /*ba40*/  IMAD.MOV.U32 R7, RZ, RZ, R5 ;  /* 0x000000ffff077224 */ /* 0x000fc400078e0005 */
[----:B------:R0:W-:Y:S01]  /*ba50*/  STL [R1+0xd58], R5 ;  /* 0x000d580501007387 */ /* 0x0001e20000100800 */
[----:B------:R-:W-:Y:S01]  /*ba60*/  ISETP.GE.U32.AND P1, PT, R8, 0x7fffff18, PT ;  /* 0x7fffff180800780c */ /* 0x000fe20003f26070 */
[----:B------:R-:W-:Y:S02]  /*ba70*/  IMAD R8, R70, 0xcc, RZ ;  /* 0x000000cc46087824 */ /* 0x000fe400078e02ff */
[----:B------:R1:W-:Y:S01]  /*ba80*/  STL [R1+0xd64], R84 ;  /* 0x000d645401007387 */ /* 0x0003e20000100800 */
[----:B0-----:R-:W-:Y:S01]  /*ba90*/  LEA.HI.X.SX32 R5, R6, R2, 0x1, P6 ;  /* 0x0000000206057211 */ /* 0x001fe200030f0eff */
[----:B------:R-:W-:-:S04]  /*baa0*/  @!P0 IMAD.MOV.U32 R6, RZ, RZ, R14 ;  /* 0x000000ffff068224 */ /* 0x000fc800078e000e */
[----:B------:R0:W-:Y:S04]  /*bab0*/  STL [R1+0xd60], R5 ;  /* 0x000d600501007387 */ /* 0x0001e80000100800 */
[----:B------:R2:W5:Y:S02]  /*bac0*/  @!P0 LDG.E.U16 R63, desc[UR20][R6.64] ;  /* 0x00000014063f8981 */ /* 0x000564000c1e1500 */
[----:B--2---:R-:W-:Y:S02]  /*bad0*/  @!P5 IMAD.MOV.U32 R7, RZ, RZ, R5 ;  /* 0x000000ffff07d224 */ /* 0x004fe400078e0005 */
[----:B------:R-:W-:Y:S01]  /*bae0*/  @!P5 IMAD.MOV.U32 R6, RZ, RZ, R84 ;  /* 0x000000ffff06d224 */ /* 0x000fe200078e0054 */
[----:B-1----:R-:W-:Y:S01]  /*baf0*/  IADD3 R84, P0, PT, R8, R3, RZ ;  /* 0x0000000308547210 */ /* 0x002fe20007f1e0ff */
[----:B0-----:R-:W-:-:S03]  /*bb00*/  IMAD R5, R70, 0xce, RZ ;  /* 0x000000ce46057824 */ /* 0x001fc600078e02ff */
[----:B------:R0:W5:Y:S02]  /*bb10*/  @!P5 LDG.E.U16 R62, desc[UR20][R6.64] ;  /* 0x00000014063ed981 */ /* 0x000164000c1e1500 */
[----:B------:R-:W-:Y:S01]  /*bb20*/  IADD3 R14, P6, PT, R5, R3, RZ ;  /* 0x00000003050e7210 */ /* 0x000fe20007fde0ff */
[----:B------:R-:W-:Y:S01]  /*bb30*/  IMAD.MOV.U32 R5, RZ, RZ, R84 ;  /* 0x000000ffff057224 */ /* 0x000fe200078e0054 */
[----:B------:R1:W-:Y:S01]  /*bb40*/  STL [R1+0xd6c], R84 ;  /* 0x000d6c5401007387 */ /* 0x0003e20000100800 */
[C---:B------:R-:W-:Y:S02]  /*bb50*/  VIADD R8, R12.reuse, 0xffffff95 ;  /* 0xffffff950c087836 */ /* 0x040fe40000000000 */
[----:B0-----:R-:W-:Y:S02]  /*bb60*/  VIADD R7, R12, 0xffffff96 ;  /* 0xffffff960c077836 */ /* 0x001fe40000000000 */
[----:B------:R-:W-:Y:S01]  /*bb70*/  IMAD R6, R70, 0x67, RZ ;  /* 0x0000006746067824 */ /* 0x000fe200078e02ff */
[----:B-1----:R-:W-:-:S02]  /*bb80*/  LEA.HI.X.SX32 R84, R64, R2, 0x1, P0 ;  /* 0x0000000240547211 */ /* 0x002fc400000f0eff */
        /* <DEDUP_REMOVED lines=13> */
[----:B------:R-:W-:Y:S02]  /*bc60*/  @!P4 IMAD.MOV.U32 R6, RZ, RZ, R14 ;  /* 0x000000ffff06c224 */ /* 0x000fe400078e000e */
[----:B0-----:R-:W-:Y:S01]  /*bc70*/  IMAD.MOV.U32 R84, RZ, RZ, R85 ;  /* 0x000000ffff547224 */ /* 0x001fe200078e0055 */
[-C--:B------:R-:W-:Y:S02]  /*bc80*/  IADD3 R85, P3, PT, R8, R3.reuse, RZ ;  /* 0x0000000308557210 */ /* 0x080fe40007f7e0ff */
[----:B------:R0:W5:Y:S01]  /*bc90*/  @!P4 LDG.E.U16 R64, desc[UR20][R6.64] ;  /* 0x000000140640c981 */ /* 0x000162000c1e1500 */
[----:B------:R-:W-:Y:S02]  /*bca0*/  IADD3 R14, P6, PT, R5, R3, RZ ;  /* 0x00000003050e7210 */ /* 0x000fe40007fde0ff */
[----:B------:R-:W-:Y:S01]  /*bcb0*/  IMAD.MOV.U32 R5, RZ, RZ, R85 ;  /* 0x000000ffff057224 */ /* 0x000fe200078e0055 */
[----:B------:R1:W-:Y:S01]  /*bcc0*/  STL [R1+0xd7c], R85 ;  /* 0x000d7c5501007387 */ /* 0x0003e20000100800 */
[----:B0-----:R-:W-:-:S02]  /*bcd0*/  VIADD R7, R12, 0xffffff94 ;  /* 0xffffff940c077836 */ /* 0x001fc40000000000 */
        /* <DEDUP_REMOVED lines=16> */
[----:B------:R-:W-:Y:S01]  /*bde0*/  @!P5 IMAD.MOV.U32 R7, RZ, RZ, R85 ;  /* 0x000000ffff07d224 */ /* 0x000fe200078e0055 */
[----:B-1----:R-:W-:Y:S01]  /*bdf0*/  IADD3 R85, P1, PT, R8, R3, RZ ;  /* 0x0000000308557210 */ /* 0x002fe20007f3e0ff */
[----:B------:R-:W-:-:S03]  /*be00*/  VIADD R8, R12, 0xffffff91 ;  /* 0xffffff910c087836 */ /* 0x000fc60000000000 */
[----:B------:R0:W5:Y:S01]  /*be10*/  @!P5 LDG.E.U16 R66, desc[UR20][R6.64] ;  /* 0x000000140642d981 */ /* 0x000162000c1e1500 */
[----:B------:R-:W-:Y:S02]  /*be20*/  IADD3 R14, P6, PT, R5, R3, RZ ;  /* 0x00000003050e7210 */ /* 0x000fe40007fde0ff */
[----:B------:R-:W-:Y:S01]  /*be30*/  PRMT R83, RZ, 0x7610, R83 ;  /* 0x00007610ff537816 */ /* 0x000fe20000000053 */
[----:B0-----:R-:W-:Y:S02]  /*be40*/  IMAD R6, R70, 0x6b, RZ ;  /* 0x0000006b46067824 */ /* 0x001fe400078e02ff */
[----:B------:R-:W-:Y:S01]  /*be50*/  VIADD R7, R12, 0xffffff92 ;  /* 0xffffff920c077836 */ /* 0x000fe20000000000 */
[-C--:B------:R-:W-:Y:S02]  /*be60*/  LEA.HI.X.SX32 R12, R82, R2.reuse, 0x1, P1 ;  /* 0x00000002520c7211 */ /* 0x080fe400008f0eff */
[----:B------:R-:W-:Y:S01]  /*be70*/  LEA.HI.X.SX32 R82, R6, R2, 0x1, P6 ;  /* 0x0000000206527211 */ /* 0x000fe200030f0eff */
[----:B------:R-:W-:Y:S01]  /*be80*/  @!P0 IMAD.MOV.U32 R6, RZ, RZ, R85 ;  /* 0x000000ffff068224 */ /* 0x000fe200078e0055 */
[----:B------:R-:W-:Y:S01]  /*be90*/  ISETP.GE.U32.AND P5, PT, R7, 0x7fffff13, PT ;  /* 0x7fffff130700780c */ /* 0x000fe20003fa6070 */
[----:B------:R-:W-:Y:S01]  /*bea0*/  @!P0 IMAD.MOV.U32 R7, RZ, RZ, R12 ;  /* 0x000000ffff078224 */ /* 0x000fe200078e000c */
[----:B------:R-:W-:-:S04]  /*beb0*/  PRMT R5, RZ, 0x7610, R5 ;  /* 0x00007610ff057816 */ /* 0x000fc80000000005 */
[----:B------:R0:W2:Y:S02]  /*bec0*/  @!P0 LDG.E.U16 R83, desc[UR20][R6.64] ;  /* 0x0000001406538981 */ /* 0x0000a4000c1e1500 */
[----:B0-----:R-:W-:Y:S02]  /*bed0*/  @!P4 IMAD.MOV.U32 R6, RZ, RZ, R14 ;  /* 0x000000ffff06c224 */ /* 0x001fe400078e000e */
[----:B------:R-:W-:-:S05]  /*bee0*/  @!P4 IMAD.MOV.U32 R7, RZ, RZ, R82 ;  /* 0x000000ffff07c224 */ /* 0x000fca00078e0052 */
[----:B------:R0:W3:Y:S04]  /*bef0*/  @!P4 LDG.E.U16 R5, desc[UR20][R6.64] ;  /* 0x000000140605c981 */ /* 0x0000e8000c1e1500 */
[----:B------:R-:W-:Y:S04]  /*bf00*/  STL [R1+0xd8c], R85 ;  /* 0x000d8c5501007387 */ /* 0x000fe80000100800 */
[----:B------:R-:W-:Y:S04]  /*bf10*/  STL [R1+0xd94], R14 ;  /* 0x000d940e01007387 */ /* 0x000fe80000100800 */
[----:B------:R1:W-:Y:S01]  /*bf20*/  STL [R1+0xd88], R12 ;  /* 0x000d880c01007387 */ /* 0x0003e20000100800 */
[----:B------:R-:W-:Y:S01]  /*bf30*/  ISETP.GE.U32.AND P1, PT, R8, 0x7fffff12, PT ;  /* 0x7fffff120800780c */ /* 0x000fe20003f26070 */
[----:B-1----:R-:W1:Y:S02]  /*bf40*/  LDC R12, c[0x0][0x3a0] ;  /* 0x0000e800ff0c7b82 */ /* 0x002e640000000800 */
[----:B------:R-:W5:Y:S01]  /*bf50*/  LDL.LU R85, [R1+0x12f8] ;  /* 0x0012f80001557983 */ /* 0x000f620000300800 */
[----:B------:R-:W-:-:S03]  /*bf60*/  IMAD R8, R70, 0xd8, RZ ;  /* 0x000000d846087824 */ /* 0x000fc600078e02ff */
[----:B------:R4:W-:Y:S01]  /*bf70*/  STL [R1+0xd90], R82 ;  /* 0x000d905201007387 */ /* 0x0009e20000100800 */
[----:B0-----:R-:W-:Y:S02]  /*bf80*/  IMAD R6, R70, 0x6d, RZ ;  /* 0x0000006d46067824 */ /* 0x001fe400078e02ff */
[----:B----4-:R-:W-:Y:S01]  /*bf90*/  IMAD.MOV.U32 R82, RZ, RZ, R84 ;  /* 0x000000ffff527224 */ /* 0x010fe200078e0054 */
[----:B------:R-:W-:Y:S01]  /*bfa0*/  IADD3 R84, P0, PT, R8, R3, RZ ;  /* 0x0000000308547210 */ /* 0x000fe20007f1e0ff */
[C---:B-1----:R-:W-:Y:S02]  /*bfb0*/  VIADD R7, R12.reuse, 0xffffff90 ;  /* 0xffffff900c077836 */ /* 0x042fe40000000000 */
[----:B------:R-:W-:Y:S01]  /*bfc0*/  VIADD R8, R12, 0xffffff8f ;  /* 0xffffff8f0c087836 */ /* 0x000fe20000000000 */
[----:B------:R-:W-:Y:S02]  /*bfd0*/  LEA.HI.X.SX32 R12, R9, R2, 0x1, P0 ;  /* 0x00000002090c7211 */ /* 0x000fe400000f0eff */
[----:B------:R-:W-:-:S03]  /*bfe0*/  ISETP.GE.U32.AND P4, PT, R7, 0x7fffff11, PT ;  /* 0x7fffff110700780c */ /* 0x000fc60003f86070 */
[----:B------:R-:W-:Y:S01]  /*bff0*/  @!P3 IMAD.MOV.U32 R7, RZ, RZ, R12 ;  /* 0x000000ffff07b224 */ /* 0x000fe200078e000c */
[----:B------:R-:W-:Y:S01]  /*c000*/  PRMT R13, RZ, 0x7610, R13 ;  /* 0x00007610ff0d7816 */ /* 0x000fe2000000000d */
[----:B---3--:R0:W-:Y:S02]  /*c010*/  STL [R1+0x1d4], R5 ;  /* 0x0001d40501007387 */ /* 0x0081e40000100800 */
[----:B0-----:R-:W-:Y:S02]  /*c020*/  IMAD R5, R70, 0xda, RZ ;  /* 0x000000da46057824 */ /* 0x001fe400078e02ff */
[----:B------:R-:W-:Y:S03]  /*c030*/  STL [R1+0xd9c], R84 ;  /* 0x000d9c5401007387 */ /* 0x000fe60000100800 */
[----:B------:R-:W-:Y:S02]  /*c040*/  IADD3 R14, P6, PT, R5, R3, RZ ;  /* 0x00000003050e7210 */ /* 0x000fe40007fde0ff */
[----:B------:R-:W-:-:S03]  /*c050*/  PRMT R5, RZ, 0x7610, R5 ;  /* 0x00007610ff057816 */ /* 0x000fc60000000005 */
[----:B------:R-:W-:Y:S04]  /*c060*/  STL [R1+0xda4], R14 ;  /* 0x000da40e01007387 */ /* 0x000fe80000100800 */
[----:B------:R0:W-:Y:S04]  /*c070*/  STL [R1+0xd98], R12 ;  /* 0x000d980c01007387 */ /* 0x0001e80000100800 */
[----:B--2---:R1:W-:Y:S01]  /*c080*/  STL [R1+0x1d8], R83 ;  /* 0x0001d85301007387 */ /* 0x0043e20000100800 */
[----:B0-----:R-:W0:Y:S01]  /*c090*/  LDC R12, c[0x0][0x3a0] ;  /* 0x0000e800ff0c7b82 */ /* 0x001e220000000800 */
[----:B-1----:R-:W-:Y:S01]  /*c0a0*/  LEA.HI.X.SX32 R83, R6, R2, 0x1, P6 ;  /* 0x0000000206537211 */ /* 0x002fe200030f0eff */
[----:B------:R-:W-:Y:S01]  /*c0b0*/  @!P3 IMAD.MOV.U32 R6, RZ, RZ, R84 ;  /* 0x000000ffff06b224 */ /* 0x000fe200078e0054 */
[----:B------:R-:W-:Y:S01]  /*c0c0*/  ISETP.GE.U32.AND P0, PT, R8, 0x7fffff10, PT ;  /* 0x7fffff100800780c */ /* 0x000fe20003f06070 */
[----:B------:R-:W5:Y:S04]  /*c0d0*/  LDL.LU R84, [R1+0x12f4] ;  /* 0x0012f40001547983 */ /* 0x000f680000300800 */
[----:B------:R1:W2:Y:S02]  /*c0e0*/  @!P3 LDG.E.U16 R5, desc[UR20][R6.64] ;  /* 0x000000140605b981 */ /* 0x0002a4000c1e1500 */
[----:B-1----:R-:W-:-:S02]  /*c0f0*/  @!P5 IMAD.MOV.U32 R6, RZ, RZ, R14 ;  /* 0x000000ffff06d224 */ /* 0x002fc400078e000e */
[----:B------:R-:W-:-:S05]  /*c100*/  @!P5 IMAD.MOV.U32 R7, RZ, RZ, R83 ;  /* 0x000000ffff07d224 */ /* 0x000fca00078e0053 */
[----:B------:R1:W3:Y:S01]  /*c110*/  @!P5 LDG.E.U16 R13, desc[UR20][R6.64] ;  /* 0x00000014060dd981 */ /* 0x0002e2000c1e1500 */
[----:B------:R-:W-:-:S03]  /*c120*/  IMAD R8, R70, 0xdc, RZ ;  /* 0x000000dc46087824 */ /* 0x000fc600078e02ff */
[----:B------:R4:W-:Y:S01]  /*c130*/  STL [R1+0xda0], R83 ;  /* 0x000da05301007387 */ /* 0x0009e20000100800 */
[C---:B------:R-:W-:Y:S02]  /*c140*/  IMAD R14, R70.reuse, 0x6e, RZ ;  /* 0x0000006e460e7824 */ /* 0x040fe400078e02ff */
[----:B-1----:R-:W-:Y:S01]  /*c150*/  IMAD R6, R70, 0x6f, RZ ;  /* 0x0000006f46067824 */ /* 0x002fe200078e02ff */
[----:B----4-:R-:W-:Y:S01]  /*c160*/  IADD3 R83, P3, PT, R8, R3, RZ ;  /* 0x0000000308537210 */ /* 0x010fe20007f7e0ff */
[C---:B0-----:R-:W-:Y:S02]  /*c170*/  VIADD R7, R12.reuse, 0xffffff8e ;  /* 0xffffff8e0c077836 */ /* 0x041fe40000000000 */
[----:B------:R-:W-:Y:S01]  /*c180*/  VIADD R8, R12, 0xffffff8d ;  /* 0xffffff8d0c087836 */ /* 0x000fe20000000000 */
[----:B------:R-:W-:Y:S02]  /*c190*/  LEA.HI.X.SX32 R12, R14, R2, 0x1, P3 ;  /* 0x000000020e0c7211 */ /* 0x000fe400018f0eff */
[----:B------:R-:W-:-:S02]  /*c1a0*/  ISETP.GE.U32.AND P5, PT, R7, 0x7fffff0f, PT ;  /* 0x7fffff0f0700780c */ /* 0x000fc40003fa6070 */
[----:B------:R-:W-:Y:S01]  /*c1b0*/  PRMT R80, RZ, 0x7610, R80 ;  /* 0x00007610ff507816 */ /* 0x000fe20000000050 */
[----:B------:R-:W-:Y:S01]  /*c1c0*/  @!P1 IMAD.MOV.U32 R7, RZ, RZ, R12 ;  /* 0x000000ffff079224 */ /* 0x000fe200078e000c */
[----:B--2---:R0:W-:Y:S02]  /*c1d0*/  STL [R1+0x1e0], R5 ;  /* 0x0001e00501007387 */ /* 0x0041e40000100800 */
[----:B0-----:R-:W-:Y:S02]  /*c1e0*/  IMAD R5, R70, 0xde, RZ ;  /* 0x000000de46057824 */ /* 0x001fe400078e02ff */
[----:B---3--:R0:W-:Y:S03]  /*c1f0*/  STL [R1+0x1dc], R13 ;  /* 0x0001dc0d01007387 */ /* 0x0081e60000100800 */
[----:B0-----:R-:W-:-:S04]  /*c200*/  IADD3 R13, P6, PT, R5, R3, RZ ;  /* 0x00000003050d7210 */ /* 0x001fc80007fde0ff */
[----:B------:R-:W-:Y:S01]  /*c210*/  LEA.HI.X.SX32 R14, R6, R2, 0x1, P6 ;  /* 0x00000002060e7211 */ /* 0x000fe200030f0eff */
        /* <DEDUP_REMOVED lines=14> */
[C---:B0-----:R-:W-:Y:S02]  /*c300*/  IMAD R6, R70.reuse, 0x71, RZ ;  /* 0x0000007146067824 */ /* 0x041fe400078e02ff */
[----:B----4-:R-:W-:Y:S01]  /*c310*/  IMAD R14, R70, 0x70, RZ ;  /* 0x00000070460e7824 */ /* 0x010fe200078e02ff */
[----:B------:R-:W-:Y:S01]  /*c320*/  PRMT R81, RZ, 0x7610, R81 ;  /* 0x00007610ff517816 */ /* 0x000fe20000000051 */
[----:B-1----:R-:W-:-:S05]  /*c330*/  VIADD R7, R12, 0xffffff8c ;  /* 0xffffff8c0c077836 */ /* 0x002fca0000000000 */
[----:B------:R-:W-:Y:S01]  /*c340*/  ISETP.GE.U32.AND P4, PT, R7, 0x7fffff0d, PT ;  /* 0x7fffff0d0700780c */ /* 0x000fe20003f86070 */
[----:B--2---:R0:W-:Y:S02]  /*c350*/  STL [R1+0x1f0], R80 ;  /* 0x0001f05001007387 */ /* 0x0041e40000100800 */
[----:B0-----:R-:W-:Y:S01]  /*c360*/  IMAD.MOV.U32 R80, RZ, RZ, R82 ;  /* 0x000000ffff507224 */ /* 0x001fe200078e0052 */
[----:B------:R-:W-:Y:S01]  /*c370*/  IADD3 R82, P1, PT, R8, R3, RZ ;  /* 0x0000000308527210 */ /* 0x000fe20007f3e0ff */
[----:B------:R-:W-:Y:S01]  /*c380*/  VIADD R8, R12, 0xffffff8b ;  /* 0xffffff8b0c087836 */ /* 0x000fe20000000000 */
[----:B---3--:R0:W-:Y:S02]  /*c390*/  STL [R1+0x1e8], R5 ;  /* 0x0001e80501007387 */ /* 0x0081e40000100800 */
[----:B------:R-:W-:Y:S01]  /*c3a0*/  LEA.HI.X.SX32 R12, R14, R2, 0x1, P1 ;  /* 0x000000020e0c7211 */ /* 0x000fe200008f0eff */
[----:B0-----:R-:W-:-:S05]  /*c3b0*/  IMAD R5, R70, 0xe2, RZ ;  /* 0x000000e246057824 */ /* 0x001fca00078e02ff */
[----:B------:R-:W-:Y:S01]  /*c3c0*/  IADD3 R13, P6, PT, R5, R3, RZ ;  /* 0x00000003050d7210 */ /* 0x000fe20007fde0ff */
[----:B------:R-:W-:-:S03]  /*c3d0*/  @!P0 IMAD.MOV.U32 R7, RZ, RZ, R12 ;  /* 0x000000ffff078224 */ /* 0x000fc600078e000c */
        /* <DEDUP_REMOVED lines=11> */
[----:B-1----:R-:W1:Y:S01]  /*c490*/  LDC R12, c[0x0][0x3a0] ;  /* 0x0000e800ff0c7b82 */ /* 0x002e620000000800 */
[C---:B------:R-:W-:Y:S01]  /*c4a0*/  IMAD R8, R70.reuse, 0xe4, RZ ;  /* 0x000000e446087824 */ /* 0x040fe200078e02ff */
[----:B------:R-:W5:Y:S04]  /*c4b0*/  LDL.LU R82, [R1+0x12ec] ;  /* 0x0012ec0001527983 */ /* 0x000f680000300800 */
[----:B------:R4:W-:Y:S01]  /*c4c0*/  STL [R1+0xdc0], R14 ;  /* 0x000dc00e01007387 */ /* 0x0009e20000100800 */
[----:B0-----:R-:W-:-:S02]  /*c4d0*/  IMAD R6, R70, 0x73, RZ ;  /* 0x0000007346067824 */ /* 0x001fc400078e02ff */
[----:B----4-:R-:W-:Y:S01]  /*c4e0*/  IMAD R14, R70, 0x72, RZ ;  /* 0x00000072460e7824 */ /* 0x010fe200078e02ff */
[----:B------:R-:W-:Y:S01]  /*c4f0*/  PRMT R78, RZ, 0x7610, R78 ;  /* 0x00007610ff4e7816 */ /* 0x000fe2000000004e */
[----:B-1----:R-:W-:-:S05]  /*c500*/  VIADD R7, R12, 0xffffff8a ;  /* 0xffffff8a0c077836 */ /* 0x002fca0000000000 */
[----:B------:R-:W-:Y:S01]  /*c510*/  ISETP.GE.U32.AND P5, PT, R7, 0x7fffff0b, PT ;  /* 0x7fffff0b0700780c */ /* 0x000fe20003fa6070 */
[----:B---3--:R0:W-:Y:S04]  /*c520*/  STL [R1+0x1f8], R5 ;  /* 0x0001f80501007387 */ /* 0x0081e80000100800 */
[----:B--2---:R1:W-:Y:S01]  /*c530*/  STL [R1+0x1fc], R81 ;  /* 0x0001fc5101007387 */ /* 0x0043e20000100800 */
[----:B0-----:R-:W-:Y:S01]  /*c540*/  IMAD R5, R70, 0xe6, RZ ;  /* 0x000000e646057824 */ /* 0x001fe200078e02ff */
[----:B-1----:R-:W-:Y:S01]  /*c550*/  IADD3 R81, P0, PT, R8, R3, RZ ;  /* 0x0000000308517210 */ /* 0x002fe20007f1e0ff */
[----:B------:R-:W-:-:S03]  /*c560*/  VIADD R8, R12, 0xffffff89 ;  /* 0xffffff890c087836 */ /* 0x000fc60000000000 */
[----:B------:R-:W-:Y:S02]  /*c570*/  IADD3 R13, P6, PT, R5, R3, RZ ;  /* 0x00000003050d7210 */ /* 0x000fe40007fde0ff */
[-C--:B------:R-:W-:Y:S02]  /*c580*/  LEA.HI.X.SX32 R12, R14, R2.reuse, 0x1, P0 ;  /* 0x000000020e0c7211 */ /* 0x080fe400000f0eff */
[----:B------:R-:W-:Y:S01]  /*c590*/  LEA.HI.X.SX32 R14, R6, R2, 0x1, P6 ;  /* 0x00000002060e7211 */ /* 0x000fe200030f0eff */
[----:B------:R-:W-:Y:S02]  /*c5a0*/  @!P3 IMAD.MOV.U32 R6, RZ, RZ, R81 ;  /* 0x000000ffff06b224 */ /* 0x000fe400078e0051 */
        /* <DEDUP_REMOVED lines=68> */
[----:B------:R-:W-:Y:S01]  /*c9f0*/  IMAD R8, R70, 0xf0, RZ ;  /* 0x000000f046087824 */ /* 0x000fe200078e02ff */
[----:B------:R-:W5:Y:S04]  /*ca00*/  LDL.LU R79, [R1+0x12e0] ;  /* 0x0012e000014f7983 */ /* 0x000f680000300800 */
[----:B------:R-:W-:Y:S01]  /*ca10*/  STL [R1+0xdf0], R14 ;  /* 0x000df00e01007387 */ /* 0x000fe20000100800 */
[----:B------:R-:W-:-:S02]  /*ca20*/  IMAD.MOV.U32 R13, RZ, RZ, R78 ;  /* 0x000000ffff0d7224 */ /* 0x000fc400078e004e */
[----:B0-----:R-:W-:Y:S02]  /*ca30*/  IMAD R6, R70, 0x79, RZ ;  /* 0x0000007946067824 */ /* 0x001fe400078e02ff */
[----:B-1----:R-:W-:-:S05]  /*ca40*/  VIADD R7, R12, 0xffffff84 ;  /* 0xffffff840c077836 */ /* 0x002fca0000000000 */
[----:B------:R-:W-:Y:S01]  /*ca50*/  ISETP.GE.U32.AND P4, PT, R7, 0x7fffff05, PT ;  /* 0x7fffff050700780c */ /* 0x000fe20003f86070 */
[----:B---3--:R0:W-:Y:S04]  /*ca60*/  STL [R1+0x218], R5 ;  /* 0x0002180501007387 */ /* 0x0081e80000100800 */
[----:B--2---:R1:W-:Y:S01]  /*ca70*/  STL [R1+0x21c], R72 ;  /* 0x00021c4801007387 */ /* 0x0043e20000100800 */
[----:B0-----:R-:W-:Y:S01]  /*ca80*/  IMAD R5, R70, 0xf2, RZ ;  /* 0x000000f246057824 */ /* 0x001fe200078e02ff */
[----:B-1----:R-:W-:-:S04]  /*ca90*/  IADD3 R72, P0, PT, R8, R3, RZ ;  /* 0x0000000308487210 */ /* 0x002fc80007f1e0ff */
[----:B------:R-:W-:Y:S02]  /*caa0*/  IADD3 R14, P6, PT, R5, R3, RZ ;  /* 0x00000003050e7210 */ /* 0x000fe40007fde0ff */
[-C--:B------:R-:W-:Y:S01]  /*cab0*/  LEA.HI.X.SX32 R78, R69, R2.reuse, 0x1, P0 ;  /* 0x00000002454e7211 */ /* 0x080fe200000f0eff */
[----:B------:R-:W-:Y:S01]  /*cac0*/  VIADD R8, R12, 0xffffff83 ;  /* 0xffffff830c087836 */ /* 0x000fe20000000000 */
[----:B------:R-:W-:Y:S02]  /*cad0*/  PRMT R12, RZ, 0x7610, R12 ;  /* 0x00007610ff0c7816 */ /* 0x000fe4000000000c */
[----:B------:R-:W-:Y:S01]  /*cae0*/  LEA.HI.X.SX32 R69, R6, R2, 0x1, P6 ;  /* 0x0000000206457211 */ /* 0x000fe200030f0eff */
[----:B------:R-:W-:Y:S02]  /*caf0*/  @!P3 IMAD.MOV.U32 R6, RZ, RZ, R72 ;  /* 0x000000ffff06b224 */ /* 0x000fe400078e0048 */
[----:B------:R-:W-:-:S05]  /*cb00*/  @!P3 IMAD.MOV.U32 R7, RZ, RZ, R78 ;  /* 0x000000ffff07b224 */ /* 0x000fca00078e004e */
[----:B------:R0:W2:Y:S01]  /*cb10*/  @!P3 LDG.E.U16 R12, desc[UR20][R6.64] ;  /* 0x00000014060cb981 */ /* 0x0000a2000c1e1500 */
[----:B------:R-:W-:Y:S01]  /*cb20*/  PRMT R5, RZ, 0x7610, R5 ;  /* 0x00007610ff057816 */ /* 0x000fe20000000005 */
[----:B0-----:R-:W-:Y:S02]  /*cb30*/  @!P5 IMAD.MOV.U32 R6, RZ, RZ, R14 ;  /* 0x000000ffff06d224 */ /* 0x001fe400078e000e */
[----:B------:R-:W-:-:S05]  /*cb40*/  @!P5 IMAD.MOV.U32 R7, RZ, RZ, R69 ;  /* 0x000000ffff07d224 */ /* 0x000fca00078e0045 */
[----:B------:R0:W3:Y:S04]  /*cb50*/  @!P5 LDG.E.U16 R5, desc[UR20][R6.64] ;  /* 0x000000140605d981 */ /* 0x0000e8000c1e1500 */
[----:B------:R-:W-:Y:S04]  /*cb60*/  STL [R1+0xdfc], R72 ;  /* 0x000dfc4801007387 */ /* 0x000fe80000100800 */
[----:B------:R-:W-:Y:S04]  /*cb70*/  STL [R1+0xe04], R14 ;  /* 0x000e040e01007387 */ /* 0x000fe80000100800 */
[----:B------:R1:W-:Y:S04]  /*cb80*/  STL [R1+0xdf8], R78 ;  /* 0x000df84e01007387 */ /* 0x0003e80000100800 */
[----:B-1----:R-:W5:Y:S04]  /*cb90*/  LDL.LU R78, [R1+0x12dc] ;  /* 0x0012dc00014e7983 */ /* 0x002f680000300800 */
[----:B------:R-:W5:Y:S04]  /*cba0*/  LDL.LU R72, [R1+0x12d8] ;  /* 0x0012d80001487983 */ /* 0x000f680000300800 */
[----:B------:R1:W-:Y:S01]  /*cbb0*/  STL [R1+0xe00], R69 ;  /* 0x000e004501007387 */ /* 0x0003e20000100800 */
[----:B------:R-:W-:Y:S01]  /*cbc0*/  ISETP.GE.U32.AND P0, PT, R8, 0x7fffff04, PT ;  /* 0x7fffff040800780c */ /* 0x000fe20003f06070 */
[----:B------:R-:W-:-:S02]  /*cbd0*/  IMAD R8, R70, 0xf4, RZ ;  /* 0x000000f446087824 */ /* 0x000fc400078e02ff */
[----:B0-----:R-:W-:-:S03]  /*cbe0*/  IMAD R6, R70, 0x7b, RZ ;  /* 0x0000007b46067824 */ /* 0x001fc600078e02ff */
[----:B-1----:R-:W-:-:S04]  /*cbf0*/  IADD3 R69, P3, PT, R8, R3, RZ ;  /* 0x0000000308457210 */ /* 0x002fc80007f7e0ff */
[----:B------:R-:W-:Y:S02]  /*cc00*/  LEA.HI.X.SX32 R71, R71, R2, 0x1, P3 ;  /* 0x0000000247477211 */ /* 0x000fe400018f0eff */
[----:B------:R-:W-:Y:S01]  /*cc10*/  PRMT R9, RZ, 0x7610, R9 ;  /* 0x00007610ff097816 */ /* 0x000fe20000000009 */
[----:B--2---:R0:W-:Y:S02]  /*cc20*/  STL [R1+0x228], R12 ;  /* 0x0002280c01007387 */ /* 0x0041e40000100800 */
[----:B0-----:R-:W0:Y:S02]  /*cc30*/  LDC R12, c[0x0][0x3a0] ;  /* 0x0000e800ff0c7b82 */ /* 0x001e240000000800 */
[----:B---3--:R1:W-:Y:S02]  /*cc40*/  STL [R1+0x224], R5 ;  /* 0x0002240501007387 */ /* 0x0083e40000100800 */
[----:B-1----:R-:W-:-:S05]  /*cc50*/  IMAD R5, R70, 0xf6, RZ ;  /* 0x000000f646057824 */ /* 0x002fca00078e02ff */
[----:B------:R-:W-:Y:S01]  /*cc60*/  IADD3 R14, P6, PT, R5, R3, RZ ;  /* 0x00000003050e7210 */ /* 0x000fe20007fde0ff */
[C---:B0-----:R-:W-:Y:S02]  /*cc70*/  VIADD R7, R12.reuse, 0xffffff82 ;  /* 0xffffff820c077836 */ /* 0x041fe40000000000 */
[----:B------:R-:W-:Y:S01]  /*cc80*/  VIADD R8, R12, 0xffffff81 ;  /* 0xffffff810c087836 */ /* 0x000fe20000000000 */
[----:B------:R-:W-:Y:S02]  /*cc90*/  PRMT R12, RZ, 0x7610, R12 ;  /* 0x00007610ff0c7816 */ /* 0x000fe4000000000c */
[----:B------:R-:W-:Y:S01]  /*cca0*/  ISETP.GE.U32.AND P5, PT, R7, 0x7fffff03, PT ;  /* 0x7fffff030700780c */ /* 0x000fe20003fa6070 */
[----:B------:R-:W-:Y:S01]  /*ccb0*/  @!P1 IMAD.MOV.U32 R7, RZ, RZ, R71 ;  /* 0x000000ffff079224 */ /* 0x000fe200078e0047 */
[----:B------:R-:W-:Y:S01]  /*ccc0*/  LEA.HI.X.SX32 R5, R6, R2, 0x1, P6 ;  /* 0x0000000206057211 */ /* 0x000fe200030f0eff */
[----:B------:R-:W-:-:S05]  /*ccd0*/  @!P1 IMAD.MOV.U32 R6, RZ, RZ, R69 ;  /* 0x000000ffff069224 */ /* 0x000fca00078e0045 */
[----:B------:R0:W2:Y:S02]  /*cce0*/  @!P1 LDG.E.U16 R12, desc[UR20][R6.64] ;  /* 0x00000014060c9981 */ /* 0x0000a4000c1e1500 */
[----:B0-----:R-:W-:Y:S02]  /*ccf0*/  IMAD.MOV.U32 R7, RZ, RZ, R5 ;  /* 0x000000ffff077224 */ /* 0x001fe400078e0005 */
[----:B------:R-:W-:-:S05]  /*cd00*/  @!P4 IMAD.MOV.U32 R6, RZ, RZ, R14 ;  /* 0x000000ffff06c224 */ /* 0x000fca00078e000e */
[----:B------:R0:W3:Y:S04]  /*cd10*/  @!P4 LDG.E.U16 R9, desc[UR20][R6.64] ;  /* 0x000000140609c981 */ /* 0x0000e8000c1e1500 */
[----:B------:R-:W-:Y:S04]  /*cd20*/  STL [R1+0xe0c], R69 ;  /* 0x000e0c4501007387 */ /* 0x000fe80000100800 */
[----:B------:R-:W-:Y:S04]  /*cd30*/  STL [R1+0xe14], R14 ;  /* 0x000e140e01007387 */ /* 0x000fe80000100800 */
[----:B------:R1:W-:Y:S04]  /*cd40*/  STL [R1+0xe08], R71 ;  /* 0x000e084701007387 */ /* 0x0003e80000100800 */
[----:B------:R4:W-:Y:S04]  /*cd50*/  STL [R1+0xe10], R5 ;  /* 0x000e100501007387 */ /* 0x0009e80000100800 */
[----:B-1----:R-:W5:Y:S04]  /*cd60*/  LDL.LU R71, [R1+0x12d4] ;  /* 0x0012d40001477983 */ /* 0x002f680000300800 */
[----:B------:R-:W5:Y:S01]  /*cd70*/  LDL.LU R69, [R1+0x12d0] ;  /* 0x0012d00001457983 */ /* 0x000f620000300800 */
[----:B----4-:R-:W-:Y:S01]  /*cd80*/  IMAD R5, R70, 0xfa, RZ ;  /* 0x000000fa46057824 */ /* 0x010fe200078e02ff */
[----:B------:R-:W-:Y:S01]  /*cd90*/  ISETP.GE.U32.AND P3, PT, R8, 0x7fffff02, PT ;  /* 0x7fffff020800780c */ /* 0x000fe20003f66070 */
[----:B------:R-:W-:-:S02]  /*cda0*/  IMAD R8, R70, 0xf8, RZ ;  /* 0x000000f846087824 */ /* 0x000fc400078e02ff */
[----:B0-----:R-:W-:-:S03]  /*cdb0*/  IMAD R6, R70, 0x7d, RZ ;  /* 0x0000007d46067824 */ /* 0x001fc600078e02ff */
[-C--:B------:R-:W-:Y:S02]  /*cdc0*/  IADD3 R14, P1, PT, R8, R3.reuse, RZ ;  /* 0x00000003080e7210 */ /* 0x080fe40007f3e0ff */
[----:B------:R-:W-:Y:S01]  /*cdd0*/  PRMT R8, RZ, 0x7610, R8 ;  /* 0x00007610ff087816 */ /* 0x000fe20000000008 */
[----:B--2---:R0:W-:Y:S02]  /*cde0*/  STL [R1+0x234], R12 ;  /* 0x0002340c01007387 */ /* 0x0041e40000100800 */
[----:B0-----:R-:W0:Y:S02]  /*cdf0*/  LDC R12, c[0x0][0x3a0] ;  /* 0x0000e800ff0c7b82 */ /* 0x001e240000000800 */
[----:B---3--:R1:W-:Y:S02]  /*ce00*/  STL [R1+0x22c], R9 ;  /* 0x00022c0901007387 */ /* 0x0083e40000100800 */
[----:B-1----:R-:W-:Y:S01]  /*ce10*/  IADD3 R9, P4, PT, R5, R3, RZ ;  /* 0x0000000305097210 */ /* 0x002fe20007f9e0ff */
[----:B------:R-:W-:-:S02]  /*ce20*/  IMAD R5, R70, 0x7c, RZ ;  /* 0x0000007c46057824 */ /* 0x000fc400078e02ff */
[----:B0-----:R-:W-:-:S03]  /*ce30*/  VIADD R7, R12, 0xffffff80 ;  /* 0xffffff800c077836 */ /* 0x001fc60000000000 */
[-C--:B------:R-:W-:Y:S01]  /*ce40*/  LEA.HI.X.SX32 R5, R5, R2.reuse, 0x1, P1 ;  /* 0x0000000205057211 */ /* 0x080fe200008f0eff */
[----:B------:R0:W-:Y:S01]  /*ce50*/  STL [R1+0xe1c], R14 ;  /* 0x000e1c0e01007387 */ /* 0x0001e20000100800 */
[----:B------:R-:W-:Y:S01]  /*ce60*/  ISETP.GE.U32.AND P1, PT, R7, 0x7fffff01, PT ;  /* 0x7fffff010700780c */ /* 0x000fe20003f26070 */
[----:B------:R-:W-:Y:S01]  /*ce70*/  IMAD.MOV.U32 R7, RZ, RZ, R14 ;  /* 0x000000ffff077224 */ /* 0x000fe200078e000e */
[----:B0-----:R-:W-:Y:S01]  /*ce80*/  LEA.HI.X.SX32 R14, R6, R2, 0x1, P4 ;  /* 0x00000002060e7211 */ /* 0x001fe200020f0eff */
[----:B------:R-:W-:-:S05]  /*ce90*/  IMAD.MOV.U32 R6, RZ, RZ, R5 ;  /* 0x000000ffff067224 */ /* 0x000fca00078e0005 */
[----:B------:R-:W-:-:S04]  /*cea0*/  @!P0 LOP3.LUT R7, R7, R6, RZ, 0x3c, !PT ;  /* 0x0000000607078212 */ /* 0x000fc800078e3cff */
[C---:B------:R-:W-:Y:S02]  /*ceb0*/  @!P0 LOP3.LUT R6, R7.reuse, R6, RZ, 0x3c, !PT ;  /* 0x0000000607068212 */ /* 0x040fe400078e3cff */
[----:B------:R-:W-:Y:S02]  /*cec0*/  PRMT R12, RZ, 0x7610, R12 ;  /* 0x00007610ff0c7816 */ /* 0x000fe4000000000c */
[----:B------:R-:W-:-:S05]  /*ced0*/  @!P0 LOP3.LUT R7, R7, R6, RZ, 0x3c, !PT ;  /* 0x0000000607078212 */ /* 0x000fca00078e3cff */
[----:B------:R0:W2:Y:S02]  /*cee0*/  @!P0 LDG.E.U16 R12, desc[UR20][R6.64] ;  /* 0x00000014060c8981 */ /* 0x0000a4000c1e1500 */
[----:B0-----:R-:W-:Y:S02]  /*cef0*/  @!P5 IMAD.MOV.U32 R6, RZ, RZ, R9 ;  /* 0x000000ffff06d224 */ /* 0x001fe400078e0009 */
[----:B------:R-:W-:-:S05]  /*cf00*/  @!P5 IMAD.MOV.U32 R7, RZ, RZ, R14 ;  /* 0x000000ffff07d224 */ /* 0x000fca00078e000e */
[----:B------:R0:W3:Y:S04]  /*cf10*/  @!P5 LDG.E.U16 R8, desc[UR20][R6.64] ;  /* 0x000000140608d981 */ /* 0x0000e8000c1e1500 */
[----:B------:R1:W-:Y:S04]  /*cf20*/  STL [R1+0xe18], R5 ;  /* 0x000e180501007387 */ /* 0x0003e80000100800 */
[----:B------:R-:W-:Y:S04]  /*cf30*/  STL [R1+0xe24], R9 ;  /* 0x000e240901007387 */ /* 0x000fe80000100800 */
[----:B------:R4:W-:Y:S01]  /*cf40*/  STL [R1+0xe20], R14 ;  /* 0x000e200e01007387 */ /* 0x0009e20000100800 */
[----:B-1----:R-:W-:Y:S01]  /*cf50*/  IMAD R5, R70, 0xfc, RZ ;  /* 0x000000fc46057824 */ /* 0x002fe200078e02ff */
[----:B0-----:R-:W-:-:S04]  /*cf60*/  PRMT R6, RZ, 0x7610, R6 ;  /* 0x00007610ff067816 */ /* 0x001fc80000000006 */
[----:B------:R-:W-:Y:S01]  /*cf70*/  IADD3 R7, P4, PT, R5, R3, RZ ;  /* 0x0000000305077210 */ /* 0x000fe20007f9e0ff */
[----:B----4-:R-:W-:Y:S01]  /*cf80*/  IMAD R14, R70, 0x7e, RZ ;  /* 0x0000007e460e7824 */ /* 0x010fe200078e02ff */
[----:B--2---:R0:W-:Y:S02]  /*cf90*/  STL [R1+0x24c], R12 ;  /* 0x00024c0c01007387 */ /* 0x0041e40000100800 */
[----:B0-----:R-:W0:Y:S02]  /*cfa0*/  LDC R12, c[0x0][0x3a0] ;  /* 0x0000e800ff0c7b82 */ /* 0x001e240000000800 */
[----:B------:R-:W-:Y:S04]  /*cfb0*/  STL [R1+0xe2c], R7 ;  /* 0x000e2c0701007387 */ /* 0x000fe80000100800 */
[----:B------:R1:W-:Y:S04]  /*cfc0*/  STL.S16 [R1+0x25c], R6 ;  /* 0x00025c0601007387 */ /* 0x0003e80000100600 */
[----:B---3--:R-:W-:Y:S01]  /*cfd0*/  STL [R1+0x248], R8 ;  /* 0x0002480801007387 */ /* 0x008fe20000100800 */
[----:B-1----:R-:W-:Y:S01]  /*cfe0*/  LEA.HI.X.SX32 R6, R14, R2, 0x1, P4 ;  /* 0x000000020e067211 */ /* 0x002fe200020f0eff */
[----:B0-----:R-:W-:-:S02]  /*cff0*/  VIADD R14, R12, 0x7f ;  /* 0x0000007f0c0e7836 */ /* 0x001fc40000000000 */
[----:B------:R-:W2:Y:S01]  /*d000*/  LDL R12, [R1+0x25c] ;  /* 0x00025c00010c7983 */ /* 0x000ea20000100800 */
[----:B------:R-:W-:-:S03]  /*d010*/  @!P3 LOP3.LUT R7, R7, R6, RZ, 0x3c, !PT ;  /* 0x000000060707b212 */ /* 0x000fc600078e3cff */
[----:B------:R0:W-:Y:S02]  /*d020*/  STL [R1+0xe28], R6 ;  /* 0x000e280601007387 */ /* 0x0001e40000100800 */
[----:B0-----:R-:W-:-:S04]  /*d030*/  @!P3 LOP3.LUT R6, R7, R6, RZ, 0x3c, !PT ;  /* 0x000000060706b212 */ /* 0x001fc800078e3cff */
[----:B------:R-:W-:-:S05]  /*d040*/  @!P3 LOP3.LUT R7, R7, R6, RZ, 0x3c, !PT ;  /* 0x000000060707b212 */ /* 0x000fca00078e3cff */
[----:B--2---:R0:W2:Y:S01]  /*d050*/  @!P3 LDG.E.U16 R12, desc[UR20][R6.64] ;  /* 0x00000014060cb981 */ /* 0x0040a2000c1e1500 */
[C---:B------:R-:W-:Y:S02]  /*d060*/  IMAD R5, R70.reuse, 0xfe, RZ ;  /* 0x000000fe46057824 */ /* 0x040fe400078e02ff */
[----:B------:R-:W-:-:S03]  /*d070*/  IMAD R8, R70, 0x7f, RZ ;  /* 0x0000007f46087824 */ /* 0x000fc600078e02ff */
[----:B------:R-:W-:-:S04]  /*d080*/  IADD3 R9, P4, PT, R5, R3, RZ ;  /* 0x0000000305097210 */ /* 0x000fc80007f9e0ff */
[----:B0-----:R-:W-:Y:S02]  /*d090*/  LEA.HI.X.SX32 R6, R8, R2, 0x1, P4 ;  /* 0x0000000208067211 */ /* 0x001fe400020f0eff */
[----:B------:R-:W-:-:S03]  /*d0a0*/  PRMT R5, RZ, 0x7610, R5 ;  /* 0x00007610ff057816 */ /* 0x000fc60000000005 */
[----:B------:R-:W-:Y:S01]  /*d0b0*/  @!P1 IMAD.MOV.U32 R7, RZ, RZ, R6 ;  /* 0x000000ffff079224 */ /* 0x000fe200078e0006 */
[----:B--2---:R0:W-:Y:S04]  /*d0c0*/  @!P3 STL [R1+0x25c], R12 ;  /* 0x00025c0c0100b387 */ /* 0x0041e80000100800 */
[----:B------:R-:W-:Y:S04]  /*d0d0*/  STL [R1+0xe34], R9 ;  /* 0x000e340901007387 */ /* 0x000fe80000100800 */
[----:B------:R1:W-:Y:S01]  /*d0e0*/  STL [R1+0xe30], R6 ;  /* 0x000e300601007387 */ /* 0x0003e20000100800 */
[----:B------:R-:W-:Y:S01]  /*d0f0*/  ISETP.GT.U32.AND P0, PT, R68, R4, PT ;  /* 0x000000044400720c */ /* 0x000fe20003f04070 */
[----:B0-----:R-:W0:Y:S01]  /*d100*/  LDC R12, c[0x0][0x3a0] ;  /* 0x0000e800ff0c7b82 */ /* 0x001e220000000800 */
[----:B-1----:R-:W-:-:S05]  /*d110*/  @!P1 IMAD.MOV.U32 R6, RZ, RZ, R9 ;  /* 0x000000ffff069224 */ /* 0x002fca00078e0009 */
[----:B------:R1:W2:Y:S01]  /*d120*/  @!P1 LDG.E.U16 R5, desc[UR20][R6.64] ;  /* 0x0000001406059981 */ /* 0x0002a2000c1e1500 */
[----:B------:R-:W-:Y:S02]  /*d130*/  ISETP.GT.AND P3, PT, R14, 0x7f, PT ;  /* 0x0000007f0e00780c */ /* 0x000fe40003f64270 */
[----:B------:R-:W3:Y:S01]  /*d140*/  S2R R14, SR_TID.X ;  /* 0x00000000000e7919 */ /* 0x000ee20000002100 */
[----:B------:R-:W-:Y:S02]  /*d150*/  ISETP.GT.U32.AND P4, PT, R68, R76, PT ;  /* 0x0000004c4400720c */ /* 0x000fe40003f84070 */
[----:B------:R-:W-:-:S05]  /*d160*/  @!P0 IMAD.IADD R4, R4, 0x1, -R68 ;  /* 0x0000000104048824 */ /* 0x000fca00078e0a44 */
[----:B------:R-:W-:Y:S01]  /*d170*/  ISETP.GT.U32.AND P6, PT, R68, R4, PT ;  /* 0x000000044400720c */ /* 0x000fe20003fc4070 */
[----:B------:R-:W-:-:S05]  /*d180*/  VIADD R9, R0, 0xfc ;  /* 0x000000fc00097836 */ /* 0x000fca0000000000 */
[----:B------:R-:W-:Y:S01]  /*d190*/  @!P4 IMAD.IADD R76, R76, 0x1, -R68 ;  /* 0x000000014c4cc824 */ /* 0x000fe200078e0a44 */
[C---:B------:R-:W-:Y:S01]  /*d1a0*/  ISETP.GE.AND P4, PT, R0.reuse, RZ, PT ;  /* 0x000000ff0000720c */ /* 0x040fe20003f86270 */
[----:B------:R-:W-:Y:S01]  /*d1b0*/  VIADD R8, R0, 0xfd ;  /* 0x000000fd00087836 */ /* 0x000fe20000000000 */
[----:B-1----:R-:W-:-:S04]  /*d1c0*/  IABS R6, R9 ;  /* 0x0000000900067213 */ /* 0x002fc80000000000 */
[----:B------:R-:W-:Y:S01]  /*d1d0*/  @!P6 IMAD.IADD R4, R4, 0x1, -R68 ;  /* 0x000000010404e824 */ /* 0x000fe200078e0a44 */
[----:B------:R-:W-:Y:S02]  /*d1e0*/  IABS R7, R8 ;  /* 0x0000000800077213 */ /* 0x000fe40000000000 */
[----:B------:R-:W-:Y:S02]  /*d1f0*/  ISETP.NE.AND P1, PT, R73, RZ, PT ;  /* 0x000000ff4900720c */ /* 0x000fe40003f25270 */
[----:B------:R-:W-:Y:S02]  /*d200*/  LOP3.LUT R73, RZ, R73, RZ, 0x33, !PT ;  /* 0x00000049ff497212 */ /* 0x000fe400078e33ff */
[----:B---3--:R-:W-:Y:S01]  /*d210*/  LOP3.LUT R14, R14, 0x7f, RZ, 0xc0, !PT ;  /* 0x0000007f0e0e7812 */ /* 0x008fe200078ec0ff */
[----:B------:R-:W-:-:S03]  /*d220*/  @!P4 IMAD.MOV R4, RZ, RZ, -R4 ;  /* 0x000000ffff04c224 */ /* 0x000fc600078e0a04 */
[----:B0-----:R-:W-:Y:S02]  /*d230*/  ISETP.LT.AND P0, PT, R14, R12, P3 ;  /* 0x0000000c0e00720c */ /* 0x001fe40001f01270 */
[----:B------:R-:W-:Y:S02]  /*d240*/  SEL R4, R73, R4, !P1 ;  /* 0x0000000449047207 */ /* 0x000fe40004800000 */
[----:B------:R-:W-:-:S03]  /*d250*/  ISETP.GT.U32.AND P5, PT, R68, R75, PT ;  /* 0x0000004b4400720c */ /* 0x000fc60003fa4070 */
[----:B------:R-:W-:Y:S01]  /*d260*/  IMAD R4, R4, UR11, RZ ;  /* 0x0000000b04047c24 */ /* 0x000fe2000f8e02ff */
[----:B------:R-:W-:-:S04]  /*d270*/  @!UP1 UIADD3 UR4, UPT, UPT, -UR7, 0x100000, URZ ;  /* 0x0010000007049890 */ /* 0x000fc8000fffe1ff */
[----:B------:R-:W-:Y:S02]  /*d280*/  @!UP1 USHF.L.U32 UR5, UR4, 0xb, URZ ;  /* 0x0000000b04059899 */ /* 0x000fe400080006ff */
[----:B------:R-:W-:Y:S01]  /*d290*/  @!UP1 USHF.L.U32 UR4, UR4, 0x1, URZ ;  /* 0x0000000104049899 */ /* 0x000fe200080006ff */
[----:B------:R-:W-:Y:S02]  /*d2a0*/  VOTEU.ALL UP1, P2 ;  /* 0x0000000000ff7886 */ /* 0x000fe40001020000 */
[----:B------:R-:W-:Y:S01]  /*d2b0*/  @!P5 IMAD.IADD R75, R75, 0x1, -R68 ;  /* 0x000000014b4bd824 */ /* 0x000fe200078e0a44 */
[----:B------:R-:W-:-:S08]  /*d2c0*/  ISETP.GT.U32.AND P5, PT, R68, R77, PT ;  /* 0x0000004d4400720c */ /* 0x000fd00003fa4070 */
[----:B------:R0:W1:Y:S01]  /*d2d0*/  @!UP1 SYNCS.EXCH.64 URZ, [UR9+0x20008], UR4 ;  /* 0x0200080409ff95b2 */ /* 0x0000620008000100 */
[----:B------:R-:W-:Y:S02]  /*d2e0*/  ISETP.GE.AND P4, PT, R13, RZ, PT ;  /* 0x000000ff0d00720c */ /* 0x000fe40003f86270 */
[C---:B------:R-:W-:Y:S02]  /*d2f0*/  ISETP.GT.U32.AND P6, PT, R68.reuse, R76, PT ;  /* 0x0000004c4400720c */ /* 0x040fe40003fc4070 */
[----:B------:R-:W-:Y:S01]  /*d300*/  @!P5 IMAD.IADD R77, R77, 0x1, -R68 ;  /* 0x000000014d4dd824 */ /* 0x000fe200078e0a44 */
[----:B------:R-:W-:Y:S01]  /*d310*/  ISETP.GT.U32.AND P5, PT, R68, R75, PT ;  /* 0x0000004b4400720c */ /* 0x000fe20003fa4070 */
[----:B--2---:R2:W-:Y:S02]  /*d320*/  STL [R1+0x258], R5 ;  /* 0x0002580501007387 */ /* 0x0045e40000100800 */
[----:B--2---:R-:W-:-:S05]  /*d330*/  VIADD R5, R0, 0xfb ;  /* 0x000000fb00057836 */ /* 0x004fca0000000000 */
[----:B------:R2:W-:Y:S04]  /*d340*/  STL [R1+0xf88], R5 ;  /* 0x000f880501007387 */ /* 0x0005e80000100800 */
[----:B------:R3:W-:Y:S01]  /*d350*/  STL [R1+0xf84], R9 ;  /* 0x000f840901007387 */ /* 0x0007e20000100800 */
[----:B--2---:R-:W-:-:S03]  /*d360*/  IABS R5, R5 ;  /* 0x0000000500057213 */ /* 0x004fc60000000000 */
[----:B------:R2:W-:Y:S01]  /*d370*/  STL [R1+0xf7c], R8 ;  /* 0x000f7c0801007387 */ /* 0x0005e20000100800 */
[----:B---3--:R-:W-:-:S04]  /*d380*/  IMAD.HI.U32 R9, R74, R6, RZ ;  /* 0x000000064a097227 */ /* 0x008fc800078e00ff */
[----:B------:R-:W-:-:S04]  /*d390*/  IMAD.HI.U32 R12, R74, R5, RZ ;  /* 0x000000054a0c7227 */ /* 0x000fc800078e00ff */
[----:B--2---:R-:W-:-:S04]  /*d3a0*/  IMAD.HI.U32 R8, R74, R7, RZ ;  /* 0x000000074a087227 */ /* 0x004fc800078e00ff */
[----:B------:R-:W-:Y:S02]  /*d3b0*/  IMAD.MOV R12, RZ, RZ, -R12 ;  /* 0x000000ffff0c7224 */ /* 0x000fe400078e0a0c */
[----:B------:R-:W-:Y:S02]  /*d3c0*/  IMAD.MOV R9, RZ, RZ, -R9 ;  /* 0x000000ffff097224 */ /* 0x000fe400078e0a09 */
[----:B------:R-:W-:Y:S02]  /*d3d0*/  IMAD.MOV R8, RZ, RZ, -R8 ;  /* 0x000000ffff087224 */ /* 0x000fe400078e0a08 */
[C---:B------:R-:W-:Y:S02]  /*d3e0*/  IMAD R12, R68.reuse, R12, R5 ;  /* 0x0000000c440c7224 */ /* 0x040fe400078e0205 */
[C---:B------:R-:W-:Y:S02]  /*d3f0*/  IMAD R6, R68.reuse, R9, R6 ;  /* 0x0000000944067224 */ /* 0x040fe400078e0206 */
[----:B------:R-:W-:Y:S01]  /*d400*/  IMAD R5, R68, R8, R7 ;  /* 0x0000000844057224 */ /* 0x000fe200078e0207 */
[----:B------:R0:W-:Y:S04]  /*d410*/  STL [R1+0xf4], R12 ;  /* 0x0000f40c01007387 */ /* 0x0001e80000100800 */
[----:B------:R0:W-:Y:S04]  /*d420*/  STL [R1+0x110], R6 ;  /* 0x0001100601007387 */ /* 0x0001e80000100800 */
[----:B------:R0:W-:Y:S04]  /*d430*/  STL [R1+0x120], R5 ;  /* 0x0001200501007387 */ /* 0x0001e80000100800 */
[----:B------:R0:W-:Y:S01]  /*d440*/  STL [R1+0x220], R4 ;  /* 0x0002200401007387 */ /* 0x0001e20000100800 */
[----:B-1----:R-:W-:Y:S05]  /*d450*/  @!P3 BRA `(.L_x_6) ;  /* 0x0000000800e4b947 */ /* 0x002fea0003800000 */
[----:B------:R-:W2:Y:S04]  /*d460*/  LDL.LU R7, [R1+0x370] ;  /* 0x0003700001077983 */ /* 0x000ea80000300800 */
[----:B0-----:R-:W3:Y:S04]  /*d470*/  LDL.LU R4, [R1+0x388] ;  /* 0x0003880001047983 */ /* 0x001ee80000300800 */
[----:B------:R-:W4:Y:S04]  /*d480*/  LDL.LU R5, [R1+0x380] ;  /* 0x0003800001057983 */ /* 0x000f280000300800 */
[----:B------:R-:W2:Y:S04]  /*d490*/  LDL.LU R6, [R1+0x378] ;  /* 0x0003780001067983 */ /* 0x000ea80000300800 */
[----:B------:R-:W2:Y:S04]  /*d4a0*/  LDL.LU R8, [R1+0x368] ;  /* 0x0003680001087983 */ /* 0x000ea80000300800 */
[----:B------:R-:W2:Y:S04]  /*d4b0*/  LDL.LU R9, [R1+0x360] ;  /* 0x0003600001097983 */ /* 0x000ea80000300800 */
[----:B------:R-:W2:Y:S04]  /*d4c0*/  LDL.LU R12, [R1+0x350] ;  /* 0x00035000010c7983 */ /* 0x000ea80000300800 */
[----:B------:R-:W2:Y:S04]  /*d4d0*/  LDL.LU R13, [R1+0x348] ;  /* 0x00034800010d7983 */ /* 0x000ea80000300800 */
[----:B------:R-:W2:Y:S04]  /*d4e0*/  LDL.LU R14, [R1+0x340] ;  /* 0x00034000010e7983 */ /* 0x000ea80000300800 */
[----:B-----5:R0:W-:Y:S04]  /*d4f0*/  STL [R1+0x1328], R87 ;  /* 0x0013285701007387 */ /* 0x0201e80000100800 */
[----:B0-----:R-:W2:Y:S04]  /*d500*/  LDL.LU R87, [R1+0x374] ;  /* 0x0003740001577983 */ /* 0x001ea80000300800 */
[----:B------:R0:W-:Y:S04]  /*d510*/  STL [R1+0x1324], R86 ;  /* 0x0013245601007387 */ /* 0x0001e80000100800 */
[----:B0-----:R-:W4:Y:S04]  /*d520*/  LDL.LU R86, [R1+0x37c] ;  /* 0x00037c0001567983 */ /* 0x001f280000300800 */
[----:B------:R0:W-:Y:S04]  /*d530*/  STL [R1+0x1320], R85 ;  /* 0x0013205501007387 */ /* 0x0001e80000100800 */
[----:B0-----:R-:W3:Y:S04]  /*d540*/  LDL.LU R85, [R1+0x384] ;  /* 0x0003840001557983 */ /* 0x001ee80000300800 */
[----:B------:R0:W-:Y:S04]  /*d550*/  STL [R1+0x131c], R84 ;  /* 0x00131c5401007387 */ /* 0x0001e80000100800 */
[----:B0-----:R-:W3:Y:S04]  /*d560*/  LDL.LU R84, [R1+0x33c] ;  /* 0x00033c0001547983 */ /* 0x001ee80000300800 */
[----:B------:R0:W-:Y:S04]  /*d570*/  STL [R1+0x1318], R83 ;  /* 0x0013185301007387 */ /* 0x0001e80000100800 */
[----:B0-----:R-:W3:Y:S04]  /*d580*/  LDL.LU R83, [R1+0x36c] ;  /* 0x00036c0001537983 */ /* 0x001ee80000300800 */
[----:B------:R-:W-:Y:S04]  /*d590*/  STL [R1+0x1314], R82 ;  /* 0x0013145201007387 */ /* 0x000fe80000100800 */
[----:B------:R-:W-:Y:S04]  /*d5a0*/  STL [R1+0x1310], R81 ;  /* 0x0013105101007387 */ /* 0x000fe80000100800 */
[----:B------:R-:W-:Y:S04]  /*d5b0*/  STL [R1+0x130c], R80 ;  /* 0x00130c5001007387 */ /* 0x000fe80000100800 */
[----:B------:R-:W-:Y:S04]  /*d5c0*/  STL [R1+0x1308], R79 ;  /* 0x0013084f01007387 */ /* 0x000fe80000100800 */
[----:B------:R-:W-:Y:S04]  /*d5d0*/  STL [R1+0x1304], R78 ;  /* 0x0013044e01007387 */ /* 0x000fe80000100800 */
[----:B------:R-:W-:Y:S04]  /*d5e0*/  STL [R1+0x1300], R77 ;  /* 0x0013004d01007387 */ /* 0x000fe80000100800 */
[----:B------:R-:W-:Y:S04]  /*d5f0*/  STL [R1+0x12fc], R76 ;  /* 0x0012fc4c01007387 */ /* 0x000fe80000100800 */
[----:B------:R0:W-:Y:S04]  /*d600*/  STL [R1+0x12f8], R75 ;  /* 0x0012f84b01007387 */ /* 0x0001e80000100800 */
[----:B0-----:R-:W3:Y:S04]  /*d610*/  LDL.LU R75, [R1+0x344] ;  /* 0x00034400014b7983 */ /* 0x001ee80000300800 */
        /* <DEDUP_REMOVED lines=11> */
[----:B------:R-:W-:Y:S04]  /*d6d0*/  STL [R1+0x12dc], R68 ;  /* 0x0012dc4401007387 */ /* 0x000fe80000100800 */
[----:B------:R-:W-:Y:S04]  /*d6e0*/  STL [R1+0x12d8], R3 ;  /* 0x0012d80301007387 */ /* 0x000fe80000100800 */
[----:B------:R-:W-:Y:S04]  /*d6f0*/  STL [R1+0x12d4], R2 ;  /* 0x0012d40201007387 */ /* 0x000fe80000100800 */
[----:B------:R1:W-:Y:S01]  /*d700*/  STL [R1+0x12d0], R0 ;  /* 0x0012d00001007387 */ /* 0x0003e20000100800 */
[----:B--2---:R-:W-:-:S03]  /*d710*/  PRMT R6, R6, 0x5410, R87 ;  /* 0x0000541006067816 */ /* 0x004fc60000000057 */
[----:B------:R-:W2:Y:S01]  /*d720*/  LDL.LU R87, [R1+0x338] ;  /* 0x0003380001577983 */ /* 0x000ea20000300800 */
[----:B----4-:R-:W-:-:S03]  /*d730*/  PRMT R5, R5, 0x5410, R86 ;  /* 0x0000541005057816 */ /* 0x010fc60000000056 */
[----:B------:R-:W4:Y:S01]  /*d740*/  LDL.LU R86, [R1+0x334] ;  /* 0x0003340001567983 */ /* 0x000f220000300800 */
[----:B---3--:R-:W-:-:S03]  /*d750*/  PRMT R4, R4, 0x5410, R85 ;  /* 0x0000541004047816 */ /* 0x008fc60000000055 */
[----:B------:R-:W3:Y:S04]  /*d760*/  LDL.LU R85, [R1+0x330] ;  /* 0x0003300001557983 */ /* 0x000ee80000300800 */
[----:B------:R-:W3:Y:S04]  /*d770*/  LDL.LU R76, [R1+0x32c] ;  /* 0x00032c00014c7983 */ /* 0x000ee80000300800 */
[----:B------:R-:W3:Y:S04]  /*d780*/  LDL.LU R77, [R1+0x328] ;  /* 0x00032800014d7983 */ /* 0x000ee80000300800 */
[----:B------:R-:W3:Y:S04]  /*d790*/  LDL.LU R78, [R1+0x324] ;  /* 0x00032400014e7983 */ /* 0x000ee80000300800 */
[----:B------:R-:W3:Y:S04]  /*d7a0*/  LDL.LU R79, [R1+0x320] ;  /* 0x00032000014f7983 */ /* 0x000ee80000300800 */
[----:B------:R-:W3:Y:S04]  /*d7b0*/  LDL.LU R80, [R1+0x31c] ;  /* 0x00031c0001507983 */ /* 0x000ee80000300800 */
[----:B------:R-:W3:Y:S01]  /*d7c0*/  LDL.LU R81, [R1+0x318] ;  /* 0x0003180001517983 */ /* 0x000ee20000300800 */
[----:B0-----:R-:W-:-:S03]  /*d7d0*/  IMAD.MOV.U32 R69, RZ, RZ, R83 ;  /* 0x000000ffff457224 */ /* 0x001fc600078e0053 */
[----:B------:R-:W3:Y:S04]  /*d7e0*/  LDL.LU R82, [R1+0x314] ;  /* 0x0003140001527983 */ /* 0x000ee80000300800 */
[----:B------:R-:W3:Y:S01]  /*d7f0*/  LDL.LU R83, [R1+0x308] ;  /* 0x0003080001537983 */ /* 0x000ee20000300800 */
[----:B------:R-:W-:-:S03]  /*d800*/  PRMT R14, R14, 0x5410, R84 ;  /* 0x000054100e0e7816 */ /* 0x000fc60000000054 */
[----:B------:R-:W3:Y:S01]  /*d810*/  LDL.LU R84, [R1+0x304] ;  /* 0x0003040001547983 */ /* 0x000ee20000300800 */
[----:B------:R-:W-:-:S03]  /*d820*/  PRMT R7, R7, 0x5410, R69 ;  /* 0x0000541007077816 */ /* 0x000fc60000000045 */
[----:B-1----:R-:W3:Y:S04]  /*d830*/  LDL.LU R0, [R1+0x300] ;  /* 0x0003000001007983 */ /* 0x002ee80000300800 */
[----:B------:R-:W3:Y:S04]  /*d840*/  LDL.LU R2, [R1+0x2fc] ;  /* 0x0002fc0001027983 */ /* 0x000ee80000300800 */
[----:B------:R-:W3:Y:S04]  /*d850*/  LDL.LU R3, [R1+0x2f8] ;  /* 0x0002f80001037983 */ /* 0x000ee80000300800 */
[----:B------:R-:W3:Y:S04]  /*d860*/  LDL.LU R68, [R1+0x2dc] ;  /* 0x0002dc0001447983 */ /* 0x000ee80000300800 */
[----:B------:R-:W3:Y:S01]  /*d870*/  LDL.LU R69, [R1+0x2d8] ;  /* 0x0002d80001457983 */ /* 0x000ee20000300800 */
[----:B------:R-:W-:-:S02]  /*d880*/  PRMT R13, R13, 0x5410, R75 ;  /* 0x000054100d0d7816 */ /* 0x000fc4000000004b */
[----:B------:R-:W-:Y:S02]  /*d890*/  PRMT R12, R12, 0x5410, R74 ;  /* 0x000054100c0c7816 */ /* 0x000fe4000000004a */
[----:B------:R-:W-:Y:S02]  /*d8a0*/  PRMT R11, R73, 0x5410, R11 ;  /* 0x00005410490b7816 */ /* 0x000fe4000000000b */
[----:B------:R-:W-:Y:S02]  /*d8b0*/  PRMT R10, R72, 0x5410, R10 ;  /* 0x00005410480a7816 */ /* 0x000fe4000000000a */
[----:B------:R-:W-:Y:S02]  /*d8c0*/  PRMT R9, R9, 0x5410, R71 ;  /* 0x0000541009097816 */ /* 0x000fe40000000047 */
[----:B------:R-:W-:Y:S02]  /*d8d0*/  PRMT R8, R8, 0x5410, R70 ;  /* 0x0000541008087816 */ /* 0x000fe40000000046 */
[----:B------:R-:W3:Y:S04]  /*d8e0*/  LDL.LU R70, [R1+0x2d4] ;  /* 0x0002d40001467983 */ /* 0x000ee80000300800 */
[----:B------:R-:W3:Y:S04]  /*d8f0*/  LDL.LU R71, [R1+0x2d0] ;  /* 0x0002d00001477983 */ /* 0x000ee80000300800 */
[----:B------:R-:W3:Y:S04]  /*d900*/  LDL.LU R72, [R1+0x2cc] ;  /* 0x0002cc0001487983 */ /* 0x000ee80000300800 */
[----:B------:R-:W3:Y:S04]  /*d910*/  LDL.LU R73, [R1+0x2c8] ;  /* 0x0002c80001497983 */ /* 0x000ee80000300800 */
[----:B------:R-:W3:Y:S04]  /*d920*/  LDL.LU R74, [R1+0x2c4] ;  /* 0x0002c400014a7983 */ /* 0x000ee80000300800 */
[----:B------:R-:W3:Y:S01]  /*d930*/  LDL.LU R75, [R1+0x2c0] ;  /* 0x0002c000014b7983 */ /* 0x000ee20000300800 */
[----:B--2---:R-:W-:-:S03]  /*d940*/  PRMT R15, R87, 0x5410, R15 ;  /* 0x00005410570f7816 */ /* 0x004fc6000000000f */
[----:B------:R1:W5:Y:S01]  /*d950*/  LDL.LU R87, [R1+0x1328] ;  /* 0x0013280001577983 */ /* 0x0003620000300800 */
[----:B----4-:R-:W-:-:S03]  /*d960*/  PRMT R16, R86, 0x5410, R16 ;  /* 0x0000541056107816 */ /* 0x010fc60000000010 */
[----:B------:R1:W5:Y:S01]  /*d970*/  LDL.LU R86, [R1+0x1324] ;  /* 0x0013240001567983 */ /* 0x0003620000300800 */
[----:B---3--:R-:W-:-:S03]  /*d980*/  PRMT R17, R85, 0x5410, R17 ;  /* 0x0000541055117816 */ /* 0x008fc60000000011 */
[----:B------:R1:W5:Y:S01]  /*d990*/  LDL.LU R85, [R1+0x1320] ;  /* 0x0013200001557983 */ /* 0x0003620000300800 */
[----:B------:R-:W-:Y:S02]  /*d9a0*/  PRMT R18, R76, 0x5410, R18 ;  /* 0x000054104c127816 */ /* 0x000fe40000000012 */
[----:B------:R-:W-:Y:S02]  /*d9b0*/  PRMT R19, R77, 0x5410, R19 ;  /* 0x000054104d137816 */ /* 0x000fe40000000013 */
[----:B------:R-:W-:Y:S02]  /*d9c0*/  PRMT R20, R78, 0x5410, R20 ;  /* 0x000054104e147816 */ /* 0x000fe40000000014 */
[----:B------:R-:W-:Y:S02]  /*d9d0*/  PRMT R21, R79, 0x5410, R21 ;  /* 0x000054104f157816 */ /* 0x000fe40000000015 */
[----:B------:R-:W-:Y:S02]  /*d9e0*/  PRMT R22, R80, 0x5410, R22 ;  /* 0x0000541050167816 */ /* 0x000fe40000000016 */
[----:B------:R-:W-:-:S02]  /*d9f0*/  PRMT R23, R81, 0x5410, R23 ;  /* 0x0000541051177816 */ /* 0x000fc40000000017 */
[----:B------:R-:W-:Y:S02]  /*da00*/  PRMT R24, R82, 0x5410, R24 ;  /* 0x0000541052187816 */ /* 0x000fe40000000018 */
[----:B------:R-:W-:Y:S02]  /*da10*/  PRMT R25, R83, 0x5410, R25 ;  /* 0x0000541053197816 */ /* 0x000fe40000000019 */
[----:B------:R-:W2:Y:S04]  /*da20*/  LDL.LU R83, [R1+0x2bc] ;  /* 0x0002bc0001537983 */ /* 0x000ea80000300800 */
[----:B------:R-:W3:Y:S04]  /*da30*/  LDL.LU R82, [R1+0x2b8] ;  /* 0x0002b80001527983 */ /* 0x000ee80000300800 */
[----:B------:R-:W4:Y:S04]  /*da40*/  LDL.LU R81, [R1+0x2b0] ;  /* 0x0002b00001517983 */ /* 0x000f280000300800 */
[----:B------:R-:W4:Y:S04]  /*da50*/  LDL.LU R80, [R1+0x29c] ;  /* 0x00029c0001507983 */ /* 0x000f280000300800 */
[----:B------:R-:W4:Y:S04]  /*da60*/  LDL.LU R79, [R1+0x290] ;  /* 0x00029000014f7983 */ /* 0x000f280000300800 */
[----:B------:R-:W4:Y:S04]  /*da70*/  LDL.LU R78, [R1+0x27c] ;  /* 0x00027c00014e7983 */ /* 0x000f280000300800 */
[----:B------:R-:W4:Y:S04]  /*da80*/  LDL.LU R77, [R1+0x268] ;  /* 0x00026800014d7983 */ /* 0x000f280000300800 */
[----:B------:R-:W4:Y:S01]  /*da90*/  LDL.LU R76, [R1+0x244] ;  /* 0x00024400014c7983 */ /* 0x000f220000300800 */
[----:B------:R-:W-:-:S03]  /*daa0*/  PRMT R26, R84, 0x5410, R26 ;  /* 0x00005410541a7816 */ /* 0x000fc6000000001a */
        /* <DEDUP_REMOVED lines=23> */
[----:B------:R-:W4:Y:S04]  /*dc20*/  LDL.LU R75, [R1+0x1d4] ;  /* 0x0001d400014b7983 */ /* 0x000f280000300800 */
        /* <DEDUP_REMOVED lines=9> */
[----:B------:R-:W4:Y:S01]  /*dcc0*/  LDL.LU R0, [R1+0x258] ;  /* 0x0002580001007983 */ /* 0x000f220000300800 */
[----:B--2---:R-:W-:-:S03]  /*dcd0*/  PRMT R38, R83, 0x5410, R38 ;  /* 0x0000541053267816 */ /* 0x004fc60000000026 */
[----:B------:R1:W5:Y:S01]  /*dce0*/  LDL.LU R83, [R1+0x1318] ;  /* 0x0013180001537983 */ /* 0x0003620000300800 */
[----:B---3--:R-:W-:-:S03]  /*dcf0*/  PRMT R39, R82, 0x5410, R39 ;  /* 0x0000541052277816 */ /* 0x008fc60000000027 */
[----:B------:R1:W5:Y:S01]  /*dd00*/  LDL.LU R82, [R1+0x1314] ;  /* 0x0013140001527983 */ /* 0x0003620000300800 */
[----:B----4-:R-:W-:-:S03]  /*dd10*/  PRMT R40, R81, 0x5410, R40 ;  /* 0x0000541051287816 */ /* 0x010fc60000000028 */
[----:B------:R1:W5:Y:S01]  /*dd20*/  LDL.LU R81, [R1+0x1310] ;  /* 0x0013100001517983 */ /* 0x0003620000300800 */
[----:B------:R-:W-:-:S03]  /*dd30*/  PRMT R41, R80, 0x5410, R41 ;  /* 0x0000541050297816 */ /* 0x000fc60000000029 */
        /* <DEDUP_REMOVED lines=8> */
[----:B------:R1:W5:Y:S04]  /*ddc0*/  LDL.LU R76, [R1+0x12fc] ;  /* 0x0012fc00014c7983 */ /* 0x0003680000300800 */
[----:B------:R-:W2:Y:S04]  /*ddd0*/  LDL.LU R57, [R1+0x1d8] ;  /* 0x0001d80001397983 */ /* 0x000ea80000300800 */
[----:B------:R-:W3:Y:S04]  /*dde0*/  LDL.LU R58, [R1+0x1e0] ;  /* 0x0001e000013a7983 */ /* 0x000ee80000300800 */
        /* <DEDUP_REMOVED lines=31> */
[----:B------:R1:W-:Y:S03]  /*dfe0*/  STTM.x64 tmem[UR10+0x100], R4 ;  /* 0x00010004000079ed */ /* 0x0003e6000834000a */
.L_x_6:
[----:B01----:R-:W2:Y:S01]  /*dff0*/  LDL.LU R5, [R1+0x220] ;  /* 0x0002200001057983 */ /* 0x003ea20000300800 */
[--C-:B-----5:R-:W-:Y:S01]  /*e000*/  @!P5 IMAD.IADD R75, R75, 0x1, -R68.reuse ;  /* 0x000000014b4bd824 */ /* 0x120fe200078e0a44 */
[----:B------:R-:W0:Y:S02]  /*e010*/  LDCU UR4, c[0x0][0x3b0] ;  /* 0x00007600ff0477ac */ /* 0x000e240008000800 */
[----:B------:R1:W-:Y:S01]  /*e020*/  STL [R1+0x1458], R91 ;  /* 0x0014585b01007387 */ /* 0x0003e20000100800 */
[----:B------:R-:W-:Y:S01]  /*e030*/  @!P6 IMAD.IADD R76, R76, 0x1, -R68 ;  /* 0x000000014c4ce824 */ /* 0x000fe200078e0a44 */
[----:B------:R-:W3:Y:S01]  /*e040*/  LDCU UR5, c[0x0][0x3b0] ;  /* 0x00007600ff0577ac */ /* 0x000ee20008000800 */
[----:B------:R-:W4:Y:S01]  /*e050*/  FENCE.VIEW.ASYNC.T ;  /* 0x00000000000073c6 */ /* 0x000f220000000200 */
[----:B------:R-:W0:Y:S01]  /*e060*/  LDCU UR7, c[0x0][0x3b0] ;  /* 0x00007600ff0777ac */ /* 0x000e220008000800 */
[----:B-1----:R-:W3:Y:S01]  /*e070*/  LDL R91, [R1+0xfbc] ;  /* 0x000fbc00015b7983 */ /* 0x002ee20000100800 */
[----:B------:R-:W1:Y:S03]  /*e080*/  LDCU UR12, c[0x0][0x3b0] ;  /* 0x00007600ff0c77ac */ /* 0x000e660008000800 */
[----:B------:R-:W-:Y:S01]  /*e090*/  STL [R1+0x1454], R7 ;  /* 0x0014540701007387 */ /* 0x000fe20000100800 */
[----:B------:R-:W-:Y:S01]  /*e0a0*/  PRMT R67, RZ, 0x7610, R67 ;  /* 0x00007610ff437816 */ /* 0x000fe20000000043 */
[----:B------:R-:W0:Y:S02]  /*e0b0*/  LDCU UR13, c[0x0][0x3b0] ;  /* 0x00007600ff0d77ac */ /* 0x000e240008000800 */
[----:B------:R4:W-:Y:S04]  /*e0c0*/  STL [R1+0x1450], R92 ;  /* 0x0014505c01007387 */ /* 0x0009e80000100800 */
[----:B----4-:R-:W4:Y:S04]  /*e0d0*/  LDL R92, [R1+0x1000] ;  /* 0x00100000015c7983 */ /* 0x010f280000100800 */
[----:B------:R-:W-:Y:S04]  /*e0e0*/  STL [R1+0x144c], R93 ;  /* 0x00144c5d01007387 */ /* 0x000fe80000100800 */
[----:B------:R-:W-:Y:S04]  /*e0f0*/  STL [R1+0x1448], R8 ;  /* 0x0014480801007387 */ /* 0x000fe80000100800 */
[----:B------:R0:W-:Y:S04]  /*e100*/  STL [R1+0x1444], R47 ;  /* 0x0014442f01007387 */ /* 0x0001e80000100800 */
[----:B0-----:R-:W4:Y:S01]  /*e110*/  LDL R47, [R1+0xfdc] ;  /* 0x000fdc00012f7983 */ /* 0x001f220000100800 */
[----:B------:R-:W-:Y:S01]  /*e120*/  @!P4 IMAD.MOV R75, RZ, RZ, -R75 ;  /* 0x000000ffff4bc224 */ /* 0x000fe200078e0a4b */
[----:B------:R-:W-:-:S02]  /*e130*/  ISETP.GT.U32.AND P6, PT, R68, R77, PT ;  /* 0x0000004d4400720c */ /* 0x000fc40003fc4070 */
[----:B------:R-:W-:Y:S01]  /*e140*/  STL [R1+0x1440], R66 ;  /* 0x0014404201007387 */ /* 0x000fe20000100800 */
[----:B------:R-:W-:Y:S02]  /*e150*/  PRMT R7, RZ, 0x7610, R7 ;  /* 0x00007610ff077816 */ /* 0x000fe40000000007 */
[----:B------:R-:W-:Y:S01]  /*e160*/  ISETP.GT.U32.AND P5, PT, R68, R79, PT ;  /* 0x0000004f4400720c */ /* 0x000fe20003fa4070 */
        /* <DEDUP_REMOVED lines=48> */
[----:B------:R-:W-:Y:S01]  /*e470*/  STL [R1+0x137c], R24 ;  /* 0x00137c1801007387 */ /* 0x000fe20000100800 */
[----:B------:R-:W-:-:S03]  /*e480*/  SEL R75, R73, R75, !P1 ;  /* 0x0000004b494b7207 */ /* 0x000fc60004800000 */
[----:B------:R-:W-:Y:S04]  /*e490*/  STL [R1+0x1378], R12 ;  /* 0x0013780c01007387 */ /* 0x000fe80000100800 */
[----:B------:R-:W-:Y:S04]  /*e4a0*/  STL [R1+0x1374], R20 ;  /* 0x0013741401007387 */ /* 0x000fe80000100800 */
[----:B------:R-:W-:Y:S04]  /*e4b0*/  STL [R1+0x1370], R14 ;  /* 0x0013700e01007387 */ /* 0x000fe80000100800 */
[----:B------:R-:W-:Y:S04]  /*e4c0*/  STL [R1+0x136c], R19 ;  /* 0x00136c1301007387 */ /* 0x000fe80000100800 */
[----:B------:R-:W-:Y:S01]  /*e4d0*/  STL [R1+0x1368], R10 ;  /* 0x0013680a01007387 */ /* 0x000fe20000100800 */
[----:B------:R-:W-:-:S03]  /*e4e0*/  IMAD R75, R75, UR11, RZ ;  /* 0x0000000b4b4b7c24 */ /* 0x000fc6000f8e02ff */
[----:B------:R-:W-:Y:S04]  /*e4f0*/  STL [R1+0x1364], R17 ;  /* 0x0013641101007387 */ /* 0x000fe80000100800 */
[----:B------:R-:W-:Y:S04]  /*e500*/  STL [R1+0x1360], R0 ;  /* 0x0013600001007387 */ /* 0x000fe80000100800 */
[----:B------:R-:W-:Y:S04]  /*e510*/  STL [R1+0x135c], R74 ;  /* 0x00135c4a01007387 */ /* 0x000fe80000100800 */
[----:B------:R-:W-:Y:S01]  /*e520*/  STL [R1+0x12dc], R71 ;  /* 0x0012dc4701007387 */ /* 0x000fe20000100800 */
[----:B--2---:R-:W-:-:S03]  /*e530*/  LEA R4, P3, R5, R72, 0x1 ;  /* 0x0000004805047211 */ /* 0x004fc600078608ff */
[----:B------:R-:W-:Y:S01]  /*e540*/  STL [R1+0x12d8], R70 ;  /* 0x0012d84601007387 */ /* 0x000fe20000100800 */
[----:B------:R-:W-:Y:S01]  /*e550*/  LEA.HI.X.SX32 R5, R5, R69, 0x1, P3 ;  /* 0x0000004505057211 */ /* 0x000fe200018f0eff */
[----:B------:R-:W-:Y:S01]  /*e560*/  BAR.SYNC.DEFER_BLOCKING 0x0 ;  /* 0x0000000000007b1d */ /* 0x000fe20000010000 */
[----:B------:R-:W-:Y:S01]  /*e570*/  @!P6 IMAD.IADD R77, R77, 0x1, -R68 ;  /* 0x000000014d4de824 */ /* 0x000fe200078e0a44 */
[----:B------:R-:W-:-:S04]  /*e580*/  PRMT R8, RZ, 0x7610, R8 ;  /* 0x00007610ff087816 */ /* 0x000fc80000000008 */
[----:B------:R-:W-:Y:S01]  /*e590*/  STL [R1+0x12d4], R3 ;  /* 0x0012d40301007387 */ /* 0x000fe20000100800 */
[----:B---3--:R-:W-:-:S03]  /*e5a0*/  ISETP.GE.AND P3, PT, R91, RZ, PT ;  /* 0x000000ff5b00720c */ /* 0x008fc60003f66270 */
[----:B------:R-:W-:Y:S04]  /*e5b0*/  STL [R1+0x12d0], R2 ;  /* 0x0012d00201007387 */ /* 0x000fe80000100800 */
[----:B------:R0:W-:Y:S04]  /*e5c0*/  STL [R1+0x2bc], R4 ;  /* 0x0002bc0401007387 */ /* 0x0001e80000100800 */
[----:B------:R-:W2:Y:S01]  /*e5d0*/  LDL.LU R91, [R1+0x1458] ;  /* 0x00145800015b7983 */ /* 0x000ea20000300800 */
[----:B------:R-:W-:-:S03]  /*e5e0*/  ISETP.GT.U32.AND P4, PT, R68, R78, PT ;  /* 0x0000004e4400720c */ /* 0x000fc60003f84070 */
[----:B------:R0:W3:Y:S04]  /*e5f0*/  @P0 LDG.E.U16 R7, desc[UR20][R4.64] ;  /* 0x0000001404070981 */ /* 0x0000e8000c1e1500 */
[----:B------:R1:W-:Y:S01]  /*e600*/  STL [R1+0x2b8], R5 ;  /* 0x0002b80501007387 */ /* 0x0003e20000100800 */
[----:B0-----:R-:W-:-:S04]  /*e610*/  LEA R4, P6, R75, R72, 0x1 ;  /* 0x000000484b047211 */ /* 0x001fc800078c08ff */
[----:B-1----:R-:W-:-:S05]  /*e620*/  LEA.HI.X.SX32 R5, R75, R69, 0x1, P6 ;  /* 0x000000454b057211 */ /* 0x002fca00030f0eff */
[----:B------:R-:W2:Y:S01]  /*e630*/  @P0 LDG.E.U16 R8, desc[UR20][R4.64] ;  /* 0x0000001404080981 */ /* 0x000ea2000c1e1500 */
[----:B------:R-:W-:-:S05]  /*e640*/  @!P3 IMAD.MOV R76, RZ, RZ, -R76 ;  /* 0x000000ffff4cb224 */ /* 0x000fca00078e0a4c */
[----:B------:R-:W-:Y:S02]  /*e650*/  SEL R76, R73, R76, !P1 ;  /* 0x0000004c494c7207 */ /* 0x000fe40004800000 */
[----:B----4-:R-:W-:-:S03]  /*e660*/  ISETP.GE.AND P3, PT, R47, RZ, PT ;  /* 0x000000ff2f00720c */ /* 0x010fc60003f66270 */
[----:B------:R-:W-:Y:S01]  /*e670*/  IMAD R76, R76, UR4, RZ ;  /* 0x000000044c4c7c24 */ /* 0x000fe2000f8e02ff */
[----:B------:R-:W-:Y:S01]  /*e680*/  PRMT R57, RZ, 0x7610, R57 ;  /* 0x00007610ff397816 */ /* 0x000fe20000000039 */
[--C-:B------:R-:W-:Y:S01]  /*e690*/  @!P4 IMAD.IADD R78, R78, 0x1, -R68.reuse ;  /* 0x000000014e4ec824 */ /* 0x100fe200078e0a44 */
[----:B------:R-:W-:Y:S01]  /*e6a0*/  ISETP.GE.AND P4, PT, R92, RZ, PT ;  /* 0x000000ff5c00720c */ /* 0x000fe20003f86270 */
[----:B------:R-:W-:Y:S01]  /*e6b0*/  @!P5 IMAD.IADD R79, R79, 0x1, -R68 ;  /* 0x000000014f4fd824 */ /* 0x000fe200078e0a44 */
[C---:B------:R-:W-:Y:S01]  /*e6c0*/  LEA R92, P6, R76.reuse, R72, 0x1 ;  /* 0x000000484c5c7211 */ /* 0x040fe200078c08ff */
[----:B------:R-:W0:Y:S01]  /*e6d0*/  LDCU UR4, c[0x0][0x3b0] ;  /* 0x00007600ff0477ac */ /* 0x000e220008000800 */
[----:B---3--:R1:W-:Y:S04]  /*e6e0*/  STL [R1+0x320], R7 ;  /* 0x0003200701007387 */ /* 0x0083e80000100800 */
[----:B-1----:R-:W3:Y:S04]  /*e6f0*/  LDL.LU R7, [R1+0x1454] ;  /* 0x0014540001077983 */ /* 0x002ee80000300800 */
[----:B------:R-:W4:Y:S04]  /*e700*/  LDL R47, [R1+0x109c] ;  /* 0x00109c00012f7983 */ /* 0x000f280000100800 */
[----:B------:R1:W-:Y:S04]  /*e710*/  STL [R1+0x2fc], R4 ;  /* 0x0002fc0401007387 */ /* 0x0003e80000100800 */
[----:B------:R0:W-:Y:S04]  /*e720*/  STL [R1+0x2f8], R5 ;  /* 0x0002f80501007387 */ /* 0x0001e80000100800 */
[----:B--2---:R2:W-:Y:S01]  /*e730*/  STL [R1+0x334], R8 ;  /* 0x0003340801007387 */ /* 0x0045e20000100800 */
[----:B-1----:R-:W-:Y:S01]  /*e740*/  @P0 IMAD.MOV.U32 R4, RZ, RZ, R92 ;  /* 0x000000ffff040224 */ /* 0x002fe200078e005c */
[----:B0-----:R-:W-:-:S02]  /*e750*/  LEA.HI.X.SX32 R5, R76, R69, 0x1, P6 ;  /* 0x000000454c057211 */ /* 0x001fc400030f0eff */
[----:B--2---:R-:W2:Y:S04]  /*e760*/  LDL R8, [R1+0x1094] ;  /* 0x0010940001087983 */ /* 0x004ea80000100800 */
[----:B------:R0:W3:Y:S01]  /*e770*/  @P0 LDG.E.U16 R57, desc[UR20][R4.64] ;  /* 0x0000001404390981 */ /* 0x0000e2000c1e1500 */
[----:B------:R-:W-:-:S13]  /*e780*/  ISETP.GT.U32.AND P5, PT, R68, R79, PT ;  /* 0x0000004f4400720c */ /* 0x000fda0003fa4070 */
[----:B------:R-:W-:Y:S01]  /*e790*/  @!P5 IMAD.IADD R79, R79, 0x1, -R68 ;  /* 0x000000014f4fd824 */ /* 0x000fe200078e0a44 */
[C---:B------:R-:W-:Y:S01]  /*e7a0*/  ISETP.GT.U32.AND P5, PT, R68.reuse, R80, PT ;  /* 0x000000504400720c */ /* 0x040fe20003fa4070 */
[----:B------:R-:W-:Y:S01]  /*e7b0*/  @!P3 IMAD.MOV R77, RZ, RZ, -R77 ;  /* 0x000000ffff4db224 */ /* 0x000fe200078e0a4d */
[C---:B------:R-:W-:Y:S01]  /*e7c0*/  ISETP.GT.U32.AND P3, PT, R68.reuse, R78, PT ;  /* 0x0000004e4400720c */ /* 0x040fe20003f64070 */
[----:B------:R-:W-:Y:S01]  /*e7d0*/  @!P4 IMAD.MOV R79, RZ, RZ, -R79 ;  /* 0x000000ffff4fc224 */ /* 0x000fe200078e0a4f */
[----:B------:R-:W-:Y:S02]  /*e7e0*/  ISETP.GT.U32.AND P6, PT, R68, R81, PT ;  /* 0x000000514400720c */ /* 0x000fe40003fc4070 */
[----:B------:R-:W-:-:S07]  /*e7f0*/  SEL R77, R73, R77, !P1 ;  /* 0x0000004d494d7207 */ /* 0x000fce0004800000 */
[----:B------:R-:W-:Y:S01]  /*e800*/  @!P5 IMAD.IADD R80, R80, 0x1, -R68 ;  /* 0x000000015050d824 */ /* 0x000fe200078e0a44 */
[----:B------:R-:W-:-:S04]  /*e810*/  SEL R79, R73, R79, !P1 ;  /* 0x0000004f494f7207 */ /* 0x000fc80004800000 */
[----:B------:R-:W-:Y:S01]  /*e820*/  ISETP.GT.U32.AND P5, PT, R68, R80, PT ;  /* 0x000000504400720c */ /* 0x000fe20003fa4070 */
[----:B------:R-:W-:Y:S01]  /*e830*/  IMAD R77, R77, UR5, RZ ;  /* 0x000000054d4d7c24 */ /* 0x000fe2000f8e02ff */
[----:B------:R1:W-:Y:S01]  /*e840*/  STL [R1+0x51c], R92 ;  /* 0x00051c5c01007387 */ /* 0x0003e20000100800 */
[--C-:B------:R-:W-:Y:S01]  /*e850*/  @!P3 IMAD.IADD R78, R78, 0x1, -R68.reuse ;  /* 0x000000014e4eb824 */ /* 0x100fe200078e0a44 */
[----:B------:R-:W-:Y:S01]  /*e860*/  PRMT R93, RZ, 0x7610, R93 ;  /* 0x00007610ff5d7816 */ /* 0x000fe2000000005d */
[----:B------:R-:W-:Y:S02]  /*e870*/  IMAD R79, R79, UR4, RZ ;  /* 0x000000044f4f7c24 */ /* 0x000fe4000f8e02ff */
[----:B------:R-:W-:Y:S01]  /*e880*/  @!P6 IMAD.IADD R81, R81, 0x1, -R68 ;  /* 0x000000015151e824 */ /* 0x000fe200078e0a44 */
[C---:B0-----:R-:W-:Y:S01]  /*e890*/  LEA R4, P6, R77.reuse, R72, 0x1 ;  /* 0x000000484d047211 */ /* 0x041fe200078c08ff */
[----:B------:R0:W-:Y:S01]  /*e8a0*/  STL [R1+0x518], R5 ;  /* 0x0005180501007387 */ /* 0x0001e20000100800 */
[----:B------:R-:W-:Y:S01]  /*e8b0*/  PRMT R66, RZ, 0x7610, R66 ;  /* 0x00007610ff427816 */ /* 0x000fe20000000042 */
[----:B------:R-:W2:Y:S02]  /*e8c0*/  LDCU UR4, c[0x0][0x3b0] ;  /* 0x00007600ff0477ac */ /* 0x000ea40008000800 */
[----:B------:R-:W-:Y:S01]  /*e8d0*/  @!P5 IMAD.IADD R80, R80, 0x1, -R68 ;  /* 0x000000015050d824 */ /* 0x000fe200078e0a44 */
[----:B-1----:R-:W3:Y:S01]  /*e8e0*/  LDL.LU R92, [R1+0x1450] ;  /* 0x00145000015c7983 */ /* 0x002ee20000300800 */
[----:B------:R-:W-:Y:S01]  /*e8f0*/  PRMT R64, RZ, 0x7610, R64 ;  /* 0x00007610ff407816 */ /* 0x000fe20000000040 */
[----:B------:R-:W1:Y:S01]  /*e900*/  LDCU UR5, c[0x0][0x3b0] ;  /* 0x00007600ff0577ac */ /* 0x000e620008000800 */
[----:B0-----:R-:W-:-:S05]  /*e910*/  LEA.HI.X.SX32 R5, R77, R69, 0x1, P6 ;  /* 0x000000454d057211 */ /* 0x001fca00030f0eff */
[----:B------:R0:W3:Y:S01]  /*e920*/  @P0 LDG.E.U16 R93, desc[UR20][R4.64] ;  /* 0x00000014045d0981 */ /* 0x0000e2000c1e1500 */
[----:B----4-:R-:W-:-:S13]  /*e930*/  ISETP.GE.AND P4, PT, R47, RZ, PT ;  /* 0x000000ff2f00720c */ /* 0x010fda0003f86270 */
[----:B------:R-:W-:Y:S01]  /*e940*/  @!P4 IMAD.MOV R78, RZ, RZ, -R78 ;  /* 0x000000ffff4ec224 */ /* 0x000fe200078e0a4e */
[----:B------:R-:W-:-:S04]  /*e950*/  LEA R47, P4, R79, R72, 0x1 ;  /* 0x000000484f2f7211 */ /* 0x000fc800078808ff */
[----:B------:R-:W-:Y:S02]  /*e960*/  SEL R78, R73, R78, !P1 ;  /* 0x0000004e494e7207 */ /* 0x000fe40004800000 */
[----:B--2---:R-:W-:Y:S02]  /*e970*/  ISETP.GE.AND P5, PT, R8, RZ, PT ;  /* 0x000000ff0800720c */ /* 0x004fe40003fa6270 */
[----:B------:R-:W-:Y:S01]  /*e980*/  LEA.HI.X.SX32 R8, R79, R69, 0x1, P4 ;  /* 0x000000454f087211 */ /* 0x000fe200020f0eff */
[----:B---3--:R2:W-:Y:S01]  /*e990*/  STL [R1+0x330], R57 ;  /* 0x0003303901007387 */ /* 0x0085e20000100800 */
[----:B------:R-:W-:-:S09]  /*e9a0*/  IMAD R78, R78, UR7, RZ ;  /* 0x000000074e4e7c24 */ /* 0x000fd2000f8e02ff */
[----:B------:R-:W-:Y:S01]  /*e9b0*/  @!P5 IMAD.MOV R80, RZ, RZ, -R80 ;  /* 0x000000ffff50d224 */ /* 0x000fe200078e0a50 */
[----:B--2---:R-:W2:Y:S01]  /*e9c0*/  LDL R57, [R1+0x10d8] ;  /* 0x0010d80001397983 */ /* 0x004ea20000100800 */
[----:B------:R-:W-:Y:S01]  /*e9d0*/  ISETP.GT.U32.AND P3, PT, R68, R81, PT ;  /* 0x000000514400720c */ /* 0x000fe20003f64070 */
[----:B------:R-:W3:Y:S02]  /*e9e0*/  LDCU UR7, c[0x0][0x3b0] ;  /* 0x00007600ff0777ac */ /* 0x000ee40008000800 */
[----:B------:R0:W-:Y:S04]  /*e9f0*/  STL [R1+0x54c], R4 ;  /* 0x00054c0401007387 */ /* 0x0001e80000100800 */
[----:B------:R-:W-:Y:S04]  /*ea00*/  STL [R1+0x57c], R47 ;  /* 0x00057c2f01007387 */ /* 0x000fe80000100800 */
[----:B------:R4:W-:Y:S01]  /*ea10*/  STL [R1+0x548], R5 ;  /* 0x0005480501007387 */ /* 0x0009e20000100800 */
[----:B0-----:R-:W-:-:S02]  /*ea20*/  @P0 IMAD.MOV.U32 R4, RZ, RZ, R47 ;  /* 0x000000ffff040224 */ /* 0x001fc400078e002f */
[----:B----4-:R-:W-:-:S05]  /*ea30*/  @P0 IMAD.MOV.U32 R5, RZ, RZ, R8 ;  /* 0x000000ffff050224 */ /* 0x010fca00078e0008 */
[----:B------:R0:W4:Y:S02]  /*ea40*/  @P0 LDG.E.U16 R66, desc[UR20][R4.64] ;  /* 0x0000001404420981 */ /* 0x000124000c1e1500 */
[----:B0-----:R-:W-:-:S04]  /*ea50*/  LEA R4, P5, R78, R72, 0x1 ;  /* 0x000000484e047211 */ /* 0x001fc800078a08ff */
[----:B------:R-:W-:-:S05]  /*ea60*/  LEA.HI.X.SX32 R5, R78, R69, 0x1, P5 ;  /* 0x000000454e057211 */ /* 0x000fca00028f0eff */
[----:B------:R-:W3:Y:S04]  /*ea70*/  @P0 LDG.E.U16 R64, desc[UR20][R4.64] ;  /* 0x0000001404400981 */ /* 0x000ee8000c1e1500 */
[----:B------:R-:W-:Y:S04]  /*ea80*/  STL [R1+0x578], R8 ;  /* 0x0005780801007387 */ /* 0x000fe80000100800 */
[----:B------:R0:W-:Y:S04]  /*ea90*/  STL [R1+0x344], R93 ;  /* 0x0003445d01007387 */ /* 0x0001e80000100800 */
[----:B0-----:R-:W3:Y:S04]  /*eaa0*/  LDL.LU R93, [R1+0x144c] ;  /* 0x00144c00015d7983 */ /* 0x001ee80000300800 */
[----:B------:R-:W3:Y:S04]  /*eab0*/  LDL.LU R8, [R1+0x1448] ;  /* 0x0014480001087983 */ /* 0x000ee80000300800 */
[----:B------:R-:W3:Y:S01]  /*eac0*/  LDL.LU R47, [R1+0x1444] ;  /* 0x00144400012f7983 */ /* 0x000ee20000300800 */
[----:B--2---:R-:W-:-:S03]  /*ead0*/  ISETP.GE.AND P6, PT, R57, RZ, PT ;  /* 0x000000ff3900720c */ /* 0x004fc60003fc6270 */
[----:B----4-:R0:W-:Y:S04]  /*eae0*/  STL [R1+0x340], R66 ;  /* 0x0003404201007387 */ /* 0x0101e80000100800 */
[----:B0-----:R-:W2:Y:S04]  /*eaf0*/  LDL.LU R66, [R1+0x1440] ;  /* 0x0014400001427983 */ /* 0x001ea80000300800 */
[----:B------:R-:W4:Y:S04]  /*eb00*/  LDL R57, [R1+0x1044] ;  /* 0x0010440001397983 */ /* 0x000f280000100800 */
[----:B------:R-:W-:Y:S04]  /*eb10*/  STL [R1+0x5ac], R4 ;  /* 0x0005ac0401007387 */ /* 0x000fe80000100800 */
[----:B------:R-:W-:Y:S04]  /*eb20*/  STL [R1+0x5a8], R5 ;  /* 0x0005a80501007387 */ /* 0x000fe80000100800 */
[----:B---3--:R0:W-:Y:S04]  /*eb30*/  STL [R1+0x354], R64 ;  /* 0x0003544001007387 */ /* 0x0081e80000100800 */
[----:B0-----:R-:W3:Y:S04]  /*eb40*/  LDL.LU R64, [R1+0x143c] ;  /* 0x00143c0001407983 */ /* 0x001ee80000300800 */
[----:B------:R-:W2:Y:S01]  /*eb50*/  LDL R4, [R1+0x1114] ;  /* 0x0011140001047983 */ /* 0x000ea20000100800 */
[----:B------:R-:W-:Y:S01]  /*eb60*/  @!P3 IMAD.IADD R81, R81, 0x1, -R68 ;  /* 0x000000015151b824 */ /* 0x000fe200078e0a44 */
[----:B------:R-:W-:-:S02]  /*eb70*/  ISETP.GT.U32.AND P3, PT, R68, R83, PT ;  /* 0x000000534400720c */ /* 0x000fc40003f64070 */
[----:B------:R-:W-:Y:S01]  /*eb80*/  SEL R80, R73, R80, !P1 ;  /* 0x0000005049507207 */ /* 0x000fe20004800000 */
[----:B------:R-:W-:-:S04]  /*eb90*/  @!P6 IMAD.MOV R81, RZ, RZ, -R81 ;  /* 0x000000ffff51e224 */ /* 0x000fc800078e0a51 */
[----:B------:R-:W-:-:S06]  /*eba0*/  IMAD R80, R80, UR12, RZ ;  /* 0x0000000c50507c24 */ /* 0x000fcc000f8e02ff */
[----:B------:R-:W-:Y:S01]  /*ebb0*/  @!P3 IMAD.IADD R83, R83, 0x1, -R68 ;  /* 0x000000015353b824 */ /* 0x000fe200078e0a44 */
[----:B------:R-:W-:Y:S01]  /*ebc0*/  LEA R5, P6, R80, R72, 0x1 ;  /* 0x0000004850057211 */ /* 0x000fe200078c08ff */
[----:B------:R-:W0:Y:S04]  /*ebd0*/  LDCU UR12, c[0x0][0x3b0] ;  /* 0x00007600ff0c77ac */ /* 0x000e280008000800 */
[----:B------:R0:W-:Y:S01]  /*ebe0*/  STL [R1+0x5dc], R5 ;  /* 0x0005dc0501007387 */ /* 0x0001e20000100800 */
[----:B--2---:R-:W-:Y:S02]  /*ebf0*/  ISETP.GE.AND P3, PT, R4, RZ, PT ;  /* 0x000000ff0400720c */ /* 0x004fe40003f66270 */
[----:B------:R-:W-:-:S04]  /*ec00*/  LEA.HI.X.SX32 R4, R80, R69, 0x1, P6 ;  /* 0x0000004550047211 */ /* 0x000fc800030f0eff */
[-C--:B0-----:R-:W-:Y:S01]  /*ec10*/  @P0 LOP3.LUT R5, R5, R4.reuse, RZ, 0x3c, !PT ;  /* 0x0000000405050212 */ /* 0x081fe200078e3cff */
[----:B------:R0:W-:Y:S03]  /*ec20*/  STL [R1+0x5d8], R4 ;  /* 0x0005d80401007387 */ /* 0x0001e60000100800 */
[----:B0-----:R-:W-:-:S04]  /*ec30*/  @P0 LOP3.LUT R4, R5, R4, RZ, 0x3c, !PT ;  /* 0x0000000405040212 */ /* 0x001fc800078e3cff */
[----:B------:R-:W-:-:S05]  /*ec40*/  @P0 LOP3.LUT R5, R5, R4, RZ, 0x3c, !PT ;  /* 0x0000000405050212 */ /* 0x000fca00078e3cff */
[----:B------:R0:W2:Y:S01]  /*ec50*/  @P0 LDG.E.U16 R67, desc[UR20][R4.64] ;  /* 0x0000001404430981 */ /* 0x0000a2000c1e1500 */
[----:B------:R-:W-:Y:S02]  /*ec60*/  ISETP.GT.U32.AND P4, PT, R68, R82, PT ;  /* 0x000000524400720c */ /* 0x000fe40003f84070 */
[----:B------:R-:W-:-:S11]  /*ec70*/  SEL R81, R73, R81, !P1 ;  /* 0x0000005149517207 */ /* 0x000fd60004800000 */
[----:B------:R-:W-:-:S05]  /*ec80*/  @!P4 IMAD.IADD R82, R82, 0x1, -R68 ;  /* 0x000000015252c824 */ /* 0x000fca00078e0a44 */
[----:B------:R-:W-:Y:S01]  /*ec90*/  ISETP.GT.U32.AND P4, PT, R68, R82, PT ;  /* 0x000000524400720c */ /* 0x000fe20003f84070 */
[----:B------:R-:W-:Y:S01]  /*eca0*/  IMAD R81, R81, UR4, RZ ;  /* 0x0000000451517c24 */ /* 0x000fe2000f8e02ff */
[----:B------:R-:W-:Y:S01]  /*ecb0*/  PRMT R65, RZ, 0x7610, R65 ;  /* 0x00007610ff417816 */ /* 0x000fe20000000041 */
[----:B------:R-:W1:Y:S10]  /*ecc0*/  LDCU UR4, c[0x0][0x3b0] ;  /* 0x00007600ff0477ac */ /* 0x000e740008000800 */
[----:B------:R-:W-:Y:S01]  /*ecd0*/  @!P4 IMAD.IADD R82, R82, 0x1, -R68 ;  /* 0x000000015252c824 */ /* 0x000fe200078e0a44 */
[----:B0-----:R-:W-:-:S04]  /*ece0*/  LEA R5, P4, R81, R72, 0x1 ;  /* 0x0000004851057211 */ /* 0x001fc800078808ff */
[----:B------:R-:W-:Y:S02]  /*ecf0*/  LEA.HI.X.SX32 R4, R81, R69, 0x1, P4 ;  /* 0x0000004551047211 */ /* 0x000fe400020f0eff */
[----:B----4-:R-:W-:Y:S01]  /*ed00*/  ISETP.GE.AND P4, PT, R57, RZ, PT ;  /* 0x000000ff3900720c */ /* 0x010fe20003f86270 */
[----:B--2---:R0:W-:Y:S04]  /*ed10*/  STL [R1+0x350], R67 ;  /* 0x0003504301007387 */ /* 0x0041e80000100800 */
[----:B0-----:R-:W2:Y:S04]  /*ed20*/  LDL R67, [R1+0x10a4] ;  /* 0x0010a40001437983 */ /* 0x001ea80000100800 */
[----:B------:R0:W-:Y:S04]  /*ed30*/  STL [R1+0x60c], R5 ;  /* 0x00060c0501007387 */ /* 0x0001e80000100800 */
[----:B------:R4:W-:Y:S04]  /*ed40*/  STL [R1+0x608], R4 ;  /* 0x0006080401007387 */ /* 0x0009e80000100800 */
[----:B------:R-:W2:Y:S01]  /*ed50*/  LDL.LU R57, [R1+0x1438] ;  /* 0x0014380001397983 */ /* 0x000ea20000300800 */
[----:B0-----:R-:W-:-:S04]  /*ed60*/  @P0 LOP3.LUT R5, R5, R4, RZ, 0x3c, !PT ;  /* 0x0000000405050212 */ /* 0x001fc800078e3cff */
[----:B----4-:R-:W-:-:S04]  /*ed70*/  @P0 LOP3.LUT R4, R5, R4, RZ, 0x3c, !PT ;  /* 0x0000000405040212 */ /* 0x010fc800078e3cff */
[----:B------:R-:W-:-:S05]  /*ed80*/  @P0 LOP3.LUT R5, R5, R4, RZ, 0x3c, !PT ;  /* 0x0000000405050212 */ /* 0x000fca00078e3cff */
[----:B------:R0:W4:Y:S04]  /*ed90*/  @P0 LDG.E.U16 R65, desc[UR20][R4.64] ;  /* 0x0000001404410981 */ /* 0x000128000c1e1500 */
[----:B------:R-:W2:Y:S01]  /*eda0*/  LDL R4, [R1+0x1070] ;  /* 0x0010700001047983 */ /* 0x000ea20000100800 */
[C---:B------:R-:W-:Y:S01]  /*edb0*/  ISETP.GT.U32.AND P5, PT, R68.reuse, R84, PT ;  /* 0x000000544400720c */ /* 0x040fe20003fa4070 */
[----:B------:R-:W-:Y:S01]  /*edc0*/  @!P3 IMAD.MOV R82, RZ, RZ, -R82 ;  /* 0x000000ffff52b224 */ /* 0x000fe200078e0a52 */
[----:B------:R-:W-:-:S11]  /*edd0*/  ISETP.GT.U32.AND P3, PT, R68, R85, PT ;  /* 0x000000554400720c */ /* 0x000fd60003f64070 */
[----:B------:R-:W-:Y:S01]  /*ede0*/  @!P5 IMAD.IADD R84, R84, 0x1, -R68 ;  /* 0x000000015454d824 */ /* 0x000fe200078e0a44 */
[----:B------:R-:W-:-:S04]  /*edf0*/  SEL R82, R73, R82, !P1 ;  /* 0x0000005249527207 */ /* 0x000fc80004800000 */
[----:B------:R-:W-:Y:S01]  /*ee00*/  ISETP.GT.U32.AND P6, PT, R68, R84, PT ;  /* 0x000000544400720c */ /* 0x000fe20003fc4070 */
[----:B-1----:R-:W-:Y:S01]  /*ee10*/  IMAD R82, R82, UR5, RZ ;  /* 0x0000000552527c24 */ /* 0x002fe2000f8e02ff */
[----:B------:R-:W-:Y:S01]  /*ee20*/  ISETP.GT.U32.AND P5, PT, R68, R83, PT ;  /* 0x000000534400720c */ /* 0x000fe20003fa4070 */
[--C-:B------:R-:W-:Y:S01]  /*ee30*/  @!P3 IMAD.IADD R85, R85, 0x1, -R68.reuse ;  /* 0x000000015555b824 */ /* 0x100fe200078e0a44 */
[----:B------:R-:W-:Y:S01]  /*ee40*/  PRMT R61, RZ, 0x7610, R61 ;  /* 0x00007610ff3d7816 */ /* 0x000fe2000000003d */
[----:B------:R-:W1:Y:S08]  /*ee50*/  LDCU UR5, c[0x0][0x3b0] ;  /* 0x00007600ff0577ac */ /* 0x000e700008000800 */
[--C-:B------:R-:W-:Y:S01]  /*ee60*/  @!P6 IMAD.IADD R84, R84, 0x1, -R68.reuse ;  /* 0x000000015454e824 */ /* 0x100fe200078e0a44 */
[----:B0-----:R-:W-:Y:S01]  /*ee70*/  LEA R5, P6, R82, R72, 0x1 ;  /* 0x0000004852057211 */ /* 0x001fe200078c08ff */
[----:B------:R-:W-:-:S04]  /*ee80*/  @!P5 IMAD.IADD R83, R83, 0x1, -R68 ;  /* 0x000000015353d824 */ /* 0x000fc800078e0a44 */
[----:B------:R-:W-:-:S05]  /*ee90*/  @!P4 IMAD.MOV R83, RZ, RZ, -R83 ;  /* 0x000000ffff53c224 */ /* 0x000fca00078e0a53 */
[----:B------:R-:W-:-:S05]  /*eea0*/  SEL R83, R73, R83, !P1 ;  /* 0x0000005349537207 */ /* 0x000fca0004800000 */
[----:B------:R-:W-:Y:S01]  /*eeb0*/  IMAD R83, R83, UR4, RZ ;  /* 0x0000000453537c24 */ /* 0x000fe2000f8e02ff */
[----:B------:R-:W-:Y:S01]  /*eec0*/  PRMT R6, RZ, 0x7610, R6 ;  /* 0x00007610ff067816 */ /* 0x000fe20000000006 */
[----:B------:R-:W0:Y:S01]  /*eed0*/  LDCU UR4, c[0x0][0x3b0] ;  /* 0x00007600ff0477ac */ /* 0x000e220008000800 */
[----:B----4-:R4:W-:Y:S01]  /*eee0*/  STL [R1+0x364], R65 ;  /* 0x0003644101007387 */ /* 0x0109e20000100800 */
[----:B--2---:R-:W-:-:S03]  /*eef0*/  ISETP.GE.AND P3, PT, R4, RZ, PT ;  /* 0x000000ff0400720c */ /* 0x004fc60003f66270 */
[----:B----4-:R-:W2:Y:S01]  /*ef00*/  LDL R65, [R1+0x1100] ;  /* 0x0011000001417983 */ /* 0x010ea20000100800 */
[----:B------:R-:W-:-:S03]  /*ef10*/  LEA.HI.X.SX32 R4, R82, R69, 0x1, P6 ;  /* 0x0000004552047211 */ /* 0x000fc600030f0eff */
[----:B------:R4:W-:Y:S01]  /*ef20*/  STL [R1+0x63c], R5 ;  /* 0x00063c0501007387 */ /* 0x0009e20000100800 */
[----:B------:R-:W-:-:S03]  /*ef30*/  ISETP.GT.U32.AND P6, PT, R68, R86, PT ;  /* 0x000000564400720c */ /* 0x000fc60003fc4070 */
[----:B------:R0:W-:Y:S01]  /*ef40*/  STL [R1+0x638], R4 ;  /* 0x0006380401007387 */ /* 0x0001e20000100800 */
[----:B----4-:R-:W-:-:S04]  /*ef50*/  @P0 LOP3.LUT R5, R5, R4, RZ, 0x3c, !PT ;  /* 0x0000000405050212 */ /* 0x010fc800078e3cff */
[----:B0-----:R-:W-:-:S04]  /*ef60*/  @P0 LOP3.LUT R4, R5, R4, RZ, 0x3c, !PT ;  /* 0x0000000405040212 */ /* 0x001fc800078e3cff */
[----:B------:R-:W-:-:S05]  /*ef70*/  @P0 LOP3.LUT R5, R5, R4, RZ, 0x3c, !PT ;  /* 0x0000000405050212 */ /* 0x000fca00078e3cff */
[----:B------:R0:W4:Y:S01]  /*ef80*/  @P0 LDG.E.U16 R61, desc[UR20][R4.64] ;  /* 0x00000014043d0981 */ /* 0x000122000c1e1500 */
[----:B------:R-:W-:Y:S01]  /*ef90*/  @!P6 IMAD.IADD R86, R86, 0x1, -R68 ;  /* 0x000000015656e824 */ /* 0x000fe200078e0a44 */
[----:B0-----:R-:W-:-:S04]  /*efa0*/  LEA R4, P6, R83, R72, 0x1 ;  /* 0x0000004853047211 */ /* 0x001fc800078c08ff */
[----:B------:R-:W-:-:S05]  /*efb0*/  LEA.HI.X.SX32 R5, R83, R69, 0x1, P6 ;  /* 0x0000004553057211 */ /* 0x000fca00030f0eff */
[----:B------:R0:W3:Y:S01]  /*efc0*/  @P0 LDG.E.U16 R6, desc[UR20][R4.64] ;  /* 0x0000001404060981 */ /* 0x0000e2000c1e1500 */
[----:B------:R-:W-:Y:S01]  /*efd0*/  ISETP.GT.U32.AND P4, PT, R68, R85, PT ;  /* 0x000000554400720c */ /* 0x000fe20003f84070 */
[----:B------:R-:W-:Y:S01]  /*efe0*/  @!P3 IMAD.MOV R84, RZ, RZ, -R84 ;  /* 0x000000ffff54b224 */ /* 0x000fe200078e0a54 */
[----:B------:R-:W-:-:S04]  /*eff0*/  ISETP.GE.AND P3, PT, R67, RZ, PT ;  /* 0x000000ff4300720c */ /* 0x000fc80003f66270 */
[----:B------:R-:W-:-:S05]  /*f000*/  SEL R84, R73, R84, !P1 ;  /* 0x0000005449547207 */ /* 0x000fca0004800000 */
[----:B-1----:R-:W-:Y:S01]  /*f010*/  IMAD R84, R84, UR5, RZ ;  /* 0x0000000554547c24 */ /* 0x002fe2000f8e02ff */
[----:B------:R-:W-:Y:S01]  /*f020*/  PRMT R62, RZ, 0x7610, R62 ;  /* 0x00007610ff3e7816 */ /* 0x000fe2000000003e */
[----:B------:R-:W-:Y:S01]  /*f030*/  @!P4 IMAD.IADD R85, R85, 0x1, -R68 ;  /* 0x000000015555c824 */ /* 0x000fe200078e0a44 */
[----:B------:R-:W-:Y:S01]  /*f040*/  ISETP.GT.U32.AND P5, PT, R68, R87, PT ;  /* 0x000000574400720c */ /* 0x000fe20003fa4070 */
[----:B------:R-:W1:Y:S01]  /*f050*/  LDCU UR5, c[0x0][0x3b0] ;  /* 0x00007600ff0577ac */ /* 0x000e620008000800 */
[----:B--2---:R-:W-:Y:S02]  /*f060*/  ISETP.GE.AND P4, PT, R65, RZ, PT ;  /* 0x000000ff4100720c */ /* 0x004fe40003f86270 */
[----:B------:R-:W-:Y:S01]  /*f070*/  LEA R65, P6, R84, R72, 0x1 ;  /* 0x0000004854417211 */ /* 0x000fe200078c08ff */
[----:B----4-:R2:W-:Y:S04]  /*f080*/  STL [R1+0x360], R61 ;  /* 0x0003603d01007387 */ /* 0x0105e80000100800 */
[----:B--2---:R-:W2:Y:S04]  /*f090*/  LDL.LU R61, [R1+0x1434] ;  /* 0x00143400013d7983 */ /* 0x004ea80000300800 */
[----:B------:R-:W4:Y:S04]  /*f0a0*/  LDL R67, [R1+0x1140] ;  /* 0x0011400001437983 */ /* 0x000f280000100800 */
[----:B------:R0:W-:Y:S04]  /*f0b0*/  STL [R1+0x66c], R4 ;  /* 0x00066c0401007387 */ /* 0x0001e80000100800 */
[----:B------:R1:W-:Y:S01]  /*f0c0*/  STL [R1+0x668], R5 ;  /* 0x0006680501007387 */ /* 0x0003e20000100800 */
[----:B0-----:R-:W-:-:S03]  /*f0d0*/  @P0 IMAD.MOV.U32 R4, RZ, RZ, R65 ;  /* 0x000000ffff040224 */ /* 0x001fc600078e0041 */
[----:B---3--:R0:W-:Y:S01]  /*f0e0*/  STL [R1+0x4e4], R6 ;  /* 0x0004e40601007387 */ /* 0x0081e20000100800 */
[----:B-1----:R-:W-:-:S05]  /*f0f0*/  LEA.HI.X.SX32 R5, R84, R69, 0x1, P6 ;  /* 0x0000004554057211 */ /* 0x002fca00030f0eff */
[----:B------:R1:W3:Y:S04]  /*f100*/  @P0 LDG.E.U16 R62, desc[UR20][R4.64] ;  /* 0x00000014043e0981 */ /* 0x0002e8000c1e1500 */
[----:B0-----:R-:W2:Y:S01]  /*f110*/  LDL R6, [R1+0x1150] ;  /* 0x0011500001067983 */ /* 0x001ea20000100800 */
[----:B------:R-:W-:-:S05]  /*f120*/  @!P5 IMAD.IADD R87, R87, 0x1, -R68 ;  /* 0x000000015757d824 */ /* 0x000fca00078e0a44 */
        /* <DEDUP_REMOVED lines=12> */
[----:B------:R-:W-:Y:S01]  /*f1f0*/  STL [R1+0x69c], R65 ;  /* 0x00069c4101007387 */ /* 0x000fe20000100800 */
[----:B------:R-:W-:Y:S01]  /*f200*/  @!P3 IMAD.IADD R86, R86, 0x1, -R68 ;  /* 0x000000015656b824 */ /* 0x000fe200078e0a44 */
[----:B------:R-:W-:Y:S01]  /*f210*/  PRMT R52, RZ, 0x7610, R52 ;  /* 0x00007610ff347816 */ /* 0x000fe20000000034 */
[----:B------:R-:W-:Y:S02]  /*f220*/  IMAD R87, R87, UR4, RZ ;  /* 0x0000000457577c24 */ /* 0x000fe4000f8e02ff */
[----:B------:R-:W-:Y:S01]  /*f230*/  @!P6 IMAD.IADD R89, R89, 0x1, -R68 ;  /* 0x000000015959e824 */ /* 0x000fe200078e0a44 */
[C---:B-1----:R-:W-:Y:S01]  /*f240*/  LEA R4, P6, R85.reuse, R72, 0x1 ;  /* 0x0000004855047211 */ /* 0x042fe200078c08ff */
[----:B------:R0:W-:Y:S01]  /*f250*/  STL [R1+0x698], R5 ;  /* 0x0006980501007387 */ /* 0x0001e20000100800 */
[----:B------:R-:W-:Y:S01]  /*f260*/  PRMT R60, RZ, 0x7610, R60 ;  /* 0x00007610ff3c7816 */ /* 0x000fe2000000003c */
[----:B------:R-:W1:Y:S02]  /*f270*/  LDCU UR4, c[0x0][0x3b0] ;  /* 0x00007600ff0477ac */ /* 0x000e640008000800 */
[----:B------:R-:W-:Y:S01]  /*f280*/  @!P5 IMAD.IADD R88, R88, 0x1, -R68 ;  /* 0x000000015858d824 */ /* 0x000fe200078e0a44 */
[----:B------:R-:W-:Y:S01]  /*f290*/  PRMT R7, RZ, 0x7610, R7 ;  /* 0x00007610ff077816 */ /* 0x000fe20000000007 */
[----:B------:R-:W1:Y:S01]  /*f2a0*/  LDCU UR7, c[0x0][0x3b0] ;  /* 0x00007600ff0777ac */ /* 0x000e620008000800 */
[----:B0-----:R-:W-:-:S05]  /*f2b0*/  LEA.HI.X.SX32 R5, R85, R69, 0x1, P6 ;  /* 0x0000004555057211 */ /* 0x001fca00030f0eff */
[----:B------:R0:W2:Y:S01]  /*f2c0*/  @P0 LDG.E.U16 R52, desc[UR20][R4.64] ;  /* 0x0000001404340981 */ /* 0x0000a2000c1e1500 */
[----:B----4-:R-:W-:-:S13]  /*f2d0*/  ISETP.GE.AND P4, PT, R67, RZ, PT ;  /* 0x000000ff4300720c */ /* 0x010fda0003f86270 */
[----:B------:R-:W-:Y:S01]  /*f2e0*/  @!P4 IMAD.MOV R86, RZ, RZ, -R86 ;  /* 0x000000ffff56c224 */ /* 0x000fe200078e0a56 */
[----:B------:R-:W-:-:S04]  /*f2f0*/  LEA R65, P4, R87, R72, 0x1 ;  /* 0x0000004857417211 */ /* 0x000fc800078808ff */
[----:B------:R-:W-:Y:S02]  /*f300*/  LEA.HI.X.SX32 R67, R87, R69, 0x1, P4 ;  /* 0x0000004557437211 */ /* 0x000fe400020f0eff */
[----:B------:R-:W-:Y:S01]  /*f310*/  SEL R86, R73, R86, !P1 ;  /* 0x0000005649567207 */ /* 0x000fe20004800000 */
[----:B---3--:R3:W-:Y:S01]  /*f320*/  STL [R1+0x4e0], R62 ;  /* 0x0004e03e01007387 */ /* 0x0087e20000100800 */
[----:B--2---:R-:W-:-:S03]  /*f330*/  ISETP.GE.AND P5, PT, R6, RZ, PT ;  /* 0x000000ff0600720c */ /* 0x004fc60003fa6270 */
[----:B---3--:R-:W2:Y:S04]  /*f340*/  LDL R62, [R1+0x1174] ;  /* 0x00117400013e7983 */ /* 0x008ea80000100800 */
[----:B------:R0:W-:Y:S04]  /*f350*/  STL [R1+0x6cc], R4 ;  /* 0x0006cc0401007387 */ /* 0x0001e80000100800 */
[----:B------:R-:W-:Y:S01]  /*f360*/  STL [R1+0x6fc], R65 ;  /* 0x0006fc4101007387 */ /* 0x000fe20000100800 */
[----:B------:R-:W-:Y:S01]  /*f370*/  IMAD R86, R86, UR5, RZ ;  /* 0x0000000556567c24 */ /* 0x000fe2000f8e02ff */
[C---:B------:R-:W-:Y:S01]  /*f380*/  ISETP.GT.U32.AND P3, PT, R68.reuse, R89, PT ;  /* 0x000000594400720c */ /* 0x040fe20003f64070 */
[----:B------:R-:W-:Y:S01]  /*f390*/  @!P5 IMAD.MOV R88, RZ, RZ, -R88 ;  /* 0x000000ffff58d224 */ /* 0x000fe200078e0a58 */
[----:B------:R-:W3:Y:S01]  /*f3a0*/  LDL R6, [R1+0x1190] ;  /* 0x0011900001067983 */ /* 0x000ee20000100800 */
[----:B------:R-:W-:Y:S01]  /*f3b0*/  PRMT R59, RZ, 0x7610, R59 ;  /* 0x00007610ff3b7816 */ /* 0x000fe2000000003b */
[----:B0-----:R-:W-:Y:S01]  /*f3c0*/  @P0 IMAD.MOV.U32 R4, RZ, RZ, R65 ;  /* 0x000000ffff040224 */ /* 0x001fe200078e0041 */
[----:B------:R-:W-:Y:S01]  /*f3d0*/  ISETP.GT.U32.AND P4, PT, R68, R90, PT ;  /* 0x0000005a4400720c */ /* 0x000fe20003f84070 */
[----:B------:R0:W-:Y:S01]  /*f3e0*/  STL [R1+0x6c8], R5 ;  /* 0x0006c80501007387 */ /* 0x0001e20000100800 */
[----:B------:R-:W4:Y:S01]  /*f3f0*/  LDCU UR5, c[0x0][0x3b0] ;  /* 0x00007600ff0577ac */ /* 0x000f220008000800 */
[----:B0-----:R-:W-:-:S05]  /*f400*/  @P0 IMAD.MOV.U32 R5, RZ, RZ, R67 ;  /* 0x000000ffff050224 */ /* 0x001fca00078e0043 */
[----:B------:R0:W4:Y:S02]  /*f410*/  @P0 LDG.E.U16 R60, desc[UR20][R4.64] ;  /* 0x00000014043c0981 */ /* 0x000124000c1e1500 */
[----:B0-----:R-:W-:-:S04]  /*f420*/  LEA R4, P5, R86, R72, 0x1 ;  /* 0x0000004856047211 */ /* 0x001fc800078a08ff */
[----:B------:R-:W-:-:S05]  /*f430*/  LEA.HI.X.SX32 R5, R86, R69, 0x1, P5 ;  /* 0x0000004556057211 */ /* 0x000fca00028f0eff */
[----:B------:R0:W4:Y:S01]  /*f440*/  @P0 LDG.E.U16 R7, desc[UR20][R4.64] ;  /* 0x0000001404070981 */ /* 0x000122000c1e1500 */
[----:B------:R-:W-:Y:S01]  /*f450*/  @!P3 IMAD.IADD R89, R89, 0x1, -R68 ;  /* 0x000000015959b824 */ /* 0x000fe200078e0a44 */
[----:B------:R-:W-:Y:S02]  /*f460*/  ISETP.GT.U32.AND P3, PT, R68, R91, PT ;  /* 0x0000005b4400720c */ /* 0x000fe40003f64070 */
[----:B------:R-:W-:Y:S01]  /*f470*/  SEL R88, R73, R88, !P1 ;  /* 0x0000005849587207 */ /* 0x000fe20004800000 */
[----:B------:R-:W-:Y:S04]  /*f480*/  STL [R1+0x6f8], R67 ;  /* 0x0006f84301007387 */ /* 0x000fe80000100800 */
[----:B------:R0:W-:Y:S01]  /*f490*/  STL [R1+0x4dc], R52 ;  /* 0x0004dc3401007387 */ /* 0x0001e20000100800 */
[----:B------:R-:W-:Y:S01]  /*f4a0*/  IMAD R88, R88, UR12, RZ ;  /* 0x0000000c58587c24 */ /* 0x000fe2000f8e02ff */
[----:B------:R-:W-:-:S02]  /*f4b0*/  PRMT R56, RZ, 0x7610, R56 ;  /* 0x00007610ff387816 */ /* 0x000fc40000000038 */
[----:B--2---:R-:W-:Y:S01]  /*f4c0*/  ISETP.GE.AND P6, PT, R62, RZ, PT ;  /* 0x000000ff3e00720c */ /* 0x004fe20003fc6270 */
[----:B0-----:R-:W2:Y:S01]  /*f4d0*/  LDL.LU R52, [R1+0x1430] ;  /* 0x0014300001347983 */ /* 0x001ea20000300800 */
[--C-:B------:R-:W-:Y:S01]  /*f4e0*/  @!P3 IMAD.IADD R91, R91, 0x1, -R68.reuse ;  /* 0x000000015b5bb824 */ /* 0x100fe200078e0a44 */
[----:B------:R-:W-:Y:S01]  /*f4f0*/  PRMT R55, RZ, 0x7610, R55 ;  /* 0x00007610ff377816 */ /* 0x000fe20000000037 */
[----:B------:R-:W-:Y:S01]  /*f500*/  @!P4 IMAD.IADD R90, R90, 0x1, -R68 ;  /* 0x000000015a5ac824 */ /* 0x000fe200078e0a44 */
[----:B------:R-:W2:Y:S01]  /*f510*/  LDL R67, [R1+0x11b4] ;  /* 0x0011b40001437983 */ /* 0x000ea20000100800 */
[----:B------:R-:W-:Y:S01]  /*f520*/  PRMT R54, RZ, 0x7610, R54 ;  /* 0x00007610ff367816 */ /* 0x000fe20000000036 */
[----:B------:R-:W0:Y:S02]  /*f530*/  LDCU UR12, c[0x0][0x3b0] ;  /* 0x00007600ff0c77ac */ /* 0x000e240008000800 */
[----:B------:R-:W-:Y:S04]  /*f540*/  STL [R1+0x72c], R4 ;  /* 0x00072c0401007387 */ /* 0x000fe80000100800 */
[----:B------:R-:W-:Y:S01]  /*f550*/  STL [R1+0x728], R5 ;  /* 0x0007280501007387 */ /* 0x000fe20000100800 */
[----:B------:R-:W-:-:S03]  /*f560*/  @!P6 IMAD.MOV R89, RZ, RZ, -R89 ;  /* 0x000000ffff59e224 */ /* 0x000fc600078e0a59 */
[----:B------:R-:W2:Y:S01]  /*f570*/  LDL R62, [R1+0x11d0] ;  /* 0x0011d000013e7983 */ /* 0x000ea20000100800 */
[----:B---3--:R-:W-:-:S03]  /*f580*/  ISETP.GE.AND P3, PT, R6, RZ, PT ;  /* 0x000000ff0600720c */ /* 0x008fc60003f66270 */
[----:B----4-:R3:W-:Y:S04]  /*f590*/  STL [R1+0x4d8], R60 ;  /* 0x0004d83c01007387 */ /* 0x0107e80000100800 */
[----:B------:R-:W4:Y:S01]  /*f5a0*/  LDL.LU R6, [R1] ;  /* 0x0000000001067983 */ /* 0x000f220000300800 */
[----:B---3--:R-:W-:-:S04]  /*f5b0*/  LEA R60, P6, R88, R72, 0x1 ;  /* 0x00000048583c7211 */ /* 0x008fc800078c08ff */
[----:B------:R-:W-:Y:S01]  /*f5c0*/  LEA.HI.X.SX32 R4, R88, R69, 0x1, P6 ;  /* 0x0000004558047211 */ /* 0x000fe200030f0eff */
[----:B------:R-:W-:Y:S04]  /*f5d0*/  STL [R1+0x75c], R60 ;  /* 0x00075c3c01007387 */ /* 0x000fe80000100800 */
[----:B------:R3:W-:Y:S01]  /*f5e0*/  STL [R1+0x4d4], R7 ;  /* 0x0004d40701007387 */ /* 0x0007e20000100800 */
[----:B------:R-:W-:-:S03]  /*f5f0*/  @P0 IMAD.MOV.U32 R5, RZ, RZ, R4 ;  /* 0x000000ffff050224 */ /* 0x000fc600078e0004 */
[----:B---3--:R-:W3:Y:S04]  /*f600*/  LDL.LU R7, [R1+0x4] ;  /* 0x0000040001077983 */ /* 0x008ee80000300800 */
[----:B------:R0:W-:Y:S02]  /*f610*/  STL [R1+0x758], R4 ;  /* 0x0007580401007387 */ /* 0x0001e40000100800 */
[----:B0-----:R-:W-:-:S05]  /*f620*/  @P0 IMAD.MOV.U32 R4, RZ, RZ, R60 ;  /* 0x000000ffff040224 */ /* 0x001fca00078e003c */
[----:B------:R-:W2:Y:S01]  /*f630*/  @P0 LDG.E.U16 R59, desc[UR20][R4.64] ;  /* 0x00000014043b0981 */ /* 0x000ea2000c1e1500 */
[C---:B------:R-:W-:Y:S02]  /*f640*/  ISETP.GT.U32.AND P5, PT, R68.reuse, R90, PT ;  /* 0x0000005a4400720c */ /* 0x040fe40003fa4070 */
[----:B------:R-:W-:Y:S02]  /*f650*/  ISETP.GT.U32.AND P4, PT, R68, R92, PT ;  /* 0x0000005c4400720c */ /* 0x000fe40003f84070 */
[----:B------:R-:W-:-:S05]  /*f660*/  SEL R89, R73, R89, !P1 ;  /* 0x0000005949597207 */ /* 0x000fca0004800000 */
[----:B-1----:R-:W-:Y:S01]  /*f670*/  IMAD R89, R89, UR4, RZ ;  /* 0x0000000459597c24 */ /* 0x002fe2000f8e02ff */
[----:B------:R-:W0:Y:S03]  /*f680*/  LDCU UR4, c[0x0][0x3b0] ;  /* 0x00007600ff0477ac */ /* 0x000e260008000800 */
[--C-:B------:R-:W-:Y:S02]  /*f690*/  @!P5 IMAD.IADD R90, R90, 0x1, -R68.reuse ;  /* 0x000000015a5ad824 */ /* 0x100fe400078e0a44 */
[----:B------:R-:W-:Y:S02]  /*f6a0*/  @!P4 IMAD.IADD R92, R92, 0x1, -R68 ;  /* 0x000000015c5cc824 */ /* 0x000fe400078e0a44 */
[----:B------:R-:W-:-:S03]  /*f6b0*/  @!P3 IMAD.MOV R90, RZ, RZ, -R90 ;  /* 0x000000ffff5ab224 */ /* 0x000fc600078e0a5a */
[----:B------:R-:W-:Y:S02]  /*f6c0*/  ISETP.GT.U32.AND P3, PT, R68, R92, PT ;  /* 0x0000005c4400720c */ /* 0x000fe40003f64070 */
[----:B------:R-:W-:-:S05]  /*f6d0*/  SEL R90, R73, R90, !P1 ;  /* 0x0000005a495a7207 */ /* 0x000fca0004800000 */
[----:B------:R-:W-:Y:S01]  /*f6e0*/  IMAD R90, R90, UR5, RZ ;  /* 0x000000055a5a7c24 */ /* 0x000fe2000f8e02ff */
[----:B--2---:R1:W-:Y:S05]  /*f6f0*/  STL [R1+0x4d0], R59 ;  /* 0x0004d03b01007387 */ /* 0x0043ea0000100800 */
[----:B------:R-:W-:Y:S01]  /*f700*/  @!P3 IMAD.IADD R92, R92, 0x1, -R68 ;  /* 0x000000015c5cb824 */ /* 0x000fe200078e0a44 */
[----:B------:R-:W-:Y:S01]  /*f710*/  ISETP.GT.U32.AND P5, PT, R68, R91, PT ;  /* 0x0000005b4400720c */ /* 0x000fe20003fa4070 */
[----:B------:R-:W2:Y:S01]  /*f720*/  LDCU UR5, c[0x0][0x3b0] ;  /* 0x00007600ff0577ac */ /* 0x000ea20008000800 */
[----:B------:R-:W2:Y:S01]  /*f730*/  LDL R65, [R1+0x11d4] ;  /* 0x0011d40001417983 */ /* 0x000ea20000100800 */
[----:B-1----:R-:W-:-:S04]  /*f740*/  LEA R59, P6, R89, R72, 0x1 ;  /* 0x00000048593b7211 */ /* 0x002fc800078c08ff */
[----:B------:R-:W-:Y:S01]  /*f750*/  LEA.HI.X.SX32 R4, R89, R69, 0x1, P6 ;  /* 0x0000004559047211 */ /* 0x000fe200030f0eff */
[----:B------:R-:W-:Y:S04]  /*f760*/  STL [R1+0x78c], R59 ;  /* 0x00078c3b01007387 */ /* 0x000fe80000100800 */
[----:B------:R1:W-:Y:S01]  /*f770*/  STL [R1+0x788], R4 ;  /* 0x0007880401007387 */ /* 0x0003e20000100800 */
[----:B------:R-:W-:Y:S02]  /*f780*/  @P0 IMAD.MOV.U32 R5, RZ, RZ, R4 ;  /* 0x000000ffff050224 */ /* 0x000fe400078e0004 */
[----:B-1----:R-:W-:-:S05]  /*f790*/  @P0 IMAD.MOV.U32 R4, RZ, RZ, R59 ;  /* 0x000000ffff040224 */ /* 0x002fca00078e003b */
[----:B------:R1:W2:Y:S02]  /*f7a0*/  @P0 LDG.E.U16 R56, desc[UR20][R4.64] ;  /* 0x0000001404380981 */ /* 0x0002a4000c1e1500 */
[----:B-1----:R-:W-:-:S04]  /*f7b0*/  LEA R4, P3, R90, R72, 0x1 ;  /* 0x000000485a047211 */ /* 0x002fc800078608ff */
[----:B------:R-:W-:-:S05]  /*f7c0*/  LEA.HI.X.SX32 R5, R90, R69, 0x1, P3 ;  /* 0x000000455a057211 */ /* 0x000fca00018f0eff */
[----:B------:R-:W3:Y:S01]  /*f7d0*/  @P0 LDG.E.U16 R55, desc[UR20][R4.64] ;  /* 0x0000001404370981 */ /* 0x000ee2000c1e1500 */
[----:B------:R-:W-:Y:S01]  /*f7e0*/  ISETP.GE.AND P4, PT, R67, RZ, PT ;  /* 0x000000ff4300720c */ /* 0x000fe20003f86270 */
[----:B------:R-:W-:Y:S01]  /*f7f0*/  @!P5 IMAD.IADD R91, R91, 0x1, -R68 ;  /* 0x000000015b5bd824 */ /* 0x000fe200078e0a44 */
[----:B------:R-:W-:Y:S01]  /*f800*/  ISETP.GE.AND P6, PT, R62, RZ, PT ;  /* 0x000000ff3e00720c */ /* 0x000fe20003fc6270 */
[----:B------:R-:W3:Y:S04]  /*f810*/  LDL R67, [R1+0x1208] ;  /* 0x0012080001437983 */ /* 0x000ee80000100800 */
[----:B------:R-:W4:Y:S06]  /*f820*/  LDL.LU R60, [R1+0x10] ;  /* 0x00001000013c7983 */ /* 0x000f2c0000300800 */
[----:B------:R-:W-:-:S05]  /*f830*/  @!P4 IMAD.MOV R91, RZ, RZ, -R91 ;  /* 0x000000ffff5bc224 */ /* 0x000fca00078e0a5b */
[----:B------:R-:W-:Y:S01]  /*f840*/  SEL R91, R73, R91, !P1 ;  /* 0x0000005b495b7207 */ /* 0x000fe20004800000 */
[----:B------:R-:W-:-:S04]  /*f850*/  @!P6 IMAD.MOV R92, RZ, RZ, -R92 ;  /* 0x000000ffff5ce224 */ /* 0x000fc800078e0a5c */
[----:B0-----:R-:W-:Y:S01]  /*f860*/  IMAD R91, R91, UR4, RZ ;  /* 0x000000045b5b7c24 */ /* 0x001fe2000f8e02ff */
[----:B--2---:R0:W-:Y:S01]  /*f870*/  STL [R1+0x4cc], R56 ;  /* 0x0004cc3801007387 */ /* 0x0041e20000100800 */
[----:B------:R-:W-:Y:S01]  /*f880*/  ISETP.GT.U32.AND P5, PT, R68, R93, PT ;  /* 0x0000005d4400720c */ /* 0x000fe20003fa4070 */
[----:B------:R-:W1:Y:S02]  /*f890*/  LDCU UR4, c[0x0][0x3b0] ;  /* 0x00007600ff0477ac */ /* 0x000e640008000800 */
[----:B0-----:R-:W2:Y:S04]  /*f8a0*/  LDL.LU R56, [R1+0xc] ;  /* 0x00000c0001387983 */ /* 0x001ea80000300800 */
[----:B------:R-:W-:Y:S04]  /*f8b0*/  STL [R1+0x7bc], R4 ;  /* 0x0007bc0401007387 */ /* 0x000fe80000100800 */
[----:B------:R-:W-:Y:S04]  /*f8c0*/  STL [R1+0x7b8], R5 ;  /* 0x0007b80501007387 */ /* 0x000fe80000100800 */
[----:B------:R-:W2:Y:S04]  /*f8d0*/  LDL R62, [R1+0x1224] ;  /* 0x00122400013e7983 */ /* 0x000ea80000100800 */
[----:B---3--:R0:W-:Y:S04]  /*f8e0*/  STL [R1+0x4c8], R55 ;  /* 0x0004c83701007387 */ /* 0x0081e80000100800 */
[----:B------:R-:W3:Y:S01]  /*f8f0*/  LDL.LU R59, [R1+0x8] ;  /* 0x00000800013b7983 */ /* 0x000ee20000300800 */
[----:B0-----:R-:W-:-:S04]  /*f900*/  LEA R55, P6, R91, R72, 0x1 ;  /* 0x000000485b377211 */ /* 0x001fc800078c08ff */
[----:B------:R-:W-:Y:S01]  /*f910*/  LEA.HI.X.SX32 R4, R91, R69, 0x1, P6 ;  /* 0x000000455b047211 */ /* 0x000fe200030f0eff */
[----:B------:R-:W-:Y:S04]  /*f920*/  STL [R1+0x7ec], R55 ;  /* 0x0007ec3701007387 */ /* 0x000fe80000100800 */
[----:B------:R0:W-:Y:S01]  /*f930*/  STL [R1+0x7e8], R4 ;  /* 0x0007e80401007387 */ /* 0x0001e20000100800 */
[----:B------:R-:W-:Y:S02]  /*f940*/  @P0 IMAD.MOV.U32 R5, RZ, RZ, R4 ;  /* 0x000000ffff050224 */ /* 0x000fe400078e0004 */
[----:B0-----:R-:W-:-:S05]  /*f950*/  @P0 IMAD.MOV.U32 R4, RZ, RZ, R55 ;  /* 0x000000ffff040224 */ /* 0x001fca00078e0037 */
[----:B------:R-:W2:Y:S01]  /*f960*/  @P0 LDG.E.U16 R54, desc[UR20][R4.64] ;  /* 0x0000001404360981 */ /* 0x000ea2000c1e1500 */
[C---:B----4-:R-:W-:Y:S01]  /*f970*/  ISETP.GT.U32.AND P4, PT, R68.reuse, R6, PT ;  /* 0x000000064400720c */ /* 0x050fe20003f84070 */
[----:B------:R-:W-:Y:S01]  /*f980*/  @!P5 IMAD.IADD R93, R93, 0x1, -R68 ;  /* 0x000000015d5dd824 */ /* 0x000fe200078e0a44 */
[----:B------:R-:W-:-:S04]  /*f990*/  ISETP.GT.U32.AND P5, PT, R68, R7, PT ;  /* 0x000000074400720c */ /* 0x000fc80003fa4070 */
[----:B------:R-:W-:Y:S02]  /*f9a0*/  ISETP.GT.U32.AND P3, PT, R68, R93, PT ;  /* 0x0000005d4400720c */ /* 0x000fe40003f64070 */
[----:B------:R-:W-:-:S05]  /*f9b0*/  SEL R92, R73, R92, !P1 ;  /* 0x0000005c495c7207 */ /* 0x000fca0004800000 */
[--C-:B------:R-:W-:Y:S01]  /*f9c0*/  @!P4 IMAD.IADD R6, R6, 0x1, -R68.reuse ;  /* 0x000000010606c824 */ /* 0x100fe200078e0a44 */
[----:B------:R-:W-:Y:S01]  /*f9d0*/  ISETP.GE.AND P4, PT, R65, RZ, PT ;  /* 0x000000ff4100720c */ /* 0x000fe20003f86270 */
[----:B------:R-:W-:Y:S01]  /*f9e0*/  IMAD R92, R92, UR7, RZ ;  /* 0x000000075c5c7c24 */ /* 0x000fe2000f8e02ff */
[----:B------:R-:W-:Y:S01]  /*f9f0*/  PRMT R45, RZ, 0x7610, R45 ;  /* 0x00007610ff2d7816 */ /* 0x000fe2000000002d */
[--C-:B------:R-:W-:Y:S01]  /*fa00*/  @!P5 IMAD.IADD R7, R7, 0x1, -R68.reuse ;  /* 0x000000010707d824 */ /* 0x100fe200078e0a44 */
[C---:B------:R-:W-:Y:S01]  /*fa10*/  ISETP.GT.U32.AND P5, PT, R68.reuse, R6, PT ;  /* 0x000000064400720c */ /* 0x040fe20003fa4070 */
[----:B------:R-:W-:Y:S01]  /*fa20*/  @!P3 IMAD.IADD R93, R93, 0x1, -R68 ;  /* 0x000000015d5db824 */ /* 0x000fe200078e0a44 */
[----:B------:R-:W-:Y:S01]  /*fa30*/  PRMT R8, RZ, 0x7610, R8 ;  /* 0x00007610ff087816 */ /* 0x000fe20000000008 */
[----:B------:R-:W0:Y:S01]  /*fa40*/  LDCU UR7, c[0x0][0x3b0] ;  /* 0x00007600ff0777ac */ /* 0x000e220008000800 */
[----:B------:R-:W-:-:S05]  /*fa50*/  ISETP.GT.U32.AND P3, PT, R68, R7, PT ;  /* 0x000000074400720c */ /* 0x000fca0003f64070 */
[----:B------:R-:W-:Y:S01]  /*fa60*/  @!P4 IMAD.MOV R93, RZ, RZ, -R93 ;  /* 0x000000ffff5dc224 */ /* 0x000fe200078e0a5d */
[----:B------:R-:W-:-:S04]  /*fa70*/  ISETP.GT.U32.AND P4, PT, R68, R60, PT ;  /* 0x0000003c4400720c */ /* 0x000fc80003f84070 */
[----:B------:R-:W-:Y:S01]  /*fa80*/  SEL R93, R73, R93, !P1 ;  /* 0x0000005d495d7207 */ /* 0x000fe20004800000 */
[----:B------:R-:W-:-:S04]  /*fa90*/  @!P5 IMAD.IADD R6, R6, 0x1, -R68 ;  /* 0x000000010606d824 */ /* 0x000fc800078e0a44 */
[----:B-1----:R-:W-:Y:S02]  /*faa0*/  IMAD R93, R93, UR4, RZ ;  /* 0x000000045d5d7c24 */ /* 0x002fe4000f8e02ff */
[--C-:B------:R-:W-:Y:S02]  /*fab0*/  @!P3 IMAD.IADD R7, R7, 0x1, -R68.reuse ;  /* 0x000000010707b824 */ /* 0x100fe400078e0a44 */
[----:B------:R-:W-:Y:S01]  /*fac0*/  @!P4 IMAD.IADD R60, R60, 0x1, -R68 ;  /* 0x000000013c3cc824 */ /* 0x000fe200078e0a44 */
[----:B--2---:R1:W-:Y:S01]  /*fad0*/  STL [R1+0x4c4], R54 ;  /* 0x0004c43601007387 */ /* 0x0043e20000100800 */
[----:B------:R-:W-:Y:S01]  /*fae0*/  ISETP.GE.AND P5, PT, R67, RZ, PT ;  /* 0x000000ff4300720c */ /* 0x000fe20003fa6270 */
[----:B------:R-:W2:Y:S01]  /*faf0*/  LDCU UR4, c[0x0][0x3b0] ;  /* 0x00007600ff0477ac */ /* 0x000ea20008000800 */
[----:B-1----:R-:W-:-:S04]  /*fb00*/  LEA R54, P6, R92, R72, 0x1 ;  /* 0x000000485c367211 */ /* 0x002fc800078c08ff */
[----:B------:R-:W-:Y:S01]  /*fb10*/  LEA.HI.X.SX32 R55, R92, R69, 0x1, P6 ;  /* 0x000000455c377211 */ /* 0x000fe200030f0eff */
[----:B------:R-:W-:-:S04]  /*fb20*/  @P0 IMAD.MOV.U32 R4, RZ, RZ, R54 ;  /* 0x000000ffff040224 */ /* 0x000fc800078e0036 */
[----:B------:R-:W-:Y:S01]  /*fb30*/  @P0 IMAD.MOV.U32 R5, RZ, RZ, R55 ;  /* 0x000000ffff050224 */ /* 0x000fe200078e0037 */
[----:B------:R1:W-:Y:S04]  /*fb40*/  STL [R1+0x81c], R54 ;  /* 0x00081c3601007387 */ /* 0x0003e80000100800 */
[----:B------:R-:W-:Y:S04]  /*fb50*/  STL [R1+0x818], R55 ;  /* 0x0008183701007387 */ /* 0x000fe80000100800 */
[----:B------:R4:W2:Y:S04]  /*fb60*/  @P0 LDG.E.U16 R45, desc[UR20][R4.64] ;  /* 0x00000014042d0981 */ /* 0x0008a8000c1e1500 */
[----:B------:R0:W-:Y:S04]  /*fb70*/  STL [R1], R6 ;  /* 0x0000000601007387 */ /* 0x0001e80000100800 */
[----:B-1----:R-:W2:Y:S01]  /*fb80*/  LDL.LU R54, [R1+0x14] ;  /* 0x0000140001367983 */ /* 0x002ea20000300800 */
[----:B----4-:R-:W-:Y:S01]  /*fb90*/  IMAD.MOV.U32 R5, RZ, RZ, R6 ;  /* 0x000000ffff057224 */ /* 0x010fe200078e0006 */
[----:B0-----:R-:W-:-:S02]  /*fba0*/  LEA R6, P4, R93, R72, 0x1 ;  /* 0x000000485d067211 */ /* 0x001fc400078808ff */
[----:B------:R0:W-:Y:S01]  /*fbb0*/  STL [R1+0x4], R7 ;  /* 0x0000040701007387 */ /* 0x0001e20000100800 */
[----:B------:R-:W-:-:S03]  /*fbc0*/  IMAD.MOV.U32 R4, RZ, RZ, R7 ;  /* 0x000000ffff047224 */ /* 0x000fc600078e0007 */
[----:B------:R-:W4:Y:S01]  /*fbd0*/  LDL R65, [R1+0x1234] ;  /* 0x0012340001417983 */ /* 0x000f220000100800 */
[----:B0-----:R-:W-:-:S05]  /*fbe0*/  LEA.HI.X.SX32 R7, R93, R69, 0x1, P4 ;  /* 0x000000455d077211 */ /* 0x001fca00020f0eff */
[----:B------:R-:W4:Y:S04]  /*fbf0*/  @P0 LDG.E.U16 R8, desc[UR20][R6.64] ;  /* 0x0000001406080981 */ /* 0x000f28000c1e1500 */
[----:B------:R0:W-:Y:S04]  /*fc00*/  STL [R1+0x84c], R6 ;  /* 0x00084c0601007387 */ /* 0x0001e80000100800 */
[----:B------:R-:W-:Y:S04]  /*fc10*/  STL [R1+0x848], R7 ;  /* 0x0008480701007387 */ /* 0x000fe80000100800 */
[----:B0-----:R-:W4:Y:S01]  /*fc20*/  LDL R6, [R1+0x1264] ;  /* 0x0012640001067983 */ /* 0x001f220000100800 */
[----:B------:R-:W-:-:S02]  /*fc30*/  ISETP.GT.U32.AND P6, PT, R68, R56, PT ;  /* 0x000000384400720c */ /* 0x000fc40003fc4070 */
[----:B------:R-:W-:Y:S01]  /*fc40*/  ISETP.GE.AND P3, PT, R62, RZ, PT ;  /* 0x000000ff3e00720c */ /* 0x000fe20003f66270 */
[----:B------:R-:W-:Y:S01]  /*fc50*/  @!P5 IMAD.MOV R5, RZ, RZ, -R5 ;  /* 0x000000ffff05d224 */ /* 0x000fe200078e0a05 */
[----:B---3--:R-:W-:Y:S01]  /*fc60*/  ISETP.GT.U32.AND P5, PT, R68, R59, PT ;  /* 0x0000003b4400720c */ /* 0x008fe20003fa4070 */
[----:B------:R-:W3:Y:S08]  /*fc70*/  LDL R62, [R1+0x1258] ;  /* 0x00125800013e7983 */ /* 0x000ef00000100800 */
[----:B------:R-:W-:-:S02]  /*fc80*/  @!P6 IMAD.IADD R56, R56, 0x1, -R68 ;  /* 0x000000013838e824 */ /* 0x000fc400078e0a44 */
[----:B------:R-:W-:Y:S01]  /*fc90*/  @!P3 IMAD.MOV R4, RZ, RZ, -R4 ;  /* 0x000000ffff04b224 */ /* 0x000fe200078e0a04 */
[C---:B------:R-:W-:Y:S02]  /*fca0*/  SEL R5, R73.reuse, R5, !P1 ;  /* 0x0000000549057207 */ /* 0x040fe40004800000 */
[----:B------:R-:W-:Y:S02]  /*fcb0*/  ISETP.GT.U32.AND P3, PT, R68, R56, PT ;  /* 0x000000384400720c */ /* 0x000fe40003f64070 */
[----:B------:R-:W-:Y:S01]  /*fcc0*/  SEL R4, R73, R4, !P1 ;  /* 0x0000000449047207 */ /* 0x000fe20004800000 */
[----:B------:R-:W-:Y:S01]  /*fcd0*/  IMAD R5, R5, UR5, RZ ;  /* 0x0000000505057c24 */ /* 0x000fe2000f8e02ff */
[----:B------:R-:W-:Y:S01]  /*fce0*/  PRMT R50, RZ, 0x7610, R50 ;  /* 0x00007610ff327816 */ /* 0x000fe20000000032 */
[--C-:B------:R-:W-:Y:S01]  /*fcf0*/  @!P5 IMAD.IADD R59, R59, 0x1, -R68.reuse ;  /* 0x000000013b3bd824 */ /* 0x100fe200078e0a44 */
[----:B------:R-:W-:Y:S01]  /*fd00*/  PRMT R49, RZ, 0x7610, R49 ;  /* 0x00007610ff317816 */ /* 0x000fe20000000031 */
[----:B--2---:R-:W-:Y:S01]  /*fd10*/  IMAD R4, R4, UR4, RZ ;  /* 0x0000000404047c24 */ /* 0x004fe2000f8e02ff */
[C---:B------:R-:W-:Y:S01]  /*fd20*/  LEA R55, P6, R5.reuse, R72, 0x1 ;  /* 0x0000004805377211 */ /* 0x040fe200078c08ff */
[----:B------:R-:W0:Y:S04]  /*fd30*/  LDCU UR4, c[0x0][0x3b0] ;  /* 0x00007600ff0477ac */ /* 0x000e280008000800 */
[----:B------:R-:W-:Y:S01]  /*fd40*/  @!P3 IMAD.IADD R56, R56, 0x1, -R68 ;  /* 0x000000013838b824 */ /* 0x000fe200078e0a44 */
[----:B------:R-:W-:Y:S01]  /*fd50*/  LEA.HI.X.SX32 R5, R5, R69, 0x1, P6 ;  /* 0x0000004505057211 */ /* 0x000fe200030f0eff */
[----:B------:R-:W1:Y:S01]  /*fd60*/  LDCU UR5, c[0x0][0x3b0] ;  /* 0x00007600ff0577ac */ /* 0x000e620008000800 */
[----:B----4-:R-:W-:Y:S01]  /*fd70*/  ISETP.GE.AND P6, PT, R65, RZ, PT ;  /* 0x000000ff4100720c */ /* 0x010fe20003fc6270 */
[----:B------:R2:W-:Y:S04]  /*fd80*/  STL [R1+0x4bc], R8 ;  /* 0x0004bc0801007387 */ /* 0x0005e80000100800 */
[----:B--2---:R-:W2:Y:S04]  /*fd90*/  LDL.LU R8, [R1+0x18] ;  /* 0x0000180001087983 */ /* 0x004ea80000300800 */
[----:B------:R-:W4:Y:S04]  /*fda0*/  LDL.LU R67, [R1+0x1c] ;  /* 0x00001c0001437983 */ /* 0x000f280000300800 */
[----:B------:R0:W-:Y:S01]  /*fdb0*/  STL [R1+0x4c0], R45 ;  /* 0x0004c02d01007387 */ /* 0x0001e20000100800 */
[----:B------:R-:W-:-:S02]  /*fdc0*/  ISETP.GE.AND P3, PT, R6, RZ, PT ;  /* 0x000000ff0600720c */ /* 0x000fc40003f66270 */
[C---:B0-----:R-:W-:Y:S01]  /*fdd0*/  LEA R45, P5, R4.reuse, R72, 0x1 ;  /* 0x00000048042d7211 */ /* 0x041fe200078a08ff */
[----:B------:R-:W-:Y:S03]  /*fde0*/  STL [R1+0x87c], R55 ;  /* 0x00087c3701007387 */ /* 0x000fe60000100800 */
[----:B------:R-:W-:Y:S01]  /*fdf0*/  LEA.HI.X.SX32 R6, R4, R69, 0x1, P5 ;  /* 0x0000004504067211 */ /* 0x000fe200028f0eff */
[----:B------:R-:W-:Y:S01]  /*fe00*/  @P0 IMAD.MOV.U32 R4, RZ, RZ, R55 ;  /* 0x000000ffff040224 */ /* 0x000fe200078e0037 */
[----:B------:R-:W2:Y:S04]  /*fe10*/  LDL.LU R65, [R1+0x142c] ;  /* 0x00142c0001417983 */ /* 0x000ea80000300800 */
[----:B------:R-:W-:Y:S04]  /*fe20*/  STL [R1+0x8ac], R45 ;  /* 0x0008ac2d01007387 */ /* 0x000fe80000100800 */
[----:B------:R0:W-:Y:S04]  /*fe30*/  STL [R1+0x878], R5 ;  /* 0x0008780501007387 */ /* 0x0001e80000100800 */
[----:B------:R0:W2:Y:S02]  /*fe40*/  @P0 LDG.E.U16 R50, desc[UR20][R4.64] ;  /* 0x0000001404320981 */ /* 0x0000a4000c1e1500 */
[----:B0-----:R-:W-:-:S02]  /*fe50*/  @P0 IMAD.MOV.U32 R4, RZ, RZ, R45 ;  /* 0x000000ffff040224 */ /* 0x001fc400078e002d */
[----:B------:R-:W-:-:S05]  /*fe60*/  @P0 IMAD.MOV.U32 R5, RZ, RZ, R6 ;  /* 0x000000ffff050224 */ /* 0x000fca00078e0006 */
[----:B------:R0:W4:Y:S01]  /*fe70*/  @P0 LDG.E.U16 R49, desc[UR20][R4.64] ;  /* 0x0000001404310981 */ /* 0x000122000c1e1500 */
[C---:B------:R-:W-:Y:S02]  /*fe80*/  ISETP.GT.U32.AND P4, PT, R68.reuse, R60, PT ;  /* 0x0000003c4400720c */ /* 0x040fe40003f84070 */
[----:B------:R-:W-:-:S11]  /*fe90*/  ISETP.GT.U32.AND P5, PT, R68, R59, PT ;  /* 0x0000003b4400720c */ /* 0x000fd60003fa4070 */
[----:B------:R-:W-:Y:S01]  /*fea0*/  @!P4 IMAD.IADD R60, R60, 0x1, -R68 ;  /* 0x000000013c3cc824 */ /* 0x000fe200078e0a44 */
[----:B------:R-:W-:-:S03]  /*feb0*/  ISETP.GT.U32.AND P4, PT, R68, R54, PT ;  /* 0x000000364400720c */ /* 0x000fc60003f84070 */
[----:B0-----:R-:W-:Y:S02]  /*fec0*/  IMAD.MOV.U32 R5, RZ, RZ, R60 ;  /* 0x000000ffff057224 */ /* 0x001fe400078e003c */
[----:B------:R-:W-:Y:S02]  /*fed0*/  IMAD.MOV.U32 R4, RZ, RZ, R56 ;  /* 0x000000ffff047224 */ /* 0x000fe400078e0038 */
[----:B------:R-:W-:Y:S01]  /*fee0*/  @!P6 IMAD.MOV R5, RZ, RZ, -R5 ;  /* 0x000000ffff05e224 */ /* 0x000fe200078e0a05 */
[----:B---3--:R-:W-:Y:S01]  /*fef0*/  ISETP.GE.AND P6, PT, R62, RZ, PT ;  /* 0x000000ff3e00720c */ /* 0x008fe20003fc6270 */
[----:B------:R0:W-:Y:S04]  /*ff00*/  STL [R1+0x8a8], R6 ;  /* 0x0008a80601007387 */ /* 0x0001e80000100800 */
[----:B------:R-:W-:Y:S01]  /*ff10*/  @!P4 IMAD.IADD R54, R54, 0x1, -R68 ;  /* 0x000000013636c824 */ /* 0x000fe200078e0a44 */
[----:B------:R-:W3:Y:S01]  /*ff20*/  LDL R45, [R1+0x128c] ;  /* 0x00128c00012d7983 */ /* 0x000ee20000100800 */
[----:B------:R-:W-:-:S02]  /*ff30*/  @!P3 IMAD.MOV R4, RZ, RZ, -R4 ;  /* 0x000000ffff04b224 */ /* 0x000fc400078e0a04 */
[----:B------:R-:W-:Y:S01]  /*ff40*/  @!P5 IMAD.IADD R59, R59, 0x1, -R68 ;  /* 0x000000013b3bd824 */ /* 0x000fe200078e0a44 */
[----:B------:R-:W-:Y:S01]  /*ff50*/  ISETP.GT.U32.AND P3, PT, R68, R54, PT ;  /* 0x000000364400720c */ /* 0x000fe20003f64070 */
[----:B------:R-:W3:Y:S01]  /*ff60*/  LDL R62, [R1+0x12b8] ;  /* 0x0012b800013e7983 */ /* 0x000ee20000100800 */
[C---:B0-----:R-:W-:Y:S02]  /*ff70*/  SEL R6, R73.reuse, R5, !P1 ;  /* 0x0000000549067207 */ /* 0x041fe40004800000 */
[----:B------:R-:W-:Y:S01]  /*ff80*/  SEL R5, R73, R4, !P1 ;  /* 0x0000000449057207 */ /* 0x000fe20004800000 */
[----:B------:R-:W-:Y:S02]  /*ff90*/  IMAD.MOV.U32 R4, RZ, RZ, R59 ;  /* 0x000000ffff047224 */ /* 0x000fe400078e003b */
[----:B------:R-:W-:Y:S01]  /*ffa0*/  IMAD R6, R6, UR7, RZ ;  /* 0x0000000706067c24 */ /* 0x000fe2000f8e02ff */
[----:B------:R-:W-:Y:S01]  /*ffb0*/  PRMT R58, RZ, 0x7610, R58 ;  /* 0x00007610ff3a7816 */ /* 0x000fe2000000003a */
[----:B------:R-:W-:Y:S01]  /*ffc0*/  IMAD R5, R5, UR4, RZ ;  /* 0x0000000405057c24 */ /* 0x000fe2000f8e02ff */
[----:B------:R-:W-:Y:S01]  /*ffd0*/  PRMT R7, RZ, 0x7610, R7 ;  /* 0x00007610ff077816 */ /* 0x000fe20000000007 */
[----:B------:R-:W-:Y:S01]  /*ffe0*/  @!P6 IMAD.MOV R4, RZ, RZ, -R4 ;  /* 0x000000ffff04e224 */ /* 0x000fe200078e0a04 */
[----:B------:R-:W-:Y:S01]  /*fff0*/  LEA R56, P6, R6, R72, 0x1 ;  /* 0x0000004806387211 */ /* 0x000fe200078c08ff */
[----:B------:R-:W-:Y:S01]  /*10000*/  @!P3 IMAD.IADD R54, R54, 0x1, -R68 ;  /* 0x000000013636b824 */ /* 0x000fe200078e0a44 */
[----:B------:R-:W-:Y:S01]  /*10010*/  PRMT R43, RZ, 0x7610, R43 ;  /* 0x00007610ff2b7816 */ /* 0x000fe2000000002b */
[----:B------:R-:W0:Y:S01]  /*10020*/  LDCU UR4, c[0x0][0x3b0] ;  /* 0x00007600ff0477ac */ /* 0x000e220008000800 */
[----:B------:R-:W-:-:S02]  /*10030*/  LEA.HI.X.SX32 R59, R6, R69, 0x1, P6 ;  /* 0x00000045063b7211 */ /* 0x000fc400030f0eff */
[----:B------:R-:W-:Y:S01]  /*10040*/  SEL R6, R73, R4, !P1 ;  /* 0x0000000449067207 */ /* 0x000fe20004800000 */
[----:B------:R-:W-:Y:S01]  /*10050*/  @P0 IMAD.MOV.U32 R4, RZ, RZ, R56 ;  /* 0x000000ffff040224 */ /* 0x000fe200078e0038 */
[----:B------:R-:W-:Y:S01]  /*10060*/  PRMT R42, RZ, 0x7610, R42 ;  /* 0x00007610ff2a7816 */ /* 0x000fe2000000002a */
[----:B------:R-:W0:Y:S01]  /*10070*/  LDCU UR7, c[0x0][0x3b0] ;  /* 0x00007600ff0777ac */ /* 0x000e220008000800 */
[----:B--2---:R2:W-:Y:S04]  /*10080*/  STL [R1+0x4b8], R50 ;  /* 0x0004b83201007387 */ /* 0x0045e80000100800 */
[----:B--2---:R-:W2:Y:S04]  /*10090*/  LDL R50, [R1+0x12bc] ;  /* 0x0012bc0001327983 */ /* 0x004ea80000100800 */
[----:B------:R-:W2:Y:S04]  /*100a0*/  LDL.LU R60, [R1+0x28] ;  /* 0x00002800013c7983 */ /* 0x000ea80000300800 */
[----:B----4-:R4:W-:Y:S02]  /*100b0*/  STL [R1+0x4b4], R49 ;  /* 0x0004b43101007387 */ /* 0x0109e40000100800 */
[----:B----4-:R-:W-:-:S04]  /*100c0*/  LEA R49, P3, R5, R72, 0x1 ;  /* 0x0000004805317211 */ /* 0x010fc800078608ff */
[----:B------:R-:W-:Y:S01]  /*100d0*/  LEA.HI.X.SX32 R55, R5, R69, 0x1, P3 ;  /* 0x0000004505377211 */ /* 0x000fe200018f0eff */
[----:B------:R-:W-:-:S05]  /*100e0*/  @P0 IMAD.MOV.U32 R5, RZ, RZ, R59 ;  /* 0x000000ffff050224 */ /* 0x000fca00078e003b */
[----:B------:R4:W2:Y:S02]  /*100f0*/  @P0 LDG.E.U16 R58, desc[UR20][R4.64] ;  /* 0x00000014043a0981 */ /* 0x0008a4000c1e1500 */
[----:B----4-:R-:W-:Y:S02]  /*10100*/  @P0 IMAD.MOV.U32 R4, RZ, RZ, R49 ;  /* 0x000000ffff040224 */ /* 0x010fe400078e0031 */
[----:B------:R-:W-:-:S05]  /*10110*/  @P0 IMAD.MOV.U32 R5, RZ, RZ, R55 ;  /* 0x000000ffff050224 */ /* 0x000fca00078e0037 */
[----:B------:R4:W2:Y:S01]  /*10120*/  @P0 LDG.E.U16 R7, desc[UR20][R4.64] ;  /* 0x0000001404070981 */ /* 0x0008a2000c1e1500 */
[C---:B------:R-:W-:Y:S02]  /*10130*/  ISETP.GT.U32.AND P4, PT, R68.reuse, R8, PT ;  /* 0x000000084400720c */ /* 0x040fe40003f84070 */
[----:B------:R-:W-:Y:S01]  /*10140*/  ISETP.GT.U32.AND P5, PT, R68, R67, PT ;  /* 0x000000434400720c */ /* 0x000fe20003fa4070 */
[----:B------:R-:W-:Y:S01]  /*10150*/  STL [R1+0x8dc], R56 ;  /* 0x0008dc3801007387 */ /* 0x000fe20000100800 */
[----:B-1----:R-:W-:Y:S01]  /*10160*/  IMAD R6, R6, UR5, RZ ;  /* 0x0000000506067c24 */ /* 0x002fe2000f8e02ff */
[----:B---3--:R-:W-:Y:S01]  /*10170*/  ISETP.GE.AND P6, PT, R62, RZ, PT ;  /* 0x000000ff3e00720c */ /* 0x008fe20003fc6270 */
[----:B------:R-:W1:Y:S01]  /*10180*/  LDCU UR5, c[0x0][0x3b0] ;  /* 0x00007600ff0577ac */ /* 0x000e620008000800 */
[----:B------:R-:W-:Y:S06]  /*10190*/  STL [R1+0x90c], R49 ;  /* 0x00090c3101007387 */ /* 0x000fec0000100800 */
[----:B------:R-:W-:Y:S01]  /*101a0*/  @!P4 IMAD.IADD R8, R8, 0x1, -R68 ;  /* 0x000000010808c824 */ /* 0x000fe200078e0a44 */
[----:B------:R-:W-:-:S02]  /*101b0*/  ISETP.GE.AND P4, PT, R45, RZ, PT ;  /* 0x000000ff2d00720c */ /* 0x000fc40003f86270 */
[----:B------:R-:W3:Y:S02]  /*101c0*/  LDL.LU R45, [R1+0x24] ;  /* 0x00002400012d7983 */ /* 0x000ee40000300800 */
[----:B------:R-:W-:Y:S02]  /*101d0*/  ISETP.GT.U32.AND P3, PT, R68, R8, PT ;  /* 0x000000084400720c */ /* 0x000fe40003f64070 */
[----:B------:R0:W-:Y:S01]  /*101e0*/  STL [R1+0x8d8], R59 ;  /* 0x0008d83b01007387 */ /* 0x0001e20000100800 */
[----:B----4-:R-:W-:Y:S02]  /*101f0*/  IMAD.MOV.U32 R4, RZ, RZ, R54 ;  /* 0x000000ffff047224 */ /* 0x010fe400078e0036 */
[----:B------:R-:W-:Y:S01]  /*10200*/  @!P5 IMAD.IADD R67, R67, 0x1, -R68 ;  /* 0x000000014343d824 */ /* 0x000fe200078e0a44 */
[----:B0-----:R-:W4:Y:S04]  /*10210*/  LDL.LU R59, [R1+0x1428] ;  /* 0x00142800013b7983 */ /* 0x001f280000300800 */
[----:B------:R-:W3:Y:S01]  /*10220*/  LDL.LU R56, [R1+0x1424] ;  /* 0x0014240001387983 */ /* 0x000ee20000300800 */
[----:B------:R-:W-:-:S03]  /*10230*/  @!P4 IMAD.MOV R4, RZ, RZ, -R4 ;  /* 0x000000ffff04c224 */ /* 0x000fc600078e0a04 */
[----:B------:R-:W-:Y:S04]  /*10240*/  STL [R1+0x908], R55 ;  /* 0x0009083701007387 */ /* 0x000fe80000100800 */
[----:B------:R-:W3:Y:S01]  /*10250*/  LDL.LU R62, [R1+0x20] ;  /* 0x00002000013e7983 */ /* 0x000ee20000300800 */
[----:B------:R-:W-:Y:S01]  /*10260*/  @!P3 IMAD.IADD R8, R8, 0x1, -R68 ;  /* 0x000000010808b824 */ /* 0x000fe200078e0a44 */
[----:B------:R-:W-:-:S03]  /*10270*/  SEL R5, R73, R4, !P1 ;  /* 0x0000000449057207 */ /* 0x000fc60004800000 */
[----:B------:R-:W-:-:S04]  /*10280*/  IMAD.MOV.U32 R4, RZ, RZ, R8 ;  /* 0x000000ffff047224 */ /* 0x000fc800078e0008 */
[----:B------:R-:W-:Y:S01]  /*10290*/  @!P6 IMAD.MOV R4, RZ, RZ, -R4 ;  /* 0x000000ffff04e224 */ /* 0x000fe200078e0a04 */
[----:B--2---:R-:W-:Y:S01]  /*102a0*/  ISETP.GE.AND P3, PT, R50, RZ, PT ;  /* 0x000000ff3200720c */ /* 0x004fe20003f66270 */
[----:B------:R0:W-:Y:S02]  /*102b0*/  STL [R1+0x4ac], R7 ;  /* 0x0004ac0701007387 */ /* 0x0001e40000100800 */
[----:B0-----:R-:W-:-:S04]  /*102c0*/  LEA R7, P5, R6, R72, 0x1 ;  /* 0x0000004806077211 */ /* 0x001fc800078a08ff */
[----:B------:R-:W-:Y:S01]  /*102d0*/  LEA.HI.X.SX32 R49, R6, R69, 0x1, P5 ;  /* 0x0000004506317211 */ /* 0x000fe200028f0eff */
[----:B------:R0:W-:Y:S01]  /*102e0*/  STL [R1+0x93c], R7 ;  /* 0x00093c0701007387 */ /* 0x0001e20000100800 */
[----:B------:R-:W-:-:S03]  /*102f0*/  @P0 IMAD.MOV.U32 R6, RZ, RZ, R7 ;  /* 0x000000ffff060224 */ /* 0x000fc600078e0007 */
[----:B------:R2:W-:Y:S01]  /*10300*/  STL [R1+0x18], R8 ;  /* 0x0000180801007387 */ /* 0x0005e20000100800 */
[----:B0-----:R-:W-:Y:S02]  /*10310*/  @P0 IMAD.MOV.U32 R7, RZ, RZ, R49 ;  /* 0x000000ffff070224 */ /* 0x001fe400078e0031 */
[----:B--2---:R-:W-:-:S03]  /*10320*/  IMAD R8, R5, UR12, RZ ;  /* 0x0000000c05087c24 */ /* 0x004fc6000f8e02ff */
[----:B------:R0:W2:Y:S04]  /*10330*/  @P0 LDG.E.U16 R43, desc[UR20][R6.64] ;  /* 0x00000014062b0981 */ /* 0x0000a8000c1e1500 */
[----:B------:R-:W-:Y:S01]  /*10340*/  STL [R1+0x938], R49 ;  /* 0x0009383101007387 */ /* 0x000fe20000100800 */
[----:B------:R-:W-:Y:S01]  /*10350*/  ISETP.GT.U32.AND P4, PT, R68, R67, PT ;  /* 0x000000434400720c */ /* 0x000fe20003f84070 */
[----:B------:R-:W1:Y:S01]  /*10360*/  LDCU UR12, c[0x0][0x3b0] ;  /* 0x00007600ff0c77ac */ /* 0x000e620008000800 */
[----:B0-----:R-:W-:-:S04]  /*10370*/  LEA R6, P6, R8, R72, 0x1 ;  /* 0x0000004808067211 */ /* 0x001fc800078c08ff */
[----:B------:R-:W-:-:S05]  /*10380*/  LEA.HI.X.SX32 R7, R8, R69, 0x1, P6 ;  /* 0x0000004508077211 */ /* 0x000fca00030f0eff */
[----:B------:R1:W2:Y:S04]  /*10390*/  @P0 LDG.E.U16 R42, desc[UR20][R6.64] ;  /* 0x00000014062a0981 */ /* 0x0002a8000c1e1500 */
[----:B------:R0:W-:Y:S04]  /*103a0*/  STL [R1+0x4b0], R58 ;  /* 0x0004b03a01007387 */ /* 0x0001e80000100800 */
[----:B------:R-:W4:Y:S01]  /*103b0*/  LDL R50, [R1+0x1200] ;  /* 0x0012000001327983 */ /* 0x000f220000100800 */
[----:B------:R-:W-:Y:S01]  /*103c0*/  ISETP.GT.U32.AND P5, PT, R68, R60, PT ;  /* 0x0000003c4400720c */ /* 0x000fe20003fa4070 */
[----:B------:R-:W-:Y:S01]  /*103d0*/  @!P4 IMAD.IADD R67, R67, 0x1, -R68 ;  /* 0x000000014343c824 */ /* 0x000fe200078e0a44 */
[----:B------:R-:W-:-:S03]  /*103e0*/  SEL R5, R73, R4, !P1 ;  /* 0x0000000449057207 */ /* 0x000fc60004800000 */
[----:B------:R-:W-:Y:S01]  /*103f0*/  IMAD.MOV.U32 R4, RZ, RZ, R67 ;  /* 0x000000ffff047224 */ /* 0x000fe200078e0043 */
[----:B0-----:R-:W4:Y:S03]  /*10400*/  LDL R58, [R1+0x1294] ;  /* 0x00129400013a7983 */ /* 0x001f260000100800 */
[----:B------:R-:W-:Y:S01]  /*10410*/  @!P3 IMAD.MOV R4, RZ, RZ, -R4 ;  /* 0x000000ffff04b224 */ /* 0x000fe200078e0a04 */
[----:B------:R-:W4:Y:S03]  /*10420*/  LDL.LU R49, [R1+0x34] ;  /* 0x0000340001317983 */ /* 0x000f260000300800 */
[----:B------:R-:W-:Y:S01]  /*10430*/  @!P5 IMAD.IADD R60, R60, 0x1, -R68 ;  /* 0x000000013c3cd824 */ /* 0x000fe200078e0a44 */
[----:B------:R1:W-:Y:S01]  /*10440*/  STL [R1+0x96c], R6 ;  /* 0x00096c0601007387 */ /* 0x0003e20000100800 */
[----:B------:R-:W-:Y:S01]  /*10450*/  IMAD R5, R5, UR4, RZ ;  /* 0x0000000405057c24 */ /* 0x000fe2000f8e02ff */
[----:B------:R-:W-:Y:S01]  /*10460*/  SEL R4, R73, R4, !P1 ;  /* 0x0000000449047207 */ /* 0x000fe20004800000 */
[----:B------:R-:W0:Y:S01]  /*10470*/  LDCU UR4, c[0x0][0x3b0] ;  /* 0x00007600ff0477ac */ /* 0x000e220008000800 */
[C---:B------:R-:W-:Y:S01]  /*10480*/  ISETP.GT.U32.AND P5, PT, R68.reuse, R60, PT ;  /* 0x0000003c4400720c */ /* 0x040fe20003fa4070 */
[----:B------:R1:W-:Y:S01]  /*10490*/  STL [R1+0x1c], R67 ;  /* 0x00001c4301007387 */ /* 0x0003e20000100800 */
[----:B---3--:R-:W-:-:S03]  /*104a0*/  ISETP.GT.U32.AND P3, PT, R68, R62, PT ;  /* 0x0000003e4400720c */ /* 0x008fc60003f64070 */
[----:B------:R3:W-:Y:S01]  /*104b0*/  STL [R1+0x968], R7 ;  /* 0x0009680701007387 */ /* 0x0007e20000100800 */
[----:B-1----:R-:W-:Y:S01]  /*104c0*/  IMAD R6, R4, UR5, RZ ;  /* 0x0000000504067c24 */ /* 0x002fe2000f8e02ff */
[----:B------:R-:W-:Y:S01]  /*104d0*/  PRMT R41, RZ, 0x7610, R41 ;  /* 0x00007610ff297816 */ /* 0x000fe20000000029 */
[----:B------:R-:W1:Y:S01]  /*104e0*/  LDCU UR5, c[0x0][0x3b0] ;  /* 0x00007600ff0577ac */ /* 0x000e620008000800 */
[----:B------:R-:W4:Y:S04]  /*104f0*/  LDL R67, [R1+0x1148] ;  /* 0x0011480001437983 */ /* 0x000f280000100800 */
[----:B------:R-:W4:Y:S01]  /*10500*/  LDL.LU R54, [R1+0x2c] ;  /* 0x00002c0001367983 */ /* 0x000f220000300800 */
[--C-:B------:R-:W-:Y:S01]  /*10510*/  @!P5 IMAD.IADD R60, R60, 0x1, -R68.reuse ;  /* 0x000000013c3cd824 */ /* 0x100fe200078e0a44 */
[----:B---3--:R-:W-:Y:S01]  /*10520*/  LEA R7, P5, R6, R72, 0x1 ;  /* 0x0000004806077211 */ /* 0x008fe200078a08ff */
[----:B------:R-:W-:-:S03]  /*10530*/  @!P3 IMAD.IADD R62, R62, 0x1, -R68 ;  /* 0x000000013e3eb824 */ /* 0x000fc600078e0a44 */
[----:B------:R-:W-:Y:S01]  /*10540*/  LEA.HI.X.SX32 R6, R6, R69, 0x1, P5 ;  /* 0x0000004506067211 */ /* 0x000fe200028f0eff */
[----:B--2---:R2:W-:Y:S02]  /*10550*/  STL [R1+0x4a4], R42 ;  /* 0x0004a42a01007387 */ /* 0x0045e40000100800 */
[----:B--2---:R-:W-:-:S05]  /*10560*/  LEA R42, P6, R5, R72, 0x1 ;  /* 0x00000048052a7211 */ /* 0x004fca00078c08ff */
[----:B------:R-:W-:Y:S04]  /*10570*/  STL [R1+0x99c], R42 ;  /* 0x00099c2a01007387 */ /* 0x000fe80000100800 */
[----:B------:R2:W-:Y:S01]  /*10580*/  STL [R1+0x4a8], R43 ;  /* 0x0004a82b01007387 */ /* 0x0005e20000100800 */
[----:B----4-:R-:W-:Y:S02]  /*10590*/  ISETP.GE.AND P3, PT, R50, RZ, PT ;  /* 0x000000ff3200720c */ /* 0x010fe40003f66270 */
[----:B--2---:R-:W-:Y:S01]  /*105a0*/  LEA.HI.X.SX32 R43, R5, R69, 0x1, P6 ;  /* 0x00000045052b7211 */ /* 0x004fe200030f0eff */
[----:B------:R-:W-:-:S04]  /*105b0*/  @P0 IMAD.MOV.U32 R4, RZ, RZ, R42 ;  /* 0x000000ffff040224 */ /* 0x000fc800078e002a */
[----:B------:R-:W-:Y:S01]  /*105c0*/  STL [R1+0x998], R43 ;  /* 0x0009982b01007387 */ /* 0x000fe20000100800 */
[----:B------:R-:W-:-:S03]  /*105d0*/  @P0 IMAD.MOV.U32 R5, RZ, RZ, R43 ;  /* 0x000000ffff050224 */ /* 0x000fc600078e002b */
[----:B------:R-:W2:Y:S04]  /*105e0*/  LDL.LU R50, [R1+0x30] ;  /* 0x0000300001327983 */ /* 0x000ea80000300800 */
[----:B------:R3:W-:Y:S04]  /*105f0*/  STL [R1+0x9cc], R7 ;  /* 0x0009cc0701007387 */ /* 0x0007e80000100800 */
[----:B------:R-:W4:Y:S04]  /*10600*/  LDL.LU R55, [R1+0x38] ;  /* 0x0000380001377983 */ /* 0x000f280000300800 */
[----:B------:R0:W2:Y:S01]  /*10610*/  @P0 LDG.E.U16 R41, desc[UR20][R4.64] ;  /* 0x0000001404290981 */ /* 0x0000a2000c1e1500 */
[----:B---3--:R-:W-:-:S03]  /*10620*/  @P0 LOP3.LUT R7, R7, R6, RZ, 0x3c, !PT ;  /* 0x0000000607070212 */ /* 0x008fc600078e3cff */
[----:B------:R3:W-:Y:S01]  /*10630*/  STL [R1+0x9c8], R6 ;  /* 0x0009c80601007387 */ /* 0x0007e20000100800 */
[----:B0-----:R-:W-:Y:S02]  /*10640*/  PRMT R4, RZ, 0x7610, R4 ;  /* 0x00007610ff047816 */ /* 0x001fe40000000004 */
[----:B---3--:R-:W-:-:S04]  /*10650*/  @P0 LOP3.LUT R6, R7, R6, RZ, 0x3c, !PT ;  /* 0x0000000607060212 */ /* 0x008fc800078e3cff */
[----:B------:R-:W-:-:S05]  /*10660*/  @P0 LOP3.LUT R7, R7, R6, RZ, 0x3c, !PT ;  /* 0x0000000607070212 */ /* 0x000fca00078e3cff */
[----:B------:R0:W3:Y:S01]  /*10670*/  @P0 LDG.E.U16 R4, desc[UR20][R6.64] ;  /* 0x0000001406040981 */ /* 0x0000e2000c1e1500 */
[----:B------:R-:W-:Y:S02]  /*10680*/  ISETP.GT.U32.AND P4, PT, R68, R45, PT ;  /* 0x0000002d4400720c */ /* 0x000fe40003f84070 */
[----:B------:R-:W-:-:S11]  /*10690*/  ISETP.GE.AND P6, PT, R58, RZ, PT ;  /* 0x000000ff3a00720c */ /* 0x000fd60003fc6270 */
[----:B------:R-:W-:-:S05]  /*106a0*/  @!P4 IMAD.IADD R45, R45, 0x1, -R68 ;  /* 0x000000012d2dc824 */ /* 0x000fca00078e0a44 */
[----:B------:R-:W-:Y:S01]  /*106b0*/  ISETP.GT.U32.AND P4, PT, R68, R45, PT ;  /* 0x0000002d4400720c */ /* 0x000fe20003f84070 */
[----:B------:R-:W-:-:S04]  /*106c0*/  IMAD.MOV.U32 R5, RZ, RZ, R60 ;  /* 0x000000ffff057224 */ /* 0x000fc800078e003c */
[----:B------:R-:W-:Y:S01]  /*106d0*/  @!P6 IMAD.MOV R5, RZ, RZ, -R5 ;  /* 0x000000ffff05e224 */ /* 0x000fe200078e0a05 */
[----:B------:R-:W-:-:S07]  /*106e0*/  ISETP.GT.U32.AND P6, PT, R68, R54, PT ;  /* 0x000000364400720c */ /* 0x000fce0003fc4070 */
[----:B------:R-:W-:Y:S01]  /*106f0*/  @!P4 IMAD.IADD R45, R45, 0x1, -R68 ;  /* 0x000000012d2dc824 */ /* 0x000fe200078e0a44 */
[----:B------:R-:W-:Y:S02]  /*10700*/  ISETP.GT.U32.AND P4, PT, R68, R62, PT ;  /* 0x0000003e4400720c */ /* 0x000fe40003f84070 */
[----:B0-----:R-:W-:-:S05]  /*10710*/  SEL R6, R73, R5, !P1 ;  /* 0x0000000549067207 */ /* 0x001fca0004800000 */
[----:B------:R-:W-:Y:S01]  /*10720*/  IMAD R6, R6, UR4, RZ ;  /* 0x0000000406067c24 */ /* 0x000fe2000f8e02ff */
[----:B------:R-:W-:Y:S01]  /*10730*/  PRMT R63, RZ, 0x7610, R63 ;  /* 0x00007610ff3f7816 */ /* 0x000fe2000000003f */
[--C-:B------:R-:W-:Y:S01]  /*10740*/  @!P6 IMAD.IADD R54, R54, 0x1, -R68.reuse ;  /* 0x000000013636e824 */ /* 0x100fe200078e0a44 */
[----:B------:R-:W-:Y:S01]  /*10750*/  PRMT R7, RZ, 0x7610, R7 ;  /* 0x00007610ff077816 */ /* 0x000fe20000000007 */
[----:B------:R-:W0:Y:S02]  /*10760*/  LDCU UR4, c[0x0][0x3b0] ;  /* 0x00007600ff0477ac */ /* 0x000e240008000800 */
[----:B------:R-:W-:Y:S01]  /*10770*/  @!P4 IMAD.IADD R62, R62, 0x1, -R68 ;  /* 0x000000013e3ec824 */ /* 0x000fe200078e0a44 */
[----:B------:R-:W-:Y:S01]  /*10780*/  LEA R60, P6, R6, R72, 0x1 ;  /* 0x00000048063c7211 */ /* 0x000fe200078c08ff */
[----:B---3--:R3:W-:Y:S04]  /*10790*/  STL [R1+0x49c], R4 ;  /* 0x00049c0401007387 */ /* 0x0087e80000100800 */
[----:B------:R-:W4:Y:S01]  /*107a0*/  LDL R43, [R1+0xf78] ;  /* 0x000f7800012b7983 */ /* 0x000f220000100800 */
[----:B---3--:R-:W-:-:S04]  /*107b0*/  IMAD.MOV.U32 R4, RZ, RZ, R45 ;  /* 0x000000ffff047224 */ /* 0x008fc800078e002d */
[----:B------:R-:W-:Y:S01]  /*107c0*/  @!P3 IMAD.MOV R4, RZ, RZ, -R4 ;  /* 0x000000ffff04b224 */ /* 0x000fe200078e0a04 */
[----:B------:R-:W-:Y:S02]  /*107d0*/  ISETP.GE.AND P3, PT, R67, RZ, PT ;  /* 0x000000ff4300720c */ /* 0x000fe40003f66270 */
[----:B------:R-:W3:Y:S02]  /*107e0*/  LDL R67, [R1+0x1010] ;  /* 0x0010100001437983 */ /* 0x000ee40000100800 */
[----:B------:R-:W-:Y:S01]  /*107f0*/  SEL R5, R73, R4, !P1 ;  /* 0x0000000449057207 */ /* 0x000fe20004800000 */
[----:B------:R-:W-:Y:S01]  /*10800*/  IMAD.MOV.U32 R4, RZ, RZ, R62 ;  /* 0x000000ffff047224 */ /* 0x000fe200078e003e */
[----:B------:R-:W3:Y:S03]  /*10810*/  LDL.LU R58, [R1+0x3c] ;  /* 0x00003c00013a7983 */ /* 0x000ee60000300800 */
[----:B-1----:R-:W-:Y:S01]  /*10820*/  IMAD R5, R5, UR5, RZ ;  /* 0x0000000505057c24 */ /* 0x002fe2000f8e02ff */
[----:B--2---:R1:W-:Y:S01]  /*10830*/  STL [R1+0x4a0], R41 ;  /* 0x0004a02901007387 */ /* 0x0043e20000100800 */
[----:B------:R-:W-:Y:S01]  /*10840*/  LEA.HI.X.SX32 R45, R6, R69, 0x1, P6 ;  /* 0x00000045062d7211 */ /* 0x000fe200030f0eff */
[----:B------:R-:W2:Y:S01]  /*10850*/  LDCU UR5, c[0x0][0x3b0] ;  /* 0x00007600ff0577ac */ /* 0x000ea20008000800 */
[----:B------:R-:W-:Y:S01]  /*10860*/  @!P3 IMAD.MOV R4, RZ, RZ, -R4 ;  /* 0x000000ffff04b224 */ /* 0x000fe200078e0a04 */
[----:B-1----:R-:W-:-:S04]  /*10870*/  LEA R41, P3, R5, R72, 0x1 ;  /* 0x0000004805297211 */ /* 0x002fc800078608ff */
[----:B------:R-:W-:Y:S01]  /*10880*/  SEL R6, R73, R4, !P1 ;  /* 0x0000000449067207 */ /* 0x000fe20004800000 */
[----:B------:R-:W-:Y:S01]  /*10890*/  @P0 IMAD.MOV.U32 R4, RZ, RZ, R60 ;  /* 0x000000ffff040224 */ /* 0x000fe200078e003c */
[----:B------:R-:W-:Y:S01]  /*108a0*/  LEA.HI.X.SX32 R42, R5, R69, 0x1, P3 ;  /* 0x00000045052a7211 */ /* 0x000fe200018f0eff */
[----:B------:R-:W-:-:S05]  /*108b0*/  @P0 IMAD.MOV.U32 R5, RZ, RZ, R45 ;  /* 0x000000ffff050224 */ /* 0x000fca00078e002d */
[----:B------:R1:W2:Y:S02]  /*108c0*/  @P0 LDG.E.U16 R63, desc[UR20][R4.64] ;  /* 0x00000014043f0981 */ /* 0x0002a4000c1e1500 */
[----:B-1----:R-:W-:Y:S02]  /*108d0*/  @P0 IMAD.MOV.U32 R4, RZ, RZ, R41 ;  /* 0x000000ffff040224 */ /* 0x002fe400078e0029 */
[----:B------:R-:W-:-:S05]  /*108e0*/  @P0 IMAD.MOV.U32 R5, RZ, RZ, R42 ;  /* 0x000000ffff050224 */ /* 0x000fca00078e002a */
[----:B------:R1:W2:Y:S04]  /*108f0*/  @P0 LDG.E.U16 R7, desc[UR20][R4.64] ;  /* 0x0000001404070981 */ /* 0x0002a8000c1e1500 */
[----:B------:R0:W-:Y:S04]  /*10900*/  STL [R1+0x20], R62 ;  /* 0x0000203e01007387 */ /* 0x0001e80000100800 */
[----:B0-----:R-:W2:Y:S01]  /*10910*/  LDL R62, [R1+0xfa0] ;  /* 0x000fa000013e7983 */ /* 0x001ea20000100800 */
[C---:B------:R-:W-:Y:S02]  /*10920*/  ISETP.GT.U32.AND P5, PT, R68.reuse, R49, PT ;  /* 0x000000314400720c */ /* 0x040fe40003fa4070 */
[----:B------:R-:W-:-:S02]  /*10930*/  ISETP.GT.U32.AND P4, PT, R68, R50, PT ;  /* 0x000000324400720c */ /* 0x000fc40003f84070 */
[----:B------:R-:W-:-:S09]  /*10940*/  ISETP.GT.U32.AND P3, PT, R68, R54, PT ;  /* 0x000000364400720c */ /* 0x000fd20003f64070 */
[----:B------:R-:W-:Y:S01]  /*10950*/  @!P5 IMAD.IADD R49, R49, 0x1, -R68 ;  /* 0x000000013131d824 */ /* 0x000fe200078e0a44 */
[----:B----4-:R-:W-:-:S04]  /*10960*/  ISETP.GT.U32.AND P6, PT, R68, R55, PT ;  /* 0x000000374400720c */ /* 0x010fc80003fc4070 */
[----:B------:R-:W-:Y:S01]  /*10970*/  ISETP.GT.U32.AND P5, PT, R68, R49, PT ;  /* 0x000000314400720c */ /* 0x000fe20003fa4070 */
[----:B------:R-:W-:Y:S01]  /*10980*/  STL [R1+0x9fc], R60 ;  /* 0x0009fc3c01007387 */ /* 0x000fe20000100800 */
[----:B------:R-:W-:-:S03]  /*10990*/  @!P4 IMAD.IADD R50, R50, 0x1, -R68 ;  /* 0x000000013232c824 */ /* 0x000fc600078e0a44 */
[----:B------:R-:W-:Y:S04]  /*109a0*/  STL [R1+0xa2c], R41 ;  /* 0x000a2c2901007387 */ /* 0x000fe80000100800 */
[----:B------:R0:W-:Y:S01]  /*109b0*/  STL [R1+0x9f8], R45 ;  /* 0x0009f82d01007387 */ /* 0x0001e20000100800 */
[----:B------:R-:W-:Y:S01]  /*109c0*/  IMAD R6, R6, UR7, RZ ;  /* 0x0000000706067c24 */ /* 0x000fe2000f8e02ff */
[----:B------:R-:W-:Y:S01]  /*109d0*/  PRMT R36, RZ, 0x7610, R36 ;  /* 0x00007610ff247816 */ /* 0x000fe20000000024 */
[--C-:B------:R-:W-:Y:S02]  /*109e0*/  @!P3 IMAD.IADD R54, R54, 0x1, -R68.reuse ;  /* 0x000000013636b824 */ /* 0x100fe400078e0a44 */
[--C-:B------:R-:W-:Y:S01]  /*109f0*/  @!P5 IMAD.IADD R49, R49, 0x1, -R68.reuse ;  /* 0x000000013131d824 */ /* 0x100fe200078e0a44 */
[----:B0-----:R-:W4:Y:S01]  /*10a00*/  LDL.LU R45, [R1+0x1420] ;  /* 0x00142000012d7983 */ /* 0x001f220000300800 */
[----:B------:R-:W-:Y:S01]  /*10a10*/  @!P6 IMAD.IADD R55, R55, 0x1, -R68 ;  /* 0x000000013737e824 */ /* 0x000fe200078e0a44 */
[----:B------:R-:W-:Y:S01]  /*10a20*/  PRMT R18, RZ, 0x7610, R18 ;  /* 0x00007610ff127816 */ /* 0x000fe20000000012 */
[----:B------:R-:W0:Y:S01]  /*10a30*/  LDCU UR7, c[0x0][0x3b0] ;  /* 0x00007600ff0777ac */ /* 0x000e220008000800 */
[----:B------:R-:W4:Y:S04]  /*10a40*/  LDL.LU R60, [R1+0x141c] ;  /* 0x00141c00013c7983 */ /* 0x000f280000300800 */
[----:B------:R-:W-:Y:S01]  /*10a50*/  STL [R1+0xa28], R42 ;  /* 0x000a282a01007387 */ /* 0x000fe20000100800 */
[----:B-1----:R-:W-:Y:S01]  /*10a60*/  IMAD.MOV.U32 R4, RZ, RZ, R54 ;  /* 0x000000ffff047224 */ /* 0x002fe200078e0036 */
[----:B------:R-:W-:Y:S01]  /*10a70*/  ISETP.GT.U32.AND P3, PT, R68, R50, PT ;  /* 0x000000324400720c */ /* 0x000fe20003f64070 */
[----:B------:R-:W-:-:S12]  /*10a80*/  IMAD.MOV.U32 R5, RZ, RZ, R49 ;  /* 0x000000ffff057224 */ /* 0x000fd800078e0031 */
[----:B------:R-:W-:Y:S01]  /*10a90*/  @!P3 IMAD.IADD R50, R50, 0x1, -R68 ;  /* 0x000000013232b824 */ /* 0x000fe200078e0a44 */
[----:B------:R-:W-:Y:S02]  /*10aa0*/  ISETP.GE.AND P5, PT, R43, RZ, PT ;  /* 0x000000ff2b00720c */ /* 0x000fe40003fa6270 */
[----:B---3--:R-:W-:-:S11]  /*10ab0*/  ISETP.GE.AND P4, PT, R67, RZ, PT ;  /* 0x000000ff4300720c */ /* 0x008fd60003f86270 */
[----:B------:R-:W-:Y:S02]  /*10ac0*/  @!P5 IMAD.MOV R5, RZ, RZ, -R5 ;  /* 0x000000ffff05d224 */ /* 0x000fe400078e0a05 */
[----:B------:R-:W-:Y:S01]  /*10ad0*/  @!P4 IMAD.MOV R4, RZ, RZ, -R4 ;  /* 0x000000ffff04c224 */ /* 0x000fe200078e0a04 */
[----:B--2---:R1:W-:Y:S04]  /*10ae0*/  STL [R1+0x498], R63 ;  /* 0x0004983f01007387 */ /* 0x0043e80000100800 */
[----:B-1----:R-:W2:Y:S04]  /*10af0*/  LDL.LU R63, [R1+0x1418] ;  /* 0x00141800013f7983 */ /* 0x002ea80000300800 */
[----:B------:R-:W3:Y:S04]  /*10b00*/  LDL R67, [R1+0xfc0] ;  /* 0x000fc00001437983 */ /* 0x000ee80000100800 */
[----:B------:R-:W2:Y:S04]  /*10b10*/  LDL.LU R42, [R1+0x40] ;  /* 0x00004000012a7983 */ /* 0x000ea80000300800 */
[----:B------:R1:W-:Y:S02]  /*10b20*/  STL [R1+0x494], R7 ;  /* 0x0004940701007387 */ /* 0x0003e40000100800 */
[----:B-1----:R-:W-:-:S04]  /*10b30*/  LEA R7, P6, R6, R72, 0x1 ;  /* 0x0000004806077211 */ /* 0x002fc800078c08ff */
[----:B------:R-:W-:Y:S02]  /*10b40*/  LEA.HI.X.SX32 R41, R6, R69, 0x1, P6 ;  /* 0x0000004506297211 */ /* 0x000fe400030f0eff */
[----:B------:R-:W-:Y:S01]  /*10b50*/  ISETP.GT.U32.AND P6, PT, R68, R58, PT ;  /* 0x0000003a4400720c */ /* 0x000fe20003fc4070 */
[----:B------:R1:W-:Y:S01]  /*10b60*/  STL [R1+0xa5c], R7 ;  /* 0x000a5c0701007387 */ /* 0x0003e20000100800 */
[----:B------:R-:W-:Y:S01]  /*10b70*/  @P0 IMAD.MOV.U32 R6, RZ, RZ, R7 ;  /* 0x000000ffff060224 */ /* 0x000fe200078e0007 */
[----:B------:R-:W-:Y:S02]  /*10b80*/  ISETP.GE.AND P4, PT, R62, RZ, PT ;  /* 0x000000ff3e00720c */ /* 0x000fe40003f86270 */
[C---:B------:R-:W-:Y:S01]  /*10b90*/  SEL R4, R73.reuse, R4, !P1 ;  /* 0x0000000449047207 */ /* 0x040fe20004800000 */
[----:B-1----:R-:W-:Y:S01]  /*10ba0*/  @P0 IMAD.MOV.U32 R7, RZ, RZ, R41 ;  /* 0x000000ffff070224 */ /* 0x002fe200078e0029 */
[----:B------:R-:W-:-:S04]  /*10bb0*/  SEL R5, R73, R5, !P1 ;  /* 0x0000000549057207 */ /* 0x000fc80004800000 */
[----:B------:R1:W2:Y:S02]  /*10bc0*/  @P0 LDG.E.U16 R36, desc[UR20][R6.64] ;  /* 0x0000001406240981 */ /* 0x0002a4000c1e1500 */
[----:B------:R-:W-:Y:S02]  /*10bd0*/  @!P6 IMAD.IADD R58, R58, 0x1, -R68 ;  /* 0x000000013a3ae824 */ /* 0x000fe400078e0a44 */
[----:B------:R-:W-:Y:S02]  /*10be0*/  IMAD R5, R5, UR11, RZ ;  /* 0x0000000b05057c24 */ /* 0x000fe4000f8e02ff */
[----:B-1----:R-:W-:Y:S01]  /*10bf0*/  IMAD R6, R4, UR5, RZ ;  /* 0x0000000504067c24 */ /* 0x002fe2000f8e02ff */
[----:B------:R1:W-:Y:S01]  /*10c00*/  STL [R1+0xa58], R41 ;  /* 0x000a582901007387 */ /* 0x0003e20000100800 */
[----:B------:R-:W-:Y:S01]  /*10c10*/  IMAD.MOV.U32 R4, RZ, RZ, R50 ;  /* 0x000000ffff047224 */ /* 0x000fe200078e0032 */
[----:B------:R-:W-:Y:S01]  /*10c20*/  PRMT R7, RZ, 0x7610, R7 ;  /* 0x00007610ff077816 */ /* 0x000fe20000000007 */
[----:B------:R-:W0:Y:S01]  /*10c30*/  LDCU UR5, c[0x0][0x3b0] ;  /* 0x00007600ff0577ac */ /* 0x000e220008000800 */
[C---:B------:R-:W-:Y:S01]  /*10c40*/  LEA R54, P6, R6.reuse, R72, 0x1 ;  /* 0x0000004806367211 */ /* 0x040fe200078c08ff */
[----:B------:R-:W-:Y:S01]  /*10c50*/  @!P4 IMAD.MOV R4, RZ, RZ, -R4 ;  /* 0x000000ffff04c224 */ /* 0x000fe200078e0a04 */
[----:B------:R-:W4:Y:S02]  /*10c60*/  LDL R62, [R1+0xfe0] ;  /* 0x000fe000013e7983 */ /* 0x000f240000100800 */
[----:B------:R-:W-:-:S02]  /*10c70*/  LEA.HI.X.SX32 R50, R6, R69, 0x1, P6 ;  /* 0x0000004506327211 */ /* 0x000fc400030f0eff */
[----:B-1----:R-:W-:Y:S01]  /*10c80*/  LEA R41, P4, R5, R72, 0x1 ;  /* 0x0000004805297211 */ /* 0x002fe200078808ff */
[----:B------:R-:W4:Y:S01]  /*10c90*/  LDL.LU R43, [R1+0x44] ;  /* 0x00004400012b7983 */ /* 0x000f220000300800 */
[----:B------:R-:W-:Y:S01]  /*10ca0*/  SEL R6, R73, R4, !P1 ;  /* 0x0000000449067207 */ /* 0x000fe20004800000 */
[----:B------:R-:W-:Y:S01]  /*10cb0*/  @P0 IMAD.MOV.U32 R4, RZ, RZ, R54 ;  /* 0x000000ffff040224 */ /* 0x000fe200078e0036 */
[----:B------:R-:W-:Y:S01]  /*10cc0*/  LEA.HI.X.SX32 R49, R5, R69, 0x1, P4 ;  /* 0x0000004505317211 */ /* 0x000fe200020f0eff */
[----:B------:R-:W-:-:S05]  /*10cd0*/  @P0 IMAD.MOV.U32 R5, RZ, RZ, R50 ;  /* 0x000000ffff050224 */ /* 0x000fca00078e0032 */
[----:B------:R1:W4:Y:S02]  /*10ce0*/  @P0 LDG.E.U16 R18, desc[UR20][R4.64] ;  /* 0x0000001404120981 */ /* 0x000324000c1e1500 */
[----:B-1----:R-:W-:Y:S02]  /*10cf0*/  @P0 IMAD.MOV.U32 R4, RZ, RZ, R41 ;  /* 0x000000ffff040224 */ /* 0x002fe400078e0029 */
[----:B------:R-:W-:-:S05]  /*10d00*/  @P0 IMAD.MOV.U32 R5, RZ, RZ, R49 ;  /* 0x000000ffff050224 */ /* 0x000fca00078e0031 */
[----:B------:R1:W4:Y:S01]  /*10d10*/  @P0 LDG.E.U16 R7, desc[UR20][R4.64] ;  /* 0x0000001404070981 */ /* 0x000322000c1e1500 */
[----:B------:R-:W-:Y:S01]  /*10d20*/  ISETP.GT.U32.AND P5, PT, R68, R55, PT ;  /* 0x000000374400720c */ /* 0x000fe20003fa4070 */
[----:B------:R-:W-:-:S12]  /*10d30*/  IMAD R6, R6, UR11, RZ ;  /* 0x0000000b06067c24 */ /* 0x000fd8000f8e02ff */
[----:B------:R-:W-:-:S04]  /*10d40*/  @!P5 IMAD.IADD R55, R55, 0x1, -R68 ;  /* 0x000000013737d824 */ /* 0x000fc800078e0a44 */
[----:B-1----:R-:W-:Y:S01]  /*10d50*/  IMAD.MOV.U32 R4, RZ, RZ, R55 ;  /* 0x000000ffff047224 */ /* 0x002fe200078e0037 */
[----:B------:R-:W-:Y:S02]  /*10d60*/  PRMT R44, RZ, 0x7610, R44 ;  /* 0x00007610ff2c7816 */ /* 0x000fe4000000002c */
[----:B---3--:R-:W-:-:S13]  /*10d70*/  ISETP.GE.AND P5, PT, R67, RZ, PT ;  /* 0x000000ff4300720c */ /* 0x008fda0003fa6270 */
[----:B------:R-:W-:Y:S01]  /*10d80*/  @!P5 IMAD.MOV R4, RZ, RZ, -R4 ;  /* 0x000000ffff04d224 */ /* 0x000fe200078e0a04 */
[----:B--2---:R1:W-:Y:S04]  /*10d90*/  STL [R1+0x490], R36 ;  /* 0x0004902401007387 */ /* 0x0043e80000100800 */
[----:B-1----:R-:W2:Y:S04]  /*10da0*/  LDL.LU R36, [R1+0x48] ;  /* 0x0000480001247983 */ /* 0x002ea80000300800 */
[----:B------:R-:W-:Y:S04]  /*10db0*/  STL [R1+0xa8c], R54 ;  /* 0x000a8c3601007387 */ /* 0x000fe80000100800 */
[----:B------:R-:W-:Y:S04]  /*10dc0*/  STL [R1+0x2c4], R41 ;  /* 0x0002c42901007387 */ /* 0x000fe80000100800 */
[----:B------:R-:W3:Y:S04]  /*10dd0*/  LDL R67, [R1+0x1004] ;  /* 0x0010040001437983 */ /* 0x000ee80000100800 */
[----:B------:R1:W-:Y:S01]  /*10de0*/  STL [R1+0xa88], R50 ;  /* 0x000a883201007387 */ /* 0x0003e20000100800 */
[----:B----4-:R-:W-:-:S03]  /*10df0*/  ISETP.GE.AND P6, PT, R62, RZ, PT ;  /* 0x000000ff3e00720c */ /* 0x010fc60003fc6270 */
[----:B-1----:R-:W4:Y:S04]  /*10e00*/  LDL.LU R50, [R1+0x1414] ;  /* 0x0014140001327983 */ /* 0x002f280000300800 */
[----:B------:R-:W4:Y:S04]  /*10e10*/  LDL.LU R54, [R1+0x1410] ;  /* 0x0014100001367983 */ /* 0x000f280000300800 */
[----:B------:R-:W-:Y:S04]  /*10e20*/  STL [R1+0x2c0], R49 ;  /* 0x0002c03101007387 */ /* 0x000fe80000100800 */
[----:B------:R1:W-:Y:S04]  /*10e30*/  STL [R1+0x48c], R18 ;  /* 0x00048c1201007387 */ /* 0x0003e80000100800 */
[----:B-1----:R-:W4:Y:S04]  /*10e40*/  LDL.LU R18, [R1+0x140c] ;  /* 0x00140c0001127983 */ /* 0x002f280000300800 */
[----:B------:R-:W4:Y:S04]  /*10e50*/  LDL.LU R49, [R1+0x1408] ;  /* 0x0014080001317983 */ /* 0x000f280000300800 */
[----:B------:R-:W4:Y:S04]  /*10e60*/  LDL R62, [R1+0x10f0] ;  /* 0x0010f000013e7983 */ /* 0x000f280000100800 */
[----:B------:R-:W4:Y:S04]  /*10e70*/  LDL.LU R41, [R1+0x4c] ;  /* 0x00004c0001297983 */ /* 0x000f280000300800 */
[----:B------:R1:W-:Y:S02]  /*10e80*/  STL [R1+0x488], R7 ;  /* 0x0004880701007387 */ /* 0x0003e40000100800 */
[----:B-1----:R-:W-:-:S04]  /*10e90*/  LEA R7, P5, R6, R72, 0x1 ;  /* 0x0000004806077211 */ /* 0x002fc800078a08ff */
[----:B------:R-:W-:Y:S01]  /*10ea0*/  LEA.HI.X.SX32 R55, R6, R69, 0x1, P5 ;  /* 0x0000004506377211 */ /* 0x000fe200028f0eff */
[----:B------:R1:W-:Y:S01]  /*10eb0*/  STL [R1+0x304], R7 ;  /* 0x0003040701007387 */ /* 0x0003e20000100800 */
[----:B------:R-:W-:-:S03]  /*10ec0*/  @P0 IMAD.MOV.U32 R6, RZ, RZ, R7 ;  /* 0x000000ffff060224 */ /* 0x000fc600078e0007 */
[----:B-1----:R-:W-:-:S05]  /*10ed0*/  @P0 IMAD.MOV.U32 R7, RZ, RZ, R55 ;  /* 0x000000ffff070224 */ /* 0x002fca00078e0037 */
[----:B------:R0:W4:Y:S01]  /*10ee0*/  @P0 LDG.E.U16 R44, desc[UR20][R6.64] ;  /* 0x00000014062c0981 */ /* 0x000122000c1e1500 */
[C---:B------:R-:W-:Y:S02]  /*10ef0*/  ISETP.GT.U32.AND P3, PT, R68.reuse, R58, PT ;  /* 0x0000003a4400720c */ /* 0x040fe40003f64070 */
[----:B------:R-:W-:Y:S02]  /*10f00*/  ISETP.GT.U32.AND P4, PT, R68, R42, PT ;  /* 0x0000002a4400720c */ /* 0x000fe40003f84070 */
[----:B------:R-:W-:-:S09]  /*10f10*/  SEL R5, R73, R4, !P1 ;  /* 0x0000000449057207 */ /* 0x000fd20004800000 */
[--C-:B------:R-:W-:Y:S01]  /*10f20*/  @!P3 IMAD.IADD R58, R58, 0x1, -R68.reuse ;  /* 0x000000013a3ab824 */ /* 0x100fe200078e0a44 */
[----:B------:R-:W-:Y:S01]  /*10f30*/  ISETP.GT.U32.AND P3, PT, R68, R43, PT ;  /* 0x0000002b4400720c */ /* 0x000fe20003f64070 */
[----:B------:R-:W-:Y:S02]  /*10f40*/  @!P4 IMAD.IADD R42, R42, 0x1, -R68 ;  /* 0x000000012a2ac824 */ /* 0x000fe400078e0a44 */
[----:B------:R-:W-:Y:S02]  /*10f50*/  IMAD.MOV.U32 R4, RZ, RZ, R58 ;  /* 0x000000ffff047224 */ /* 0x000fe400078e003a */
[----:B------:R-:W-:Y:S01]  /*10f60*/  IMAD R5, R5, UR4, RZ ;  /* 0x0000000405057c24 */ /* 0x000fe2000f8e02ff */
[----:B------:R-:W-:Y:S01]  /*10f70*/  ISETP.GT.U32.AND P5, PT, R68, R42, PT ;  /* 0x0000002a4400720c */ /* 0x000fe20003fa4070 */
[----:B------:R-:W-:Y:S01]  /*10f80*/  @!P6 IMAD.MOV R4, RZ, RZ, -R4 ;  /* 0x000000ffff04e224 */ /* 0x000fe200078e0a04 */
[----:B------:R-:W-:Y:S01]  /*10f90*/  PRMT R71, RZ, 0x7610, R71 ;  /* 0x00007610ff477816 */ /* 0x000fe20000000047 */
[----:B------:R1:W-:Y:S01]  /*10fa0*/  STL [R1+0x300], R55 ;  /* 0x0003003701007387 */ /* 0x0003e20000100800 */
[----:B------:R-:W-:Y:S01]  /*10fb0*/  LEA R58, P6, R5, R72, 0x1 ;  /* 0x00000048053a7211 */ /* 0x000fe200078c08ff */
[----:B------:R-:W2:Y:S01]  /*10fc0*/  LDCU UR4, c[0x0][0x3b0] ;  /* 0x00007600ff0477ac */ /* 0x000ea20008000800 */
[----:B------:R-:W-:Y:S01]  /*10fd0*/  SEL R4, R73, R4, !P1 ;  /* 0x0000000449047207 */ /* 0x000fe20004800000 */
[----:B------:R-:W-:Y:S01]  /*10fe0*/  @!P3 IMAD.IADD R43, R43, 0x1, -R68 ;  /* 0x000000012b2bb824 */ /* 0x000fe200078e0a44 */
[----:B------:R-:W-:-:S03]  /*10ff0*/  LEA.HI.X.SX32 R5, R5, R69, 0x1, P6 ;  /* 0x0000004505057211 */ /* 0x000fc600030f0eff */
[----:B0-----:R-:W-:Y:S01]  /*11000*/  IMAD R6, R4, UR5, RZ ;  /* 0x0000000504067c24 */ /* 0x001fe2000f8e02ff */
[----:B------:R-:W-:Y:S01]  /*11010*/  PRMT R7, RZ, 0x7610, R7 ;  /* 0x00007610ff077816 */ /* 0x000fe20000000007 */
[----:B------:R-:W-:Y:S01]  /*11020*/  @P0 IMAD.MOV.U32 R4, RZ, RZ, R58 ;  /* 0x000000ffff040224 */ /* 0x000fe200078e003a */
[----:B-1----:R-:W4:Y:S01]  /*11030*/  LDL R55, [R1+0x111c] ;  /* 0x00111c0001377983 */ /* 0x002f220000100800 */
[----:B------:R-:W-:Y:S01]  /*11040*/  @!P5 IMAD.IADD R42, R42, 0x1, -R68 ;  /* 0x000000012a2ad824 */ /* 0x000fe200078e0a44 */
[----:B------:R-:W0:Y:S02]  /*11050*/  LDCU UR5, c[0x0][0x3b0] ;  /* 0x00007600ff0577ac */ /* 0x000e240008000800 */
[----:B------:R1:W4:Y:S02]  /*11060*/  @P0 LDG.E.U16 R71, desc[UR20][R4.64] ;  /* 0x0000001404470981 */ /* 0x000324000c1e1500 */
[----:B-1----:R-:W-:Y:S01]  /*11070*/  IMAD.MOV.U32 R4, RZ, RZ, R42 ;  /* 0x000000ffff047224 */ /* 0x002fe200078e002a */
[----:B--2---:R-:W-:-:S02]  /*11080*/  ISETP.GT.U32.AND P4, PT, R68, R36, PT ;  /* 0x000000244400720c */ /* 0x004fc40003f84070 */
[----:B---3--:R-:W-:-:S11]  /*11090*/  ISETP.GE.AND P3, PT, R67, RZ, PT ;  /* 0x000000ff4300720c */ /* 0x008fd60003f66270 */
[----:B------:R-:W-:Y:S02]  /*110a0*/  @!P4 IMAD.IADD R36, R36, 0x1, -R68 ;  /* 0x000000012424c824 */ /* 0x000fe400078e0a44 */
[----:B------:R-:W-:Y:S01]  /*110b0*/  @!P3 IMAD.MOV R4, RZ, RZ, -R4 ;  /* 0x000000ffff04b224 */ /* 0x000fe200078e0a04 */
[----:B----4-:R-:W-:Y:S01]  /*110c0*/  ISETP.GE.AND P4, PT, R62, RZ, PT ;  /* 0x000000ff3e00720c */ /* 0x010fe20003f86270 */
[----:B------:R1:W-:Y:S04]  /*110d0*/  STL [R1+0x484], R44 ;  /* 0x0004842c01007387 */ /* 0x0003e80000100800 */
[----:B-1----:R-:W2:Y:S04]  /*110e0*/  LDL.LU R44, [R1+0x50] ;  /* 0x00005000012c7983 */ /* 0x002ea80000300800 */
[----:B------:R1:W-:Y:S04]  /*110f0*/  STL [R1+0x524], R58 ;  /* 0x0005243a01007387 */ /* 0x0003e80000100800 */
[----:B------:R-:W3:Y:S04]  /*11100*/  LDL.LU R67, [R1+0x54] ;  /* 0x0000540001437983 */ /* 0x000ee80000300800 */
[----:B------:R4:W-:Y:S04]  /*11110*/  STL [R1+0x520], R5 ;  /* 0x0005200501007387 */ /* 0x0009e80000100800 */
[----:B-1----:R-:W2:Y:S04]  /*11120*/  LDL.LU R58, [R1+0x1404] ;  /* 0x00140400013a7983 */ /* 0x002ea80000300800 */
[----:B------:R-:W2:Y:S01]  /*11130*/  LDL R62, [R1+0x104c] ;  /* 0x00104c00013e7983 */ /* 0x000ea20000100800 */
[----:B----4-:R-:W-:-:S04]  /*11140*/  LEA R5, P6, R6, R72, 0x1 ;  /* 0x0000004806057211 */ /* 0x010fc800078c08ff */
[----:B------:R-:W-:Y:S01]  /*11150*/  LEA.HI.X.SX32 R42, R6, R69, 0x1, P6 ;  /* 0x00000045062a7211 */ /* 0x000fe200030f0eff */
[----:B------:R1:W-:Y:S01]  /*11160*/  STL [R1+0x554], R5 ;  /* 0x0005540501007387 */ /* 0x0003e20000100800 */
[----:B------:R-:W-:Y:S01]  /*11170*/  SEL R6, R73, R4, !P1 ;  /* 0x0000000449067207 */ /* 0x000fe20004800000 */
[----:B------:R-:W-:Y:S02]  /*11180*/  @P0 IMAD.MOV.U32 R4, RZ, RZ, R5 ;  /* 0x000000ffff040224 */ /* 0x000fe400078e0005 */
[----:B-1----:R-:W-:-:S05]  /*11190*/  @P0 IMAD.MOV.U32 R5, RZ, RZ, R42 ;  /* 0x000000ffff050224 */ /* 0x002fca00078e002a */
[----:B------:R1:W4:Y:S01]  /*111a0*/  @P0 LDG.E.U16 R7, desc[UR20][R4.64] ;  /* 0x0000001404070981 */ /* 0x000322000c1e1500 */
[C---:B------:R-:W-:Y:S02]  /*111b0*/  ISETP.GT.U32.AND P5, PT, R68.reuse, R43, PT ;  /* 0x0000002b4400720c */ /* 0x040fe40003fa4070 */
[----:B------:R-:W-:Y:S01]  /*111c0*/  ISETP.GT.U32.AND P3, PT, R68, R36, PT ;  /* 0x000000244400720c */ /* 0x000fe20003f64070 */
[----:B------:R-:W-:Y:S01]  /*111d0*/  STL [R1+0x550], R42 ;  /* 0x0005502a01007387 */ /* 0x000fe20000100800 */
[----:B------:R-:W-:Y:S01]  /*111e0*/  IMAD R6, R6, UR4, RZ ;  /* 0x0000000406067c24 */ /* 0x000fe2000f8e02ff */
[----:B------:R-:W-:Y:S01]  /*111f0*/  ISETP.GE.AND P6, PT, R55, RZ, PT ;  /* 0x000000ff3700720c */ /* 0x000fe20003fc6270 */
[----:B------:R-:W0:Y:S01]  /*11200*/  LDCU UR4, c[0x0][0x3b0] ;  /* 0x00007600ff0477ac */ /* 0x000e220008000800 */
[----:B------:R1:W-:Y:S06]  /*11210*/  STL [R1+0x480], R71 ;  /* 0x0004804701007387 */ /* 0x0003ec0000100800 */
[----:B------:R-:W-:-:S04]  /*11220*/  @!P5 IMAD.IADD R43, R43, 0x1, -R68 ;  /* 0x000000012b2bd824 */ /* 0x000fc800078e0a44 */
[----:B-1----:R-:W-:Y:S01]  /*11230*/  IMAD.MOV.U32 R4, RZ, RZ, R43 ;  /* 0x000000ffff047224 */ /* 0x002fe200078e002b */
[----:B------:R-:W2:Y:S01]  /*11240*/  LDL R71, [R1+0x1080] ;  /* 0x0010800001477983 */ /* 0x000ea20000100800 */
[----:B------:R-:W-:-:S03]  /*11250*/  @!P3 IMAD.IADD R36, R36, 0x1, -R68 ;  /* 0x000000012424b824 */ /* 0x000fc600078e0a44 */
[----:B------:R-:W2:Y:S01]  /*11260*/  LDL.LU R42, [R1+0x60] ;  /* 0x00006000012a7983 */ /* 0x000ea20000300800 */
[----:B------:R-:W-:-:S03]  /*11270*/  @!P4 IMAD.MOV R4, RZ, RZ, -R4 ;  /* 0x000000ffff04c224 */ /* 0x000fc600078e0a04 */
[----:B------:R-:W2:Y:S02]  /*11280*/  LDL.LU R43, [R1+0x5c] ;  /* 0x00005c00012b7983 */ /* 0x000ea40000300800 */
[----:B------:R-:W-:Y:S01]  /*11290*/  SEL R5, R73, R4, !P1 ;  /* 0x0000000449057207 */ /* 0x000fe20004800000 */
[----:B------:R-:W-:Y:S01]  /*112a0*/  IMAD.MOV.U32 R4, RZ, RZ, R36 ;  /* 0x000000ffff047224 */ /* 0x000fe200078e0024 */
[----:B------:R-:W-:-:S03]  /*112b0*/  PRMT R53, RZ, 0x7610, R53 ;  /* 0x00007610ff357816 */ /* 0x000fc60000000035 */
[----:B------:R-:W-:Y:S02]  /*112c0*/  @!P6 IMAD.MOV R4, RZ, RZ, -R4 ;  /* 0x000000ffff04e224 */ /* 0x000fe400078e0a04 */
[----:B0-----:R-:W-:Y:S01]  /*112d0*/  IMAD R5, R5, UR5, RZ ;  /* 0x0000000505057c24 */ /* 0x001fe2000f8e02ff */
[----:B------:R-:W-:Y:S01]  /*112e0*/  PRMT R40, RZ, 0x7610, R40 ;  /* 0x00007610ff287816 */ /* 0x000fe20000000028 */
[----:B------:R-:W0:Y:S01]  /*112f0*/  LDCU UR5, c[0x0][0x3b0] ;  /* 0x00007600ff0577ac */ /* 0x000e220008000800 */
[----:B------:R-:W-:Y:S01]  /*11300*/  SEL R4, R73, R4, !P1 ;  /* 0x0000000449047207 */ /* 0x000fe20004800000 */
[----:B----4-:R1:W-:Y:S02]  /*11310*/  STL [R1+0x47c], R7 ;  /* 0x00047c0701007387 */ /* 0x0103e40000100800 */
[----:B-1----:R-:W-:-:S04]  /*11320*/  LEA R7, P3, R6, R72, 0x1 ;  /* 0x0000004806077211 */ /* 0x002fc800078608ff */
[----:B------:R-:W-:Y:S01]  /*11330*/  LEA.HI.X.SX32 R55, R6, R69, 0x1, P3 ;  /* 0x0000004506377211 */ /* 0x000fe200018f0eff */
[----:B------:R1:W-:Y:S01]  /*11340*/  STL [R1+0x584], R7 ;  /* 0x0005840701007387 */ /* 0x0003e20000100800 */
[----:B------:R-:W-:-:S03]  /*11350*/  @P0 IMAD.MOV.U32 R6, RZ, RZ, R7 ;  /* 0x000000ffff060224 */ /* 0x000fc600078e0007 */
[----:B------:R-:W4:Y:S01]  /*11360*/  LDL.LU R36, [R1+0x1400] ;  /* 0x0014000001247983 */ /* 0x000f220000300800 */
[----:B-1----:R-:W-:-:S03]  /*11370*/  @P0 IMAD.MOV.U32 R7, RZ, RZ, R55 ;  /* 0x000000ffff070224 */ /* 0x002fc600078e0037 */
[----:B------:R1:W-:Y:S04]  /*11380*/  STL [R1+0x580], R55 ;  /* 0x0005803701007387 */ /* 0x0003e80000100800 */
[----:B------:R0:W3:Y:S01]  /*11390*/  @P0 LDG.E.U16 R53, desc[UR20][R6.64] ;  /* 0x0000001406350981 */ /* 0x0000e2000c1e1500 */
[----:B-1----:R-:W-:Y:S01]  /*113a0*/  LEA R55, P6, R5, R72, 0x1 ;  /* 0x0000004805377211 */ /* 0x002fe200078c08ff */
[----:B0-----:R-:W-:-:S03]  /*113b0*/  IMAD R6, R4, UR7, RZ ;  /* 0x0000000704067c24 */ /* 0x001fc6000f8e02ff */
[----:B------:R-:W-:Y:S01]  /*113c0*/  LEA.HI.X.SX32 R5, R5, R69, 0x1, P6 ;  /* 0x0000004505057211 */ /* 0x000fe200030f0eff */
[----:B------:R-:W-:Y:S01]  /*113d0*/  @P0 IMAD.MOV.U32 R4, RZ, RZ, R55 ;  /* 0x000000ffff040224 */ /* 0x000fe200078e0037 */
[C---:B------:R-:W-:Y:S01]  /*113e0*/  ISETP.GT.U32.AND P5, PT, R68.reuse, R41, PT ;  /* 0x000000294400720c */ /* 0x040fe20003fa4070 */
[----:B------:R-:W0:Y:S03]  /*113f0*/  LDCU UR7, c[0x0][0x3b0] ;  /* 0x00007600ff0777ac */ /* 0x000e260008000800 */
[----:B------:R1:W4:Y:S01]  /*11400*/  @P0 LDG.E.U16 R40, desc[UR20][R4.64] ;  /* 0x0000001404280981 */ /* 0x000322000c1e1500 */
[----:B--2---:R-:W-:-:S08]  /*11410*/  ISETP.GT.U32.AND P4, PT, R68, R44, PT ;  /* 0x0000002c4400720c */ /* 0x004fd00003f84070 */
[----:B------:R-:W-:-:S05]  /*11420*/  @!P5 IMAD.IADD R41, R41, 0x1, -R68 ;  /* 0x000000012929d824 */ /* 0x000fca00078e0a44 */
[----:B------:R-:W-:Y:S01]  /*11430*/  ISETP.GT.U32.AND P3, PT, R68, R41, PT ;  /* 0x000000294400720c */ /* 0x000fe20003f64070 */
[----:B------:R-:W-:Y:S01]  /*11440*/  @!P4 IMAD.IADD R44, R44, 0x1, -R68 ;  /* 0x000000012c2cc824 */ /* 0x000fe200078e0a44 */
[----:B------:R-:W-:-:S11]  /*11450*/  ISETP.GE.AND P4, PT, R62, RZ, PT ;  /* 0x000000ff3e00720c */ /* 0x000fd60003f86270 */
[----:B------:R-:W-:-:S04]  /*11460*/  @!P3 IMAD.IADD R41, R41, 0x1, -R68 ;  /* 0x000000012929b824 */ /* 0x000fc800078e0a44 */
[----:B-1----:R-:W-:-:S04]  /*11470*/  IMAD.MOV.U32 R4, RZ, RZ, R41 ;  /* 0x000000ffff047224 */ /* 0x002fc800078e0029 */
[----:B------:R-:W-:Y:S01]  /*11480*/  @!P4 IMAD.MOV R4, RZ, RZ, -R4 ;  /* 0x000000ffff04c224 */ /* 0x000fe200078e0a04 */
[----:B------:R-:W-:Y:S01]  /*11490*/  PRMT R7, RZ, 0x7610, R7 ;  /* 0x00007610ff077816 */ /* 0x000fe20000000007 */
[----:B---3--:R1:W-:Y:S04]  /*114a0*/  STL [R1+0x478], R53 ;  /* 0x0004783501007387 */ /* 0x0083e80000100800 */
[----:B-1----:R-:W2:Y:S04]  /*114b0*/  LDL R53, [R1+0x10bc] ;  /* 0x0010bc0001357983 */ /* 0x002ea80000100800 */
[----:B------:R-:W3:Y:S04]  /*114c0*/  LDL.LU R62, [R1+0x58] ;  /* 0x00005800013e7983 */ /* 0x000ee80000300800 */
[----:B------:R1:W-:Y:S04]  /*114d0*/  STL [R1+0x5b4], R55 ;  /* 0x0005b43701007387 */ /* 0x0003e80000100800 */
[----:B------:R0:W-:Y:S04]  /*114e0*/  STL [R1+0x5b0], R5 ;  /* 0x0005b00501007387 */ /* 0x0001e80000100800 */
[----:B-1----:R-:W2:Y:S01]  /*114f0*/  LDL.LU R55, [R1+0x13fc] ;  /* 0x0013fc0001377983 */ /* 0x002ea20000300800 */
[----:B0-----:R-:W-:-:S03]  /*11500*/  LEA R5, P6, R6, R72, 0x1 ;  /* 0x0000004806057211 */ /* 0x001fc600078c08ff */
[----:B----4-:R0:W-:Y:S01]  /*11510*/  STL [R1+0x474], R40 ;  /* 0x0004742801007387 */ /* 0x0101e20000100800 */
[----:B------:R-:W-:Y:S02]  /*11520*/  LEA.HI.X.SX32 R41, R6, R69, 0x1, P6 ;  /* 0x0000004506297211 */ /* 0x000fe400030f0eff */
[----:B------:R-:W-:Y:S01]  /*11530*/  SEL R6, R73, R4, !P1 ;  /* 0x0000000449067207 */ /* 0x000fe20004800000 */
[----:B------:R-:W-:Y:S01]  /*11540*/  @P0 IMAD.MOV.U32 R4, RZ, RZ, R5 ;  /* 0x000000ffff040224 */ /* 0x000fe200078e0005 */
[----:B0-----:R-:W4:Y:S04]  /*11550*/  LDL.LU R40, [R1+0x13f8] ;  /* 0x0013f80001287983 */ /* 0x001f280000300800 */
[----:B------:R0:W-:Y:S02]  /*11560*/  STL [R1+0x5e4], R5 ;  /* 0x0005e40501007387 */ /* 0x0001e40000100800 */
[----:B0-----:R-:W-:-:S05]  /*11570*/  @P0 IMAD.MOV.U32 R5, RZ, RZ, R41 ;  /* 0x000000ffff050224 */ /* 0x001fca00078e0029 */
[----:B------:R0:W2:Y:S01]  /*11580*/  @P0 LDG.E.U16 R7, desc[UR20][R4.64] ;  /* 0x0000001404070981 */ /* 0x0000a2000c1e1500 */
[----:B------:R-:W-:-:S13]  /*11590*/  ISETP.GT.U32.AND P5, PT, R68, R67, PT ;  /* 0x000000434400720c */ /* 0x000fda0003fa4070 */
[----:B------:R-:W-:Y:S01]  /*115a0*/  @!P5 IMAD.IADD R67, R67, 0x1, -R68 ;  /* 0x000000014343d824 */ /* 0x000fe200078e0a44 */
[----:B------:R-:W-:-:S04]  /*115b0*/  ISETP.GT.U32.AND P5, PT, R68, R44, PT ;  /* 0x0000002c4400720c */ /* 0x000fc80003fa4070 */
[C---:B------:R-:W-:Y:S02]  /*115c0*/  ISETP.GT.U32.AND P3, PT, R68.reuse, R67, PT ;  /* 0x000000434400720c */ /* 0x040fe40003f64070 */
[----:B------:R-:W-:Y:S01]  /*115d0*/  ISETP.GT.U32.AND P4, PT, R68, R42, PT ;  /* 0x0000002a4400720c */ /* 0x000fe20003f84070 */
[----:B------:R-:W-:Y:S01]  /*115e0*/  IMAD R6, R6, UR4, RZ ;  /* 0x0000000406067c24 */ /* 0x000fe2000f8e02ff */
[----:B------:R-:W-:Y:S01]  /*115f0*/  STL [R1+0x5e0], R41 ;  /* 0x0005e02901007387 */ /* 0x000fe20000100800 */
[----:B------:R-:W-:Y:S01]  /*11600*/  PRMT R32, RZ, 0x7610, R32 ;  /* 0x00007610ff207816 */ /* 0x000fe20000000020 */
[----:B------:R-:W1:Y:S03]  /*11610*/  LDCU UR4, c[0x0][0x3b0] ;  /* 0x00007600ff0477ac */ /* 0x000e660008000800 */
[----:B------:R-:W-:-:S04]  /*11620*/  @!P5 IMAD.IADD R44, R44, 0x1, -R68 ;  /* 0x000000012c2cd824 */ /* 0x000fc800078e0a44 */
[----:B------:R-:W-:Y:S02]  /*11630*/  @!P3 IMAD.IADD R67, R67, 0x1, -R68 ;  /* 0x000000014343b824 */ /* 0x000fe400078e0a44 */
[----:B0-----:R-:W-:-:S03]  /*11640*/  IMAD.MOV.U32 R5, RZ, RZ, R44 ;  /* 0x000000ffff057224 */ /* 0x001fc600078e002c */
[----:B------:R-:W-:Y:S01]  /*11650*/  STL [R1+0x54], R67 ;  /* 0x0000544301007387 */ /* 0x000fe20000100800 */
[----:B------:R-:W-:-:S03]  /*11660*/  @!P4 IMAD.IADD R42, R42, 0x1, -R68 ;  /* 0x000000012a2ac824 */ /* 0x000fc600078e0a44 */
[----:B------:R-:W3:Y:S04]  /*11670*/  LDL R44, [R1+0x10b4] ;  /* 0x0010b400012c7983 */ /* 0x000ee80000100800 */
[----:B--2---:R0:W-:Y:S02]  /*11680*/  STL [R1+0x470], R7 ;  /* 0x0004700701007387 */ /* 0x0041e40000100800 */
[----:B0-----:R-:W-:-:S04]  /*11690*/  LEA R7, P4, R6, R72, 0x1 ;  /* 0x0000004806077211 */ /* 0x001fc800078808ff */
[----:B------:R-:W-:Y:S01]  /*116a0*/  LEA.HI.X.SX32 R6, R6, R69, 0x1, P4 ;  /* 0x0000004506067211 */ /* 0x000fe200020f0eff */
[----:B------:R0:W-:Y:S04]  /*116b0*/  STL [R1+0x614], R7 ;  /* 0x0006140701007387 */ /* 0x0001e80000100800 */
[----:B------:R2:W-:Y:S01]  /*116c0*/  STL [R1+0x610], R6 ;  /* 0x0006100601007387 */ /* 0x0005e20000100800 */
[----:B0-----:R-:W-:-:S04]  /*116d0*/  @P0 LOP3.LUT R7, R7, R6, RZ, 0x3c, !PT ;  /* 0x0000000607070212 */ /* 0x001fc800078e3cff */
[----:B--2---:R-:W-:-:S04]  /*116e0*/  @P0 LOP3.LUT R6, R7, R6, RZ, 0x3c, !PT ;  /* 0x0000000607060212 */ /* 0x004fc800078e3cff */
[----:B------:R-:W-:-:S05]  /*116f0*/  @P0 LOP3.LUT R7, R7, R6, RZ, 0x3c, !PT ;  /* 0x0000000607070212 */ /* 0x000fca00078e3cff */
[----:B------:R-:W2:Y:S04]  /*11700*/  @P0 LDG.E.U16 R32, desc[UR20][R6.64] ;  /* 0x0000001406200981 */ /* 0x000ea8000c1e1500 */
[----:B------:R-:W4:Y:S01]  /*11710*/  LDL R6, [R1+0x10a0] ;  /* 0x0010a00001067983 */ /* 0x000f220000100800 */
[C---:B------:R-:W-:Y:S02]  /*11720*/  ISETP.GT.U32.AND P6, PT, R68.reuse, R43, PT ;  /* 0x0000002b4400720c */ /* 0x040fe40003fc4070 */
[----:B------:R-:W-:Y:S02]  /*11730*/  ISETP.GE.AND P5, PT, R71, RZ, PT ;  /* 0x000000ff4700720c */ /* 0x000fe40003fa6270 */
[----:B------:R-:W-:Y:S01]  /*11740*/  ISETP.GE.AND P3, PT, R53, RZ, PT ;  /* 0x000000ff3500720c */ /* 0x000fe20003f66270 */
[----:B------:R-:W-:Y:S01]  /*11750*/  IMAD.MOV.U32 R4, RZ, RZ, R67 ;  /* 0x000000ffff047224 */ /* 0x000fe200078e0043 */
[----:B---3--:R-:W-:Y:S01]  /*11760*/  ISETP.GT.U32.AND P4, PT, R68, R62, PT ;  /* 0x0000003e4400720c */ /* 0x008fe20003f84070 */
[----:B------:R-:W3:Y:S01]  /*11770*/  LDL R53, [R1+0x1130] ;  /* 0x0011300001357983 */ /* 0x000ee20000100800 */
[----:B------:R-:W-:-:S03]  /*11780*/  PRMT R51, RZ, 0x7610, R51 ;  /* 0x00007610ff337816 */ /* 0x000fc60000000033 */
[----:B------:R-:W3:Y:S02]  /*11790*/  LDL.LU R7, [R1+0x64] ;  /* 0x0000640001077983 */ /* 0x000ee40000300800 */
[----:B------:R-:W-:Y:S02]  /*117a0*/  @!P6 IMAD.IADD R43, R43, 0x1, -R68 ;  /* 0x000000012b2be824 */ /* 0x000fe400078e0a44 */
[----:B------:R-:W-:Y:S02]  /*117b0*/  @!P5 IMAD.MOV R5, RZ, RZ, -R5 ;  /* 0x000000ffff05d224 */ /* 0x000fe400078e0a05 */
[----:B------:R-:W-:Y:S01]  /*117c0*/  @!P3 IMAD.MOV R4, RZ, RZ, -R4 ;  /* 0x000000ffff04b224 */ /* 0x000fe200078e0a04 */
[----:B------:R-:W-:Y:S02]  /*117d0*/  ISETP.GT.U32.AND P3, PT, R68, R43, PT ;  /* 0x0000002b4400720c */ /* 0x000fe40003f64070 */
[C---:B------:R-:W-:Y:S02]  /*117e0*/  SEL R5, R73.reuse, R5, !P1 ;  /* 0x0000000549057207 */ /* 0x040fe40004800000 */
[----:B------:R-:W-:-:S03]  /*117f0*/  SEL R4, R73, R4, !P1 ;  /* 0x0000000449047207 */ /* 0x000fc60004800000 */
[----:B------:R-:W-:Y:S02]  /*11800*/  IMAD R5, R5, UR5, RZ ;  /* 0x0000000505057c24 */ /* 0x000fe4000f8e02ff */
[----:B------:R-:W-:Y:S01]  /*11810*/  @!P4 IMAD.IADD R62, R62, 0x1, -R68 ;  /* 0x000000013e3ec824 */ /* 0x000fe200078e0a44 */
[----:B------:R-:W-:Y:S01]  /*11820*/  PRMT R26, RZ, 0x7610, R26 ;  /* 0x00007610ff1a7816 */ /* 0x000fe2000000001a */
[----:B-1----:R-:W-:Y:S01]  /*11830*/  IMAD R4, R4, UR4, RZ ;  /* 0x0000000404047c24 */ /* 0x002fe2000f8e02ff */
[-C--:B------:R-:W-:Y:S01]  /*11840*/  LEA R71, P6, R5, R72.reuse, 0x1 ;  /* 0x0000004805477211 */ /* 0x080fe200078c08ff */
[----:B------:R-:W-:Y:S01]  /*11850*/  @!P3 IMAD.IADD R43, R43, 0x1, -R68 ;  /* 0x000000012b2bb824 */ /* 0x000fe200078e0a44 */
[----:B--2---:R0:W-:Y:S02]  /*11860*/  STL [R1+0x46c], R32 ;  /* 0x00046c2001007387 */ /* 0x0041e40000100800 */
[----:B------:R-:W-:Y:S01]  /*11870*/  LEA R41, P4, R4, R72, 0x1 ;  /* 0x0000004804297211 */ /* 0x000fe200078808ff */
[----:B------:R-:W1:Y:S01]  /*11880*/  LDCU UR4, c[0x0][0x3b0] ;  /* 0x00007600ff0477ac */ /* 0x000e620008000800 */
[----:B------:R-:W-:-:S02]  /*11890*/  LEA.HI.X.SX32 R5, R5, R69, 0x1, P6 ;  /* 0x0000004505057211 */ /* 0x000fc400030f0eff */
[----:B------:R-:W-:Y:S01]  /*118a0*/  ISETP.GT.U32.AND P5, PT, R68, R42, PT ;  /* 0x0000002a4400720c */ /* 0x000fe20003fa4070 */
[----:B------:R-:W2:Y:S01]  /*118b0*/  LDCU UR5, c[0x0][0x3b0] ;  /* 0x00007600ff0577ac */ /* 0x000ea20008000800 */
[----:B----4-:R-:W-:Y:S01]  /*118c0*/  ISETP.GE.AND P3, PT, R6, RZ, PT ;  /* 0x000000ff0600720c */ /* 0x010fe20003f66270 */
[----:B0-----:R-:W4:Y:S01]  /*118d0*/  LDL.LU R32, [R1+0x68] ;  /* 0x0000680001207983 */ /* 0x001f220000300800 */
[----:B------:R-:W-:Y:S01]  /*118e0*/  LEA.HI.X.SX32 R6, R4, R69, 0x1, P4 ;  /* 0x0000004504067211 */ /* 0x000fe200020f0eff */
[----:B------:R-:W-:Y:S01]  /*118f0*/  @P0 IMAD.MOV.U32 R4, RZ, RZ, R71 ;  /* 0x000000ffff040224 */ /* 0x000fe200078e0047 */
[----:B------:R-:W-:Y:S01]  /*11900*/  ISETP.GE.AND P6, PT, R44, RZ, PT ;  /* 0x000000ff2c00720c */ /* 0x000fe20003fc6270 */
[----:B------:R-:W2:Y:S04]  /*11910*/  LDL.LU R67, [R1+0x6c] ;  /* 0x00006c0001437983 */ /* 0x000ea80000300800 */
[----:B------:R0:W2:Y:S04]  /*11920*/  @P0 LDG.E.U16 R51, desc[UR20][R4.64] ;  /* 0x0000001404330981 */ /* 0x0000a8000c1e1500 */
[----:B------:R-:W-:Y:S04]  /*11930*/  STL [R1+0x644], R71 ;  /* 0x0006444701007387 */ /* 0x000fe80000100800 */
[----:B------:R-:W3:Y:S01]  /*11940*/  LDL.LU R44, [R1+0x13f4] ;  /* 0x0013f400012c7983 */ /* 0x000ee20000300800 */
[----:B0-----:R-:W-:-:S03]  /*11950*/  @P0 IMAD.MOV.U32 R4, RZ, RZ, R41 ;  /* 0x000000ffff040224 */ /* 0x001fc600078e0029 */
[----:B------:R-:W-:Y:S04]  /*11960*/  STL [R1+0x674], R41 ;  /* 0x0006742901007387 */ /* 0x000fe80000100800 */
[----:B------:R0:W-:Y:S02]  /*11970*/  STL [R1+0x640], R5 ;  /* 0x0006400501007387 */ /* 0x0001e40000100800 */
[----:B0-----:R-:W-:-:S05]  /*11980*/  @P0 IMAD.MOV.U32 R5, RZ, RZ, R6 ;  /* 0x000000ffff050224 */ /* 0x001fca00078e0006 */
[----:B------:R0:W4:Y:S04]  /*11990*/  @P0 LDG.E.U16 R26, desc[UR20][R4.64] ;  /* 0x00000014041a0981 */ /* 0x000128000c1e1500 */
[----:B------:R-:W-:Y:S04]  /*119a0*/  STL [R1+0x670], R6 ;  /* 0x0006700601007387 */ /* 0x000fe80000100800 */
[----:B--2---:R2:W-:Y:S04]  /*119b0*/  STL [R1+0x468], R51 ;  /* 0x0004683301007387 */ /* 0x0045e80000100800 */
[----:B--2---:R-:W2:Y:S01]  /*119c0*/  LDL R51, [R1+0x1128] ;  /* 0x0011280001337983 */ /* 0x004ea20000100800 */
[----:B------:R-:W-:Y:S01]  /*119d0*/  @!P5 IMAD.IADD R42, R42, 0x1, -R68 ;  /* 0x000000012a2ad824 */ /* 0x000fe200078e0a44 */
[----:B---3--:R-:W-:-:S02]  /*119e0*/  ISETP.GT.U32.AND P5, PT, R68, R7, PT ;  /* 0x000000074400720c */ /* 0x008fc40003fa4070 */
[----:B------:R-:W-:Y:S01]  /*119f0*/  ISETP.GT.U32.AND P4, PT, R68, R62, PT ;  /* 0x0000003e4400720c */ /* 0x000fe20003f84070 */
[----:B0-----:R-:W-:Y:S02]  /*11a00*/  IMAD.MOV.U32 R5, RZ, RZ, R42 ;  /* 0x000000ffff057224 */ /* 0x001fe400078e002a */
[----:B------:R-:W-:Y:S01]  /*11a10*/  IMAD.MOV.U32 R4, RZ, RZ, R43 ;  /* 0x000000ffff047224 */ /* 0x000fe200078e002b */
[----:B------:R-:W3:Y:S01]  /*11a20*/  LDL R42, [R1+0x1154] ;  /* 0x00115400012a7983 */ /* 0x000ee20000100800 */
[----:B------:R-:W-:Y:S01]  /*11a30*/  @!P6 IMAD.MOV R5, RZ, RZ, -R5 ;  /* 0x000000ffff05e224 */ /* 0x000fe200078e0a05 */
[----:B------:R-:W-:Y:S01]  /*11a40*/  ISETP.GE.AND P6, PT, R53, RZ, PT ;  /* 0x000000ff3500720c */ /* 0x000fe20003fc6270 */
[----:B------:R-:W-:-:S04]  /*11a50*/  @!P3 IMAD.MOV R4, RZ, RZ, -R4 ;  /* 0x000000ffff04b224 */ /* 0x000fc800078e0a04 */
[--C-:B------:R-:W-:Y:S01]  /*11a60*/  @!P5 IMAD.IADD R7, R7, 0x1, -R68.reuse ;  /* 0x000000010707d824 */ /* 0x100fe200078e0a44 */
[----:B------:R-:W-:Y:S01]  /*11a70*/  SEL R6, R73, R5, !P1 ;  /* 0x0000000549067207 */ /* 0x000fe20004800000 */
[----:B------:R-:W-:-:S03]  /*11a80*/  @!P4 IMAD.IADD R62, R62, 0x1, -R68 ;  /* 0x000000013e3ec824 */ /* 0x000fc600078e0a44 */
[C---:B------:R-:W-:Y:S02]  /*11a90*/  ISETP.GT.U32.AND P3, PT, R68.reuse, R7, PT ;  /* 0x000000074400720c */ /* 0x040fe40003f64070 */
[----:B----4-:R-:W-:Y:S01]  /*11aa0*/  ISETP.GT.U32.AND P5, PT, R68, R32, PT ;  /* 0x000000204400720c */ /* 0x010fe20003fa4070 */
[----:B------:R-:W-:Y:S01]  /*11ab0*/  IMAD R6, R6, UR7, RZ ;  /* 0x0000000706067c24 */ /* 0x000fe2000f8e02ff */
[----:B------:R-:W-:Y:S01]  /*11ac0*/  SEL R5, R73, R4, !P1 ;  /* 0x0000000449057207 */ /* 0x000fe20004800000 */
[----:B------:R-:W-:Y:S01]  /*11ad0*/  IMAD.MOV.U32 R4, RZ, RZ, R62 ;  /* 0x000000ffff047224 */ /* 0x000fe200078e003e */
[----:B------:R0:W-:Y:S01]  /*11ae0*/  STL [R1+0x58], R62 ;  /* 0x0000583e01007387 */ /* 0x0001e20000100800 */
[----:B------:R-:W-:Y:S01]  /*11af0*/  PRMT R48, RZ, 0x7610, R48 ;  /* 0x00007610ff307816 */ /* 0x000fe20000000030 */
[----:B------:R-:W4:Y:S02]  /*11b00*/  LDCU UR7, c[0x0][0x3b0] ;  /* 0x00007600ff0777ac */ /* 0x000f240008000800 */
[----:B------:R-:W3:Y:S01]  /*11b10*/  LDL R71, [R1+0x1184] ;  /* 0x0011840001477983 */ /* 0x000ee20000100800 */
[----:B-1----:R-:W-:Y:S01]  /*11b20*/  IMAD R5, R5, UR4, RZ ;  /* 0x0000000405057c24 */ /* 0x002fe2000f8e02ff */
[----:B------:R-:W-:Y:S01]  /*11b30*/  PRMT R35, RZ, 0x7610, R35 ;  /* 0x00007610ff237816 */ /* 0x000fe20000000023 */
[----:B------:R-:W-:Y:S01]  /*11b40*/  @!P6 IMAD.MOV R4, RZ, RZ, -R4 ;  /* 0x000000ffff04e224 */ /* 0x000fe200078e0a04 */
[----:B------:R-:W-:Y:S01]  /*11b50*/  ISETP.GT.U32.AND P4, PT, R68, R67, PT ;  /* 0x000000434400720c */ /* 0x000fe20003f84070 */
[--C-:B------:R-:W-:Y:S01]  /*11b60*/  @!P3 IMAD.IADD R7, R7, 0x1, -R68.reuse ;  /* 0x000000010707b824 */ /* 0x100fe200078e0a44 */
[----:B0-----:R-:W3:Y:S01]  /*11b70*/  LDL.LU R62, [R1+0x78] ;  /* 0x00007800013e7983 */ /* 0x001ee20000300800 */
[----:B------:R-:W-:Y:S01]  /*11b80*/  @!P5 IMAD.IADD R32, R32, 0x1, -R68 ;  /* 0x000000012020d824 */ /* 0x000fe200078e0a44 */
[----:B------:R-:W-:Y:S01]  /*11b90*/  PRMT R25, RZ, 0x7610, R25 ;  /* 0x00007610ff197816 */ /* 0x000fe20000000019 */
[----:B------:R-:W0:Y:S01]  /*11ba0*/  LDCU UR4, c[0x0][0x3b0] ;  /* 0x00007600ff0477ac */ /* 0x000e220008000800 */
[----:B------:R1:W-:Y:S01]  /*11bb0*/  STL [R1+0x464], R26 ;  /* 0x0004641a01007387 */ /* 0x0003e20000100800 */
[----:B------:R-:W-:-:S02]  /*11bc0*/  LEA R43, P3, R5, R72, 0x1 ;  /* 0x00000048052b7211 */ /* 0x000fc400078608ff */
[----:B-1----:R-:W-:-:S04]  /*11bd0*/  LEA R26, P6, R6, R72, 0x1 ;  /* 0x00000048061a7211 */ /* 0x002fc800078c08ff */
[-C--:B------:R-:W-:Y:S02]  /*11be0*/  LEA.HI.X.SX32 R53, R6, R69.reuse, 0x1, P6 ;  /* 0x0000004506357211 */ /* 0x080fe400030f0eff */
[----:B------:R-:W-:Y:S01]  /*11bf0*/  SEL R6, R73, R4, !P1 ;  /* 0x0000000449067207 */ /* 0x000fe20004800000 */
[----:B------:R-:W-:Y:S01]  /*11c00*/  @P0 IMAD.MOV.U32 R4, RZ, RZ, R26 ;  /* 0x000000ffff040224 */ /* 0x000fe200078e001a */
[----:B--2---:R-:W-:Y:S02]  /*11c10*/  ISETP.GE.AND P5, PT, R51, RZ, PT ;  /* 0x000000ff3300720c */ /* 0x004fe40003fa6270 */
[----:B------:R-:W-:Y:S01]  /*11c20*/  LEA.HI.X.SX32 R51, R5, R69, 0x1, P3 ;  /* 0x0000004505337211 */ /* 0x000fe200018f0eff */
[----:B------:R-:W-:-:S05]  /*11c30*/  @P0 IMAD.MOV.U32 R5, RZ, RZ, R53 ;  /* 0x000000ffff050224 */ /* 0x000fca00078e0035 */
[----:B------:R1:W2:Y:S02]  /*11c40*/  @P0 LDG.E.U16 R48, desc[UR20][R4.64] ;  /* 0x0000001404300981 */ /* 0x0002a4000c1e1500 */
[----:B-1----:R-:W-:Y:S02]  /*11c50*/  @P0 IMAD.MOV.U32 R4, RZ, RZ, R43 ;  /* 0x000000ffff040224 */ /* 0x002fe400078e002b */
[----:B------:R-:W-:-:S05]  /*11c60*/  @P0 IMAD.MOV.U32 R5, RZ, RZ, R51 ;  /* 0x000000ffff050224 */ /* 0x000fca00078e0033 */
[----:B------:R1:W4:Y:S01]  /*11c70*/  @P0 LDG.E.U16 R35, desc[UR20][R4.64] ;  /* 0x0000001404230981 */ /* 0x000322000c1e1500 */
[----:B------:R-:W-:Y:S01]  /*11c80*/  ISETP.GT.U32.AND P3, PT, R68, R32, PT ;  /* 0x000000204400720c */ /* 0x000fe20003f64070 */
[----:B------:R-:W-:Y:S01]  /*11c90*/  IMAD R6, R6, UR5, RZ ;  /* 0x0000000506067c24 */ /* 0x000fe2000f8e02ff */
[----:B------:R-:W-:Y:S01]  /*11ca0*/  PRMT R46, RZ, 0x7610, R46 ;  /* 0x00007610ff2e7816 */ /* 0x000fe2000000002e */
[----:B------:R-:W-:Y:S01]  /*11cb0*/  STL [R1+0x6a4], R26 ;  /* 0x0006a41a01007387 */ /* 0x000fe20000100800 */
[----:B------:R-:W-:Y:S01]  /*11cc0*/  @!P4 IMAD.IADD R67, R67, 0x1, -R68 ;  /* 0x000000014343c824 */ /* 0x000fe200078e0a44 */
[----:B------:R-:W0:Y:S02]  /*11cd0*/  LDCU UR5, c[0x0][0x3b0] ;  /* 0x00007600ff0577ac */ /* 0x000e240008000800 */
[----:B------:R-:W-:Y:S01]  /*11ce0*/  STL [R1+0x6d4], R43 ;  /* 0x0006d42b01007387 */ /* 0x000fe20000100800 */
[----:B-1----:R-:W-:-:S03]  /*11cf0*/  IMAD.MOV.U32 R4, RZ, RZ, R7 ;  /* 0x000000ffff047224 */ /* 0x002fc600078e0007 */
[----:B------:R-:W4:Y:S01]  /*11d00*/  LDL.LU R41, [R1+0x74] ;  /* 0x0000740001297983 */ /* 0x000f220000300800 */
[----:B------:R-:W-:-:S03]  /*11d10*/  @!P5 IMAD.MOV R4, RZ, RZ, -R4 ;  /* 0x000000ffff04d224 */ /* 0x000fc600078e0a04 */
[----:B------:R1:W-:Y:S01]  /*11d20*/  STL [R1+0x6a0], R53 ;  /* 0x0006a03501007387 */ /* 0x0003e20000100800 */
[----:B------:R-:W-:Y:S02]  /*11d30*/  LEA R7, P5, R6, R72, 0x1 ;  /* 0x0000004806077211 */ /* 0x000fe400078a08ff */
[----:B---3--:R-:W-:Y:S02]  /*11d40*/  ISETP.GE.AND P4, PT, R42, RZ, PT ;  /* 0x000000ff2a00720c */ /* 0x008fe40003f86270 */
[----:B------:R-:W-:Y:S01]  /*11d50*/  LEA.HI.X.SX32 R42, R6, R69, 0x1, P5 ;  /* 0x00000045062a7211 */ /* 0x000fe200028f0eff */
[----:B-1----:R-:W3:Y:S04]  /*11d60*/  LDL.LU R53, [R1+0x13f0] ;  /* 0x0013f00001357983 */ /* 0x002ee80000300800 */
[----:B------:R-:W-:Y:S04]  /*11d70*/  STL [R1+0x6d0], R51 ;  /* 0x0006d03301007387 */ /* 0x000fe80000100800 */
[----:B------:R-:W3:Y:S01]  /*11d80*/  LDL.LU R26, [R1+0x70] ;  /* 0x00007000011a7983 */ /* 0x000ee20000300800 */
[----:B------:R-:W-:Y:S01]  /*11d90*/  SEL R4, R73, R4, !P1 ;  /* 0x0000000449047207 */ /* 0x000fe20004800000 */
[----:B------:R-:W-:-:S02]  /*11da0*/  @!P3 IMAD.IADD R32, R32, 0x1, -R68 ;  /* 0x000000012020b824 */ /* 0x000fc400078e0a44 */
[----:B------:R-:W-:Y:S02]  /*11db0*/  @P0 IMAD.MOV.U32 R6, RZ, RZ, R7 ;  /* 0x000000ffff060224 */ /* 0x000fe400078e0007 */
[----:B------:R-:W-:Y:S02]  /*11dc0*/  IMAD.MOV.U32 R5, RZ, RZ, R32 ;  /* 0x000000ffff057224 */ /* 0x000fe400078e0020 */
[----:B------:R-:W-:Y:S01]  /*11dd0*/  IMAD R4, R4, UR12, RZ ;  /* 0x0000000c04047c24 */ /* 0x000fe2000f8e02ff */
[----:B--2---:R1:W-:Y:S01]  /*11de0*/  STL [R1+0x460], R48 ;  /* 0x0004603001007387 */ /* 0x0043e20000100800 */
[----:B------:R-:W-:Y:S01]  /*11df0*/  @!P4 IMAD.MOV R5, RZ, RZ, -R5 ;  /* 0x000000ffff05c224 */ /* 0x000fe200078e0a05 */
[----:B------:R-:W-:Y:S01]  /*11e00*/  ISETP.GT.U32.AND P6, PT, R68, R67, PT ;  /* 0x000000434400720c */ /* 0x000fe20003fc4070 */
[----:B------:R-:W2:Y:S01]  /*11e10*/  LDCU UR12, c[0x0][0x3b0] ;  /* 0x00007600ff0c77ac */ /* 0x000ea20008000800 */
[----:B-1----:R-:W2:Y:S04]  /*11e20*/  LDL.LU R48, [R1+0x13ec] ;  /* 0x0013ec0001307983 */ /* 0x002ea80000300800 */
[----:B------:R-:W2:Y:S04]  /*11e30*/  LDL.LU R51, [R1+0x13e8] ;  /* 0x0013e80001337983 */ /* 0x000ea80000300800 */
[----:B------:R-:W2:Y:S04]  /*11e40*/  LDL.LU R43, [R1+0x13e4] ;  /* 0x0013e400012b7983 */ /* 0x000ea80000300800 */
[----:B----4-:R1:W-:Y:S04]  /*11e50*/  STL [R1+0x45c], R35 ;  /* 0x00045c2301007387 */ /* 0x0103e80000100800 */
[----:B-1----:R-:W4:Y:S04]  /*11e60*/  LDL.LU R35, [R1+0x13e0] ;  /* 0x0013e00001237983 */ /* 0x002f280000300800 */
[----:B------:R1:W-:Y:S01]  /*11e70*/  STL [R1+0x704], R7 ;  /* 0x0007040701007387 */ /* 0x0003e20000100800 */
[----:B------:R-:W-:Y:S01]  /*11e80*/  ISETP.GE.AND P5, PT, R71, RZ, PT ;  /* 0x000000ff4700720c */ /* 0x000fe20003fa6270 */
[----:B------:R-:W-:-:S02]  /*11e90*/  @!P6 IMAD.IADD R67, R67, 0x1, -R68 ;  /* 0x000000014343e824 */ /* 0x000fc400078e0a44 */
[----:B-1----:R-:W-:Y:S01]  /*11ea0*/  @P0 IMAD.MOV.U32 R7, RZ, RZ, R42 ;  /* 0x000000ffff070224 */ /* 0x002fe200078e002a */
[----:B------:R-:W2:Y:S04]  /*11eb0*/  LDL.LU R32, [R1+0x13dc] ;  /* 0x0013dc0001207983 */ /* 0x000ea80000300800 */
[----:B------:R1:W2:Y:S02]  /*11ec0*/  @P0 LDG.E.U16 R25, desc[UR20][R6.64] ;  /* 0x0000001406190981 */ /* 0x0002a4000c1e1500 */
[----:B-1----:R-:W-:-:S04]  /*11ed0*/  LEA R6, P4, R4, R72, 0x1 ;  /* 0x0000004804067211 */ /* 0x002fc800078808ff */
[----:B------:R-:W-:-:S05]  /*11ee0*/  LEA.HI.X.SX32 R7, R4, R69, 0x1, P4 ;  /* 0x0000004504077211 */ /* 0x000fca00020f0eff */
[----:B------:R-:W3:Y:S01]  /*11ef0*/  @P0 LDG.E.U16 R46, desc[UR20][R6.64] ;  /* 0x00000014062e0981 */ /* 0x000ee2000c1e1500 */
[----:B------:R-:W-:Y:S01]  /*11f00*/  ISETP.GT.U32.AND P6, PT, R68, R41, PT ;  /* 0x000000294400720c */ /* 0x000fe20003fc4070 */
[----:B------:R-:W-:Y:S01]  /*11f10*/  IMAD.MOV.U32 R4, RZ, RZ, R67 ;  /* 0x000000ffff047224 */ /* 0x000fe200078e0043 */
[----:B------:R-:W-:Y:S01]  /*11f20*/  SEL R5, R73, R5, !P1 ;  /* 0x0000000549057207 */ /* 0x000fe20004800000 */
[----:B------:R1:W-:Y:S02]  /*11f30*/  STL [R1+0x700], R42 ;  /* 0x0007002a01007387 */ /* 0x0003e40000100800 */
[----:B------:R-:W-:Y:S02]  /*11f40*/  @!P5 IMAD.MOV R4, RZ, RZ, -R4 ;  /* 0x000000ffff04d224 */ /* 0x000fe400078e0a04 */
[----:B0-----:R-:W-:Y:S01]  /*11f50*/  IMAD R5, R5, UR4, RZ ;  /* 0x0000000405057c24 */ /* 0x001fe2000f8e02ff */
[----:B------:R-:W-:Y:S01]  /*11f60*/  PRMT R47, RZ, 0x7610, R47 ;  /* 0x00007610ff2f7816 */ /* 0x000fe2000000002f */
[----:B------:R-:W0:Y:S01]  /*11f70*/  LDCU UR4, c[0x0][0x3b0] ;  /* 0x00007600ff0477ac */ /* 0x000e220008000800 */
[----:B-1----:R-:W3:Y:S03]  /*11f80*/  LDL.LU R42, [R1+0x7c] ;  /* 0x00007c00012a7983 */ /* 0x002ee60000300800 */
[----:B------:R-:W-:Y:S01]  /*11f90*/  @!P6 IMAD.IADD R41, R41, 0x1, -R68 ;  /* 0x000000012929e824 */ /* 0x000fe200078e0a44 */
[----:B------:R-:W-:-:S02]  /*11fa0*/  SEL R4, R73, R4, !P1 ;  /* 0x0000000449047207 */ /* 0x000fc40004800000 */
[----:B------:R-:W-:Y:S01]  /*11fb0*/  ISETP.GT.U32.AND P3, PT, R68, R62, PT ;  /* 0x0000003e4400720c */ /* 0x000fe20003f64070 */
[----:B--2---:R1:W-:Y:S04]  /*11fc0*/  STL [R1+0x458], R25 ;  /* 0x0004581901007387 */ /* 0x0043e80000100800 */
[----:B-1----:R-:W2:Y:S04]  /*11fd0*/  LDL.LU R25, [R1+0x13d8] ;  /* 0x0013d80001197983 */ /* 0x002ea80000300800 */
[----:B------:R-:W-:Y:S04]  /*11fe0*/  STL [R1+0x734], R6 ;  /* 0x0007340601007387 */ /* 0x000fe80000100800 */
[----:B------:R-:W-:Y:S04]  /*11ff0*/  STL [R1+0x6c], R67 ;  /* 0x00006c4301007387 */ /* 0x000fe80000100800 */
[----:B------:R1:W-:Y:S04]  /*12000*/  STL [R1+0x730], R7 ;  /* 0x0007300701007387 */ /* 0x0003e80000100800 */
[----:B------:R-:W2:Y:S04]  /*12010*/  LDL R71, [R1+0x11e0] ;  /* 0x0011e00001477983 */ /* 0x000ea80000100800 */
[----:B-1----:R-:W2:Y:S04]  /*12020*/  LDL R7, [R1+0x118c] ;  /* 0x00118c0001077983 */ /* 0x002ea80000100800 */
[----:B------:R-:W4:Y:S04]  /*12030*/  LDL.LU R67, [R1+0x84] ;  /* 0x0000840001437983 */ /* 0x000f280000300800 */
[----:B---3--:R1:W-:Y:S01]  /*12040*/  STL [R1+0x454], R46 ;  /* 0x0004542e01007387 */ /* 0x0083e20000100800 */
[----:B------:R-:W-:Y:S01]  /*12050*/  IMAD R6, R4, UR5, RZ ;  /* 0x0000000504067c24 */ /* 0x000fe2000f8e02ff */
[----:B------:R-:W-:Y:S01]  /*12060*/  PRMT R22, RZ, 0x7610, R22 ;  /* 0x00007610ff167816 */ /* 0x000fe20000000016 */
[----:B------:R-:W-:Y:S01]  /*12070*/  @!P3 IMAD.IADD R62, R62, 0x1, -R68 ;  /* 0x000000013e3eb824 */ /* 0x000fe200078e0a44 */
[----:B------:R-:W-:Y:S01]  /*12080*/  ISETP.GT.U32.AND P5, PT, R68, R41, PT ;  /* 0x000000294400720c */ /* 0x000fe20003fa4070 */
[----:B------:R-:W3:Y:S01]  /*12090*/  LDCU UR5, c[0x0][0x3b0] ;  /* 0x00007600ff0577ac */ /* 0x000ee20008000800 */
[----:B-1----:R-:W-:-:S04]  /*120a0*/  LEA R46, P6, R5, R72, 0x1 ;  /* 0x00000048052e7211 */ /* 0x002fc800078c08ff */
[----:B------:R-:W-:Y:S01]  /*120b0*/  LEA.HI.X.SX32 R5, R5, R69, 0x1, P6 ;  /* 0x0000004505057211 */ /* 0x000fe200030f0eff */
[----:B------:R-:W-:-:S05]  /*120c0*/  @P0 IMAD.MOV.U32 R4, RZ, RZ, R46 ;  /* 0x000000ffff040224 */ /* 0x000fca00078e002e */
[----:B------:R-:W3:Y:S01]  /*120d0*/  @P0 LDG.E.U16 R47, desc[UR20][R4.64] ;  /* 0x00000014042f0981 */ /* 0x000ee2000c1e1500 */
[C---:B------:R-:W-:Y:S02]  /*120e0*/  ISETP.GT.U32.AND P4, PT, R68.reuse, R62, PT ;  /* 0x0000003e4400720c */ /* 0x040fe40003f84070 */
[----:B------:R-:W-:Y:S01]  /*120f0*/  ISETP.GT.U32.AND P3, PT, R68, R26, PT ;  /* 0x0000001a4400720c */ /* 0x000fe20003f64070 */
[----:B------:R1:W-:Y:S04]  /*12100*/  STL [R1+0x764], R46 ;  /* 0x0007642e01007387 */ /* 0x0003e80000100800 */
[----:B------:R0:W-:Y:S06]  /*12110*/  STL [R1+0x760], R5 ;  /* 0x0007600501007387 */ /* 0x0001ec0000100800 */
[--C-:B------:R-:W-:Y:S01]  /*12120*/  @!P4 IMAD.IADD R62, R62, 0x1, -R68.reuse ;  /* 0x000000013e3ec824 */ /* 0x100fe200078e0a44 */
[----:B-1----:R-:W4:Y:S04]  /*12130*/  LDL.LU R46, [R1+0x13d4] ;  /* 0x0013d400012e7983 */ /* 0x002f280000300800 */
[----:B------:R-:W-:Y:S04]  /*12140*/  STL [R1+0x78], R62 ;  /* 0x0000783e01007387 */ /* 0x000fe80000100800 */
[----:B0-----:R-:W4:Y:S01]  /*12150*/  LDL R5, [R1+0x11b0] ;  /* 0x0011b00001057983 */ /* 0x001f220000100800 */
[----:B------:R-:W-:-:S03]  /*12160*/  @!P3 IMAD.IADD R26, R26, 0x1, -R68 ;  /* 0x000000011a1ab824 */ /* 0x000fc600078e0a44 */
[----:B------:R-:W4:Y:S01]  /*12170*/  LDL R4, [R1+0x11bc] ;  /* 0x0011bc0001047983 */ /* 0x000f220000100800 */
[----:B--2---:R-:W-:Y:S02]  /*12180*/  ISETP.GE.AND P3, PT, R7, RZ, PT ;  /* 0x000000ff0700720c */ /* 0x004fe40003f66270 */
[----:B------:R-:W-:-:S04]  /*12190*/  LEA R7, P6, R6, R72, 0x1 ;  /* 0x0000004806077211 */ /* 0x000fc800078c08ff */
[----:B------:R-:W-:Y:S01]  /*121a0*/  LEA.HI.X.SX32 R6, R6, R69, 0x1, P6 ;  /* 0x0000004506067211 */ /* 0x000fe200030f0eff */
[----:B------:R0:W-:Y:S03]  /*121b0*/  STL [R1+0x794], R7 ;  /* 0x0007940701007387 */ /* 0x0001e60000100800 */
[-C--:B0-----:R-:W-:Y:S01]  /*121c0*/  @P0 LOP3.LUT R7, R7, R6.reuse, RZ, 0x3c, !PT ;  /* 0x0000000607070212 */ /* 0x081fe200078e3cff */
[----:B---3--:R0:W-:Y:S04]  /*121d0*/  STL [R1+0x450], R47 ;  /* 0x0004502f01007387 */ /* 0x0081e80000100800 */
[----:B0-----:R-:W2:Y:S04]  /*121e0*/  LDL.LU R47, [R1+0x80] ;  /* 0x00008000012f7983 */ /* 0x001ea80000300800 */
[----:B------:R0:W-:Y:S02]  /*121f0*/  STL [R1+0x790], R6 ;  /* 0x0007900601007387 */ /* 0x0001e40000100800 */
[----:B0-----:R-:W-:-:S04]  /*12200*/  @P0 LOP3.LUT R6, R7, R6, RZ, 0x3c, !PT ;  /* 0x0000000607060212 */ /* 0x001fc800078e3cff */
[----:B------:R-:W-:-:S05]  /*12210*/  @P0 LOP3.LUT R7, R7, R6, RZ, 0x3c, !PT ;  /* 0x0000000607070212 */ /* 0x000fca00078e3cff */
[----:B------:R0:W3:Y:S01]  /*12220*/  @P0 LDG.E.U16 R22, desc[UR20][R6.64] ;  /* 0x0000001406160981 */ /* 0x0000e2000c1e1500 */
[C---:B------:R-:W-:Y:S01]  /*12230*/  ISETP.GT.U32.AND P4, PT, R68.reuse, R42, PT ;  /* 0x0000002a4400720c */ /* 0x040fe20003f84070 */
[----:B------:R-:W-:Y:S01]  /*12240*/  @!P5 IMAD.IADD R41, R41, 0x1, -R68 ;  /* 0x000000012929d824 */ /* 0x000fe200078e0a44 */
[----:B----4-:R-:W-:Y:S02]  /*12250*/  ISETP.GE.AND P5, PT, R5, RZ, PT ;  /* 0x000000ff0500720c */ /* 0x010fe40003fa6270 */
[----:B------:R-:W-:Y:S01]  /*12260*/  ISETP.GT.U32.AND P6, PT, R68, R26, PT ;  /* 0x0000001a4400720c */ /* 0x000fe20003fc4070 */
[----:B------:R-:W-:Y:S01]  /*12270*/  IMAD.MOV.U32 R5, RZ, RZ, R62 ;  /* 0x000000ffff057224 */ /* 0x000fe200078e003e */
[----:B------:R-:W-:Y:S01]  /*12280*/  PRMT R66, RZ, 0x7610, R66 ;  /* 0x00007610ff427816 */ /* 0x000fe20000000042 */
[----:B------:R-:W4:Y:S06]  /*12290*/  LDL.LU R62, [R1+0x88] ;  /* 0x00008800013e7983 */ /* 0x000f2c0000300800 */
[----:B------:R-:W-:Y:S01]  /*122a0*/  @!P4 IMAD.IADD R42, R42, 0x1, -R68 ;  /* 0x000000012a2ac824 */ /* 0x000fe200078e0a44 */
[----:B------:R-:W-:Y:S01]  /*122b0*/  ISETP.GE.AND P4, PT, R4, RZ, PT ;  /* 0x000000ff0400720c */ /* 0x000fe20003f86270 */
[----:B------:R-:W-:-:S02]  /*122c0*/  IMAD.MOV.U32 R4, RZ, RZ, R41 ;  /* 0x000000ffff047224 */ /* 0x000fc400078e0029 */
[----:B------:R-:W-:Y:S01]  /*122d0*/  @!P3 IMAD.MOV R5, RZ, RZ, -R5 ;  /* 0x000000ffff05b224 */ /* 0x000fe200078e0a05 */
[C---:B------:R-:W-:Y:S01]  /*122e0*/  ISETP.GT.U32.AND P3, PT, R68.reuse, R42, PT ;  /* 0x0000002a4400720c */ /* 0x040fe20003f64070 */
[----:B------:R-:W-:Y:S01]  /*122f0*/  @!P5 IMAD.MOV R4, RZ, RZ, -R4 ;  /* 0x000000ffff04d224 */ /* 0x000fe200078e0a04 */
[----:B------:R-:W-:Y:S02]  /*12300*/  ISETP.GT.U32.AND P5, PT, R68, R67, PT ;  /* 0x000000434400720c */ /* 0x000fe40003fa4070 */
[C---:B0-----:R-:W-:Y:S01]  /*12310*/  SEL R6, R73.reuse, R5, !P1 ;  /* 0x0000000549067207 */ /* 0x041fe20004800000 */
[----:B------:R-:W-:Y:S01]  /*12320*/  @!P6 IMAD.IADD R26, R26, 0x1, -R68 ;  /* 0x000000011a1ae824 */ /* 0x000fe200078e0a44 */
[----:B------:R-:W-:-:S03]  /*12330*/  SEL R4, R73, R4, !P1 ;  /* 0x0000000449047207 */ /* 0x000fc60004800000 */
[----:B------:R-:W-:Y:S01]  /*12340*/  IMAD R7, R6, UR4, RZ ;  /* 0x0000000406077c24 */ /* 0x000fe2000f8e02ff */
[----:B------:R-:W-:Y:S01]  /*12350*/  ISETP.GE.AND P6, PT, R71, RZ, PT ;  /* 0x000000ff4700720c */ /* 0x000fe20003fc6270 */
[----:B------:R-:W-:Y:S01]  /*12360*/  IMAD.MOV.U32 R5, RZ, RZ, R26 ;  /* 0x000000ffff057224 */ /* 0x000fe200078e001a */
[----:B------:R-:W-:Y:S01]  /*12370*/  PRMT R21, RZ, 0x7610, R21 ;  /* 0x00007610ff157816 */ /* 0x000fe20000000015 */
[----:B------:R-:W-:Y:S01]  /*12380*/  IMAD R6, R4, UR5, RZ ;  /* 0x0000000504067c24 */ /* 0x000fe2000f8e02ff */
[----:B------:R-:W-:Y:S01]  /*12390*/  PRMT R37, RZ, 0x7610, R37 ;  /* 0x00007610ff257816 */ /* 0x000fe20000000025 */
[----:B------:R-:W-:Y:S01]  /*123a0*/  @!P3 IMAD.IADD R42, R42, 0x1, -R68 ;  /* 0x000000012a2ab824 */ /* 0x000fe200078e0a44 */
[----:B------:R-:W-:Y:S01]  /*123b0*/  PRMT R38, RZ, 0x7610, R38 ;  /* 0x00007610ff267816 */ /* 0x000fe20000000026 */
[----:B------:R-:W-:Y:S01]  /*123c0*/  @!P4 IMAD.MOV R5, RZ, RZ, -R5 ;  /* 0x000000ffff05c224 */ /* 0x000fe200078e0a05 */
[-C--:B------:R-:W-:Y:S01]  /*123d0*/  LEA R71, P4, R7, R72.reuse, 0x1 ;  /* 0x0000004807477211 */ /* 0x080fe200078808ff */
[----:B------:R-:W-:Y:S01]  /*123e0*/  @!P5 IMAD.IADD R67, R67, 0x1, -R68 ;  /* 0x000000014343d824 */ /* 0x000fe200078e0a44 */
[C---:B------:R-:W-:Y:S01]  /*123f0*/  LEA R26, P5, R6.reuse, R72, 0x1 ;  /* 0x00000048061a7211 */ /* 0x040fe200078a08ff */
[----:B------:R-:W-:Y:S01]  /*12400*/  IMAD.MOV.U32 R4, RZ, RZ, R42 ;  /* 0x000000ffff047224 */ /* 0x000fe200078e002a */
[-C--:B------:R-:W-:Y:S01]  /*12410*/  LEA.HI.X.SX32 R7, R7, R69.reuse, 0x1, P4 ;  /* 0x0000004507077211 */ /* 0x080fe200020f0eff */
[----:B------:R-:W0:Y:S01]  /*12420*/  LDCU UR4, c[0x0][0x3b0] ;  /* 0x00007600ff0477ac */ /* 0x000e220008000800 */
[----:B------:R-:W-:Y:S01]  /*12430*/  LEA.HI.X.SX32 R42, R6, R69, 0x1, P5 ;  /* 0x00000045062a7211 */ /* 0x000fe200028f0eff */
[----:B------:R-:W-:Y:S01]  /*12440*/  @P0 IMAD.MOV.U32 R6, RZ, RZ, R71 ;  /* 0x000000ffff060224 */ /* 0x000fe200078e0047 */
[----:B------:R-:W1:Y:S04]  /*12450*/  LDCU UR5, c[0x0][0x3b0] ;  /* 0x00007600ff0577ac */ /* 0x000e680008000800 */
[----:B------:R0:W4:Y:S02]  /*12460*/  @P0 LDG.E.U16 R66, desc[UR20][R6.64] ;  /* 0x0000001406420981 */ /* 0x000124000c1e1500 */
[----:B0-----:R-:W-:-:S02]  /*12470*/  @P0 IMAD.MOV.U32 R6, RZ, RZ, R26 ;  /* 0x000000ffff060224 */ /* 0x001fc400078e001a */
[----:B---3--:R0:W-:Y:S04]  /*12480*/  STL [R1+0x44c], R22 ;  /* 0x00044c1601007387 */ /* 0x0081e80000100800 */
[----:B0-----:R-:W3:Y:S04]  /*12490*/  LDL.LU R22, [R1+0x13d0] ;  /* 0x0013d00001167983 */ /* 0x001ee80000300800 */
[----:B------:R-:W3:Y:S04]  /*124a0*/  LDL.LU R41, [R1+0x90] ;  /* 0x0000900001297983 */ /* 0x000ee80000300800 */
[----:B------:R-:W-:Y:S04]  /*124b0*/  STL [R1+0x7c4], R71 ;  /* 0x0007c44701007387 */ /* 0x000fe80000100800 */
[----:B------:R-:W-:Y:S04]  /*124c0*/  STL [R1+0x7f4], R26 ;  /* 0x0007f41a01007387 */ /* 0x000fe80000100800 */
[----:B------:R0:W-:Y:S04]  /*124d0*/  STL [R1+0x7c0], R7 ;  /* 0x0007c00701007387 */ /* 0x0001e80000100800 */
[----:B------:R1:W-:Y:S01]  /*124e0*/  STL [R1+0x7f0], R42 ;  /* 0x0007f02a01007387 */ /* 0x0003e20000100800 */
[----:B--2---:R-:W-:Y:S01]  /*124f0*/  ISETP.GT.U32.AND P3, PT, R68, R47, PT ;  /* 0x0000002f4400720c */ /* 0x004fe20003f64070 */
[----:B------:R-:W-:-:S02]  /*12500*/  @!P6 IMAD.MOV R4, RZ, RZ, -R4 ;  /* 0x000000ffff04e224 */ /* 0x000fc400078e0a04 */
[----:B0-----:R-:W-:Y:S01]  /*12510*/  @P0 IMAD.MOV.U32 R7, RZ, RZ, R42 ;  /* 0x000000ffff070224 */ /* 0x001fe200078e002a */
[----:B------:R-:W-:Y:S01]  /*12520*/  SEL R5, R73, R5, !P1 ;  /* 0x0000000549057207 */ /* 0x000fe20004800000 */
[----:B------:R-:W2:Y:S04]  /*12530*/  LDL R26, [R1+0x1240] ;  /* 0x00124000011a7983 */ /* 0x000ea80000100800 */
[----:B------:R-:W2:Y:S04]  /*12540*/  @P0 LDG.E.U16 R21, desc[UR20][R6.64] ;  /* 0x0000001406150981 */ /* 0x000ea8000c1e1500 */
[----:B------:R-:W3:Y:S01]  /*12550*/  LDL R6, [R1+0x1204] ;  /* 0x0012040001067983 */ /* 0x000ee20000100800 */
[----:B------:R-:W-:-:S02]  /*12560*/  ISETP.GT.U32.AND P6, PT, R68, R67, PT ;  /* 0x000000434400720c */ /* 0x000fc40003fc4070 */
[----:B------:R-:W-:Y:S01]  /*12570*/  SEL R4, R73, R4, !P1 ;  /* 0x0000000449047207 */ /* 0x000fe20004800000 */
[----:B------:R-:W-:Y:S01]  /*12580*/  IMAD R5, R5, UR7, RZ ;  /* 0x0000000705057c24 */ /* 0x000fe2000f8e02ff */
[----:B------:R-:W3:Y:S01]  /*12590*/  LDL R7, [R1+0x1220] ;  /* 0x0012200001077983 */ /* 0x000ee20000100800 */
[--C-:B------:R-:W-:Y:S01]  /*125a0*/  @!P3 IMAD.IADD R47, R47, 0x1, -R68.reuse ;  /* 0x000000012f2fb824 */ /* 0x100fe200078e0a44 */
[----:B----4-:R-:W-:Y:S01]  /*125b0*/  ISETP.GT.U32.AND P4, PT, R68, R62, PT ;  /* 0x0000003e4400720c */ /* 0x010fe20003f84070 */
[----:B------:R-:W-:Y:S01]  /*125c0*/  IMAD R4, R4, UR12, RZ ;  /* 0x0000000c04047c24 */ /* 0x000fe2000f8e02ff */
[-C--:B-1----:R-:W-:Y:S01]  /*125d0*/  LEA R42, P3, R5, R72.reuse, 0x1 ;  /* 0x00000048052a7211 */ /* 0x082fe200078608ff */
[----:B------:R-:W0:Y:S04]  /*125e0*/  LDCU UR7, c[0x0][0x3b0] ;  /* 0x00007600ff0777ac */ /* 0x000e280008000800 */
[----:B------:R-:W-:Y:S01]  /*125f0*/  @!P6 IMAD.IADD R67, R67, 0x1, -R68 ;  /* 0x000000014343e824 */ /* 0x000fe200078e0a44 */
[----:B------:R-:W-:Y:S01]  /*12600*/  LEA R71, P6, R4, R72, 0x1 ;  /* 0x0000004804477211 */ /* 0x000fe200078c08ff */
[----:B------:R-:W1:Y:S01]  /*12610*/  LDCU UR12, c[0x0][0x3b0] ;  /* 0x00007600ff0c77ac */ /* 0x000e620008000800 */
[----:B------:R-:W-:Y:S01]  /*12620*/  LEA.HI.X.SX32 R5, R5, R69, 0x1, P3 ;  /* 0x0000004505057211 */ /* 0x000fe200018f0eff */
[----:B--2---:R2:W-:Y:S01]  /*12630*/  STL [R1+0x444], R21 ;  /* 0x0004441501007387 */ /* 0x0045e20000100800 */
[----:B---3--:R-:W-:-:S03]  /*12640*/  ISETP.GE.AND P3, PT, R6, RZ, PT ;  /* 0x000000ff0600720c */ /* 0x008fc60003f66270 */
[----:B--2---:R-:W2:Y:S01]  /*12650*/  LDL R21, [R1+0x1244] ;  /* 0x0012440001157983 */ /* 0x004ea20000100800 */
[----:B------:R-:W-:Y:S01]  /*12660*/  LEA.HI.X.SX32 R6, R4, R69, 0x1, P6 ;  /* 0x0000004504067211 */ /* 0x000fe200030f0eff */
[----:B------:R-:W-:Y:S02]  /*12670*/  @P0 IMAD.MOV.U32 R4, RZ, RZ, R42 ;  /* 0x000000ffff040224 */ /* 0x000fe400078e002a */
[----:B------:R3:W-:Y:S04]  /*12680*/  STL [R1+0x448], R66 ;  /* 0x0004484201007387 */ /* 0x0007e80000100800 */
[----:B------:R4:W2:Y:S04]  /*12690*/  @P0 LDG.E.U16 R37, desc[UR20][R4.64] ;  /* 0x0000001404250981 */ /* 0x0008a8000c1e1500 */
[----:B---3--:R-:W3:Y:S04]  /*126a0*/  LDL.LU R66, [R1+0x8c] ;  /* 0x00008c0001427983 */ /* 0x008ee80000300800 */
[----:B------:R-:W-:Y:S01]  /*126b0*/  STL [R1+0x824], R42 ;  /* 0x0008242a01007387 */ /* 0x000fe20000100800 */
[----:B----4-:R-:W-:-:S03]  /*126c0*/  @P0 IMAD.MOV.U32 R4, RZ, RZ, R71 ;  /* 0x000000ffff040224 */ /* 0x010fc600078e0047 */
[----:B------:R-:W-:Y:S04]  /*126d0*/  STL [R1+0x84], R67 ;  /* 0x0000844301007387 */ /* 0x000fe80000100800 */
[----:B------:R-:W-:Y:S04]  /*126e0*/  STL [R1+0x854], R71 ;  /* 0x0008544701007387 */ /* 0x000fe80000100800 */
[----:B------:R4:W-:Y:S01]  /*126f0*/  STL [R1+0x820], R5 ;  /* 0x0008200501007387 */ /* 0x0009e20000100800 */
[----:B------:R-:W-:Y:S01]  /*12700*/  ISETP.GT.U32.AND P5, PT, R68, R41, PT ;  /* 0x000000294400720c */ /* 0x000fe20003fa4070 */
[----:B------:R-:W-:-:S02]  /*12710*/  @!P4 IMAD.IADD R62, R62, 0x1, -R68 ;  /* 0x000000013e3ec824 */ /* 0x000fc400078e0a44 */
[----:B----4-:R-:W-:Y:S01]  /*12720*/  @P0 IMAD.MOV.U32 R5, RZ, RZ, R6 ;  /* 0x000000ffff050224 */ /* 0x010fe200078e0006 */
[----:B------:R-:W-:Y:S01]  /*12730*/  ISETP.GE.AND P6, PT, R7, RZ, PT ;  /* 0x000000ff0700720c */ /* 0x000fe20003fc6270 */
[----:B------:R-:W4:Y:S04]  /*12740*/  LDL.LU R42, [R1+0x13cc] ;  /* 0x0013cc00012a7983 */ /* 0x000f280000300800 */
[----:B------:R0:W4:Y:S01]  /*12750*/  @P0 LDG.E.U16 R38, desc[UR20][R4.64] ;  /* 0x0000001404260981 */ /* 0x000122000c1e1500 */
[----:B------:R-:W-:-:S03]  /*12760*/  ISETP.GT.U32.AND P4, PT, R68, R47, PT ;  /* 0x0000002f4400720c */ /* 0x000fc60003f84070 */
[----:B------:R-:W-:Y:S01]  /*12770*/  @!P5 IMAD.IADD R41, R41, 0x1, -R68 ;  /* 0x000000012929d824 */ /* 0x000fe200078e0a44 */
[----:B------:R-:W-:Y:S01]  /*12780*/  ISETP.GT.U32.AND P5, PT, R68, R62, PT ;  /* 0x0000003e4400720c */ /* 0x000fe20003fa4070 */
[----:B0-----:R-:W-:-:S08]  /*12790*/  IMAD.MOV.U32 R5, RZ, RZ, R67 ;  /* 0x000000ffff057224 */ /* 0x001fd000078e0043 */
[----:B------:R-:W-:Y:S01]  /*127a0*/  @!P4 IMAD.IADD R47, R47, 0x1, -R68 ;  /* 0x000000012f2fc824 */ /* 0x000fe200078e0a44 */
[----:B------:R-:W-:Y:S01]  /*127b0*/  ISETP.GT.U32.AND P4, PT, R68, R41, PT ;  /* 0x000000294400720c */ /* 0x000fe20003f84070 */
[----:B------:R-:W-:Y:S02]  /*127c0*/  @!P3 IMAD.MOV R5, RZ, RZ, -R5 ;  /* 0x000000ffff05b224 */ /* 0x000fe400078e0a05 */
[----:B------:R-:W-:-:S03]  /*127d0*/  IMAD.MOV.U32 R4, RZ, RZ, R47 ;  /* 0x000000ffff047224 */ /* 0x000fc600078e002f */
[----:B------:R-:W-:Y:S01]  /*127e0*/  SEL R5, R73, R5, !P1 ;  /* 0x0000000549057207 */ /* 0x000fe20004800000 */
[----:B------:R-:W-:-:S05]  /*127f0*/  @!P6 IMAD.MOV R4, RZ, RZ, -R4 ;  /* 0x000000ffff04e224 */ /* 0x000fca00078e0a04 */
[----:B------:R-:W-:Y:S01]  /*12800*/  SEL R4, R73, R4, !P1 ;  /* 0x0000000449047207 */ /* 0x000fe20004800000 */
[--C-:B------:R-:W-:Y:S02]  /*12810*/  @!P4 IMAD.IADD R41, R41, 0x1, -R68.reuse ;  /* 0x000000012929c824 */ /* 0x100fe400078e0a44 */
[----:B------:R-:W-:Y:S02]  /*12820*/  @!P5 IMAD.IADD R62, R62, 0x1, -R68 ;  /* 0x000000013e3ed824 */ /* 0x000fe400078e0a44 */
[----:B------:R-:W-:Y:S01]  /*12830*/  IMAD R4, R4, UR5, RZ ;  /* 0x0000000504047c24 */ /* 0x000fe2000f8e02ff */
[----:B------:R-:W-:Y:S01]  /*12840*/  PRMT R39, RZ, 0x7610, R39 ;  /* 0x00007610ff277816 */ /* 0x000fe20000000027 */
[----:B------:R-:W0:Y:S01]  /*12850*/  LDCU UR5, c[0x0][0x3b0] ;  /* 0x00007600ff0577ac */ /* 0x000e220008000800 */
[----:B------:R-:W-:Y:S02]  /*12860*/  ISETP.GE.AND P6, PT, R26, RZ, PT ;  /* 0x000000ff1a00720c */ /* 0x000fe40003fc6270 */
[----:B------:R-:W-:Y:S01]  /*12870*/  PRMT R8, RZ, 0x7610, R8 ;  /* 0x00007610ff087816 */ /* 0x000fe20000000008 */
[----:B--2---:R2:W-:Y:S01]  /*12880*/  STL [R1+0x440], R37 ;  /* 0x0004402501007387 */ /* 0x0045e20000100800 */
[----:B---3--:R-:W-:-:S03]  /*12890*/  ISETP.GT.U32.AND P3, PT, R68, R66, PT ;  /* 0x000000424400720c */ /* 0x008fc60003f64070 */
[----:B--2---:R-:W2:Y:S04]  /*128a0*/  LDL.LU R37, [R1+0x13c8] ;  /* 0x0013c80001257983 */ /* 0x004ea80000300800 */
[----:B------:R3:W-:Y:S01]  /*128b0*/  STL [R1+0x850], R6 ;  /* 0x0008500601007387 */ /* 0x0007e20000100800 */
[----:B------:R-:W-:Y:S01]  /*128c0*/  ISETP.GE.AND P5, PT, R21, RZ, PT ;  /* 0x000000ff1500720c */ /* 0x000fe20003fa6270 */
[----:B---3--:R-:W-:Y:S01]  /*128d0*/  IMAD R6, R5, UR4, RZ ;  /* 0x0000000405067c24 */ /* 0x008fe2000f8e02ff */
[----:B------:R-:W-:-:S03]  /*128e0*/  PRMT R92, RZ, 0x7610, R92 ;  /* 0x00007610ff5c7816 */ /* 0x000fc6000000005c */
[----:B------:R-:W-:Y:S01]  /*128f0*/  @!P3 IMAD.IADD R66, R66, 0x1, -R68 ;  /* 0x000000014242b824 */ /* 0x000fe200078e0a44 */
[----:B------:R-:W3:Y:S01]  /*12900*/  LDCU UR4, c[0x0][0x3b0] ;  /* 0x00007600ff0477ac */ /* 0x000ee20008000800 */
[-C--:B------:R-:W-:Y:S01]  /*12910*/  LEA R7, P4, R6, R72.reuse, 0x1 ;  /* 0x0000004806077211 */ /* 0x080fe200078808ff */
[----:B------:R-:W-:Y:S01]  /*12920*/  IMAD.MOV.U32 R5, RZ, RZ, R62 ;  /* 0x000000ffff057224 */ /* 0x000fe200078e003e */
[----:B------:R-:W-:Y:S02]  /*12930*/  LEA R21, P3, R4, R72, 0x1 ;  /* 0x0000004804157211 */ /* 0x000fe400078608ff */
[----:B------:R-:W-:Y:S01]  /*12940*/  LEA.HI.X.SX32 R6, R6, R69, 0x1, P4 ;  /* 0x0000004506067211 */ /* 0x000fe200020f0eff */
[----:B----4-:R4:W-:Y:S04]  /*12950*/  STL [R1+0x43c], R38 ;  /* 0x00043c2601007387 */ /* 0x0109e80000100800 */
[----:B----4-:R-:W4:Y:S04]  /*12960*/  LDL.LU R38, [R1+0x9c] ;  /* 0x00009c0001267983 */ /* 0x010f280000300800 */
[----:B------:R-:W2:Y:S04]  /*12970*/  LDL.LU R67, [R1+0x98] ;  /* 0x0000980001437983 */ /* 0x000ea80000300800 */
[----:B------:R0:W-:Y:S04]  /*12980*/  STL [R1+0x80], R47 ;  /* 0x0000802f01007387 */ /* 0x0001e80000100800 */
[----:B0-----:R-:W2:Y:S04]  /*12990*/  LDL R47, [R1+0x1270] ;  /* 0x00127000012f7983 */ /* 0x001ea80000100800 */
[----:B------:R0:W-:Y:S04]  /*129a0*/  STL [R1+0x88], R62 ;  /* 0x0000883e01007387 */ /* 0x0001e80000100800 */
[----:B0-----:R-:W3:Y:S04]  /*129b0*/  LDL.LU R62, [R1+0x94] ;  /* 0x00009400013e7983 */ /* 0x001ee80000300800 */
[----:B------:R0:W-:Y:S04]  /*129c0*/  STL [R1+0x884], R7 ;  /* 0x0008840701007387 */ /* 0x0001e80000100800 */
[----:B------:R-:W-:Y:S01]  /*129d0*/  STL [R1+0x8b4], R21 ;  /* 0x0008b41501007387 */ /* 0x000fe20000100800 */
[----:B0-----:R-:W-:-:S03]  /*129e0*/  @P0 LOP3.LUT R7, R7, R6, RZ, 0x3c, !PT ;  /* 0x0000000607070212 */ /* 0x001fc600078e3cff */
[----:B------:R0:W-:Y:S01]  /*129f0*/  STL [R1+0x880], R6 ;  /* 0x0008800601007387 */ /* 0x0001e20000100800 */
[----:B------:R-:W-:Y:S02]  /*12a00*/  LEA.HI.X.SX32 R26, R4, R69, 0x1, P3 ;  /* 0x00000045041a7211 */ /* 0x000fe400018f0eff */
[----:B0-----:R-:W-:-:S04]  /*12a10*/  @P0 LOP3.LUT R6, R7, R6, RZ, 0x3c, !PT ;  /* 0x0000000607060212 */ /* 0x001fc800078e3cff */
[----:B------:R-:W-:-:S05]  /*12a20*/  @P0 LOP3.LUT R7, R7, R6, RZ, 0x3c, !PT ;  /* 0x0000000607070212 */ /* 0x000fca00078e3cff */
[----:B------:R0:W3:Y:S02]  /*12a30*/  @P0 LDG.E.U16 R39, desc[UR20][R6.64] ;  /* 0x0000001406270981 */ /* 0x0000e4000c1e1500 */
[----:B0-----:R-:W-:Y:S02]  /*12a40*/  @P0 IMAD.MOV.U32 R6, RZ, RZ, R21 ;  /* 0x000000ffff060224 */ /* 0x001fe400078e0015 */
[----:B------:R-:W-:-:S05]  /*12a50*/  @P0 IMAD.MOV.U32 R7, RZ, RZ, R26 ;  /* 0x000000ffff070224 */ /* 0x000fca00078e001a */
[----:B------:R0:W4:Y:S01]  /*12a60*/  @P0 LDG.E.U16 R8, desc[UR20][R6.64] ;  /* 0x0000001406080981 */ /* 0x000122000c1e1500 */
[----:B------:R-:W-:Y:S01]  /*12a70*/  ISETP.GT.U32.AND P4, PT, R68, R66, PT ;  /* 0x000000424400720c */ /* 0x000fe20003f84070 */
[----:B------:R-:W-:Y:S02]  /*12a80*/  @!P6 IMAD.MOV R5, RZ, RZ, -R5 ;  /* 0x000000ffff05e224 */ /* 0x000fe400078e0a05 */
[----:B------:R-:W-:-:S04]  /*12a90*/  IMAD.MOV.U32 R4, RZ, RZ, R41 ;  /* 0x000000ffff047224 */ /* 0x000fc800078e0029 */
[----:B------:R-:W-:Y:S01]  /*12aa0*/  @!P5 IMAD.MOV R4, RZ, RZ, -R4 ;  /* 0x000000ffff04d224 */ /* 0x000fe200078e0a04 */
[C---:B0-----:R-:W-:Y:S01]  /*12ab0*/  SEL R6, R73.reuse, R5, !P1 ;  /* 0x0000000549067207 */ /* 0x041fe20004800000 */
[----:B------:R0:W-:Y:S03]  /*12ac0*/  STL [R1+0x8b0], R26 ;  /* 0x0008b01a01007387 */ /* 0x0001e60000100800 */
[----:B------:R-:W-:Y:S01]  /*12ad0*/  SEL R5, R73, R4, !P1 ;  /* 0x0000000449057207 */ /* 0x000fe20004800000 */
[----:B------:R-:W-:Y:S02]  /*12ae0*/  @!P4 IMAD.IADD R66, R66, 0x1, -R68 ;  /* 0x000000014242c824 */ /* 0x000fe400078e0a44 */
[----:B------:R-:W-:Y:S01]  /*12af0*/  IMAD R6, R6, UR7, RZ ;  /* 0x0000000706067c24 */ /* 0x000fe2000f8e02ff */
[----:B------:R-:W-:Y:S01]  /*12b00*/  PRMT R7, RZ, 0x7610, R7 ;  /* 0x00007610ff077816 */ /* 0x000fe20000000007 */
[----:B------:R-:W-:Y:S01]  /*12b10*/  IMAD.MOV.U32 R4, RZ, RZ, R66 ;  /* 0x000000ffff047224 */ /* 0x000fe200078e0042 */
[----:B------:R-:W-:Y:S01]  /*12b20*/  PRMT R34, RZ, 0x7610, R34 ;  /* 0x00007610ff227816 */ /* 0x000fe20000000022 */
[----:B0-----:R-:W4:Y:S01]  /*12b30*/  LDL R26, [R1+0x12a4] ;  /* 0x0012a400011a7983 */ /* 0x001f220000100800 */
[----:B-1----:R-:W-:Y:S01]  /*12b40*/  IMAD R5, R5, UR12, RZ ;  /* 0x0000000c05057c24 */ /* 0x002fe2000f8e02ff */
[C---:B------:R-:W-:Y:S01]  /*12b50*/  LEA R21, P4, R6.reuse, R72, 0x1 ;  /* 0x0000004806157211 */ /* 0x040fe200078808ff */
[----:B------:R-:W0:Y:S03]  /*12b60*/  LDCU UR7, c[0x0][0x3b0] ;  /* 0x00007600ff0777ac */ /* 0x000e260008000800 */
[----:B------:R-:W-:Y:S01]  /*12b70*/  LEA.HI.X.SX32 R41, R6, R69, 0x1, P4 ;  /* 0x0000004506297211 */ /* 0x000fe200020f0eff */
[----:B------:R-:W1:Y:S01]  /*12b80*/  LDCU UR12, c[0x0][0x3b0] ;  /* 0x00007600ff0c77ac */ /* 0x000e620008000800 */
[----:B--2---:R-:W-:-:S13]  /*12b90*/  ISETP.GE.AND P5, PT, R47, RZ, PT ;  /* 0x000000ff2f00720c */ /* 0x004fda0003fa6270 */
[----:B------:R-:W-:-:S05]  /*12ba0*/  @!P5 IMAD.MOV R4, RZ, RZ, -R4 ;  /* 0x000000ffff04d224 */ /* 0x000fca00078e0a04 */
[----:B------:R-:W-:Y:S01]  /*12bb0*/  SEL R6, R73, R4, !P1 ;  /* 0x0000000449067207 */ /* 0x000fe20004800000 */
[----:B------:R-:W-:Y:S01]  /*12bc0*/  @P0 IMAD.MOV.U32 R4, RZ, RZ, R21 ;  /* 0x000000ffff040224 */ /* 0x000fe200078e0015 */
[----:B---3--:R2:W-:Y:S04]  /*12bd0*/  STL [R1+0x438], R39 ;  /* 0x0004382701007387 */ /* 0x0085e80000100800 */
[----:B--2---:R-:W2:Y:S04]  /*12be0*/  LDL.LU R39, [R1+0xa0] ;  /* 0x0000a00001277983 */ /* 0x004ea80000300800 */
[----:B------:R-:W3:Y:S04]  /*12bf0*/  LDL R47, [R1+0x12c0] ;  /* 0x0012c000012f7983 */ /* 0x000ee80000100800 */
[----:B------:R0:W-:Y:S04]  /*12c00*/  STL [R1+0x8c], R66 ;  /* 0x00008c4201007387 */ /* 0x0001e80000100800 */
[----:B0-----:R-:W2:Y:S04]  /*12c10*/  LDL R66, [R1+0x12cc] ;  /* 0x0012cc0001427983 */ /* 0x001ea80000100800 */
[----:B----4-:R0:W-:Y:S02]  /*12c20*/  STL [R1+0x388], R8 ;  /* 0x0003880801007387 */ /* 0x0101e40000100800 */
[----:B0-----:R-:W-:-:S04]  /*12c30*/  LEA R8, P5, R5, R72, 0x1 ;  /* 0x0000004805087211 */ /* 0x001fc800078a08ff */
[----:B------:R-:W-:Y:S01]  /*12c40*/  LEA.HI.X.SX32 R71, R5, R69, 0x1, P5 ;  /* 0x0000004505477211 */ /* 0x000fe200028f0eff */
[----:B------:R-:W-:-:S05]  /*12c50*/  @P0 IMAD.MOV.U32 R5, RZ, RZ, R41 ;  /* 0x000000ffff050224 */ /* 0x000fca00078e0029 */
[----:B------:R0:W4:Y:S02]  /*12c60*/  @P0 LDG.E.U16 R92, desc[UR20][R4.64] ;  /* 0x00000014045c0981 */ /* 0x000124000c1e1500 */
[----:B0-----:R-:W-:Y:S02]  /*12c70*/  @P0 IMAD.MOV.U32 R4, RZ, RZ, R8 ;  /* 0x000000ffff040224 */ /* 0x001fe400078e0008 */
[----:B------:R-:W-:-:S05]  /*12c80*/  @P0 IMAD.MOV.U32 R5, RZ, RZ, R71 ;  /* 0x000000ffff050224 */ /* 0x000fca00078e0047 */
[----:B------:R0:W2:Y:S01]  /*12c90*/  @P0 LDG.E.U16 R7, desc[UR20][R4.64] ;  /* 0x0000001404070981 */ /* 0x0000a2000c1e1500 */
[C---:B------:R-:W-:Y:S02]  /*12ca0*/  ISETP.GT.U32.AND P3, PT, R68.reuse, R67, PT ;  /* 0x000000434400720c */ /* 0x040fe40003f64070 */
[----:B------:R-:W-:-:S11]  /*12cb0*/  ISETP.GT.U32.AND P6, PT, R68, R38, PT ;  /* 0x000000264400720c */ /* 0x000fd60003fc4070 */
[--C-:B------:R-:W-:Y:S02]  /*12cc0*/  @!P3 IMAD.IADD R67, R67, 0x1, -R68.reuse ;  /* 0x000000014343b824 */ /* 0x100fe400078e0a44 */
[----:B------:R-:W-:-:S03]  /*12cd0*/  @!P6 IMAD.IADD R38, R38, 0x1, -R68 ;  /* 0x000000012626e824 */ /* 0x000fc600078e0a44 */
[C---:B------:R-:W-:Y:S01]  /*12ce0*/  ISETP.GT.U32.AND P6, PT, R68.reuse, R67, PT ;  /* 0x000000434400720c */ /* 0x040fe20003fc4070 */
[----:B------:R-:W-:Y:S01]  /*12cf0*/  STL [R1+0x8e4], R21 ;  /* 0x0008e41501007387 */ /* 0x000fe20000100800 */
[----:B------:R-:W-:Y:S01]  /*12d00*/  ISETP.GT.U32.AND P4, PT, R68, R62, PT ;  /* 0x0000003e4400720c */ /* 0x000fe20003f84070 */
[----:B------:R-:W-:Y:S01]  /*12d10*/  IMAD R6, R6, UR4, RZ ;  /* 0x0000000406067c24 */ /* 0x000fe2000f8e02ff */
[----:B------:R-:W-:Y:S01]  /*12d20*/  ISETP.GE.AND P5, PT, R26, RZ, PT ;  /* 0x000000ff1a00720c */ /* 0x000fe20003fa6270 */
[----:B------:R-:W-:Y:S01]  /*12d30*/  STL [R1+0x914], R8 ;  /* 0x0009140801007387 */ /* 0x000fe20000100800 */
[----:B0-----:R-:W-:Y:S01]  /*12d40*/  PRMT R4, RZ, 0x7610, R4 ;  /* 0x00007610ff047816 */ /* 0x001fe20000000004 */
[----:B------:R-:W0:Y:S02]  /*12d50*/  LDCU UR4, c[0x0][0x3b0] ;  /* 0x00007600ff0477ac */ /* 0x000e240008000800 */
[----:B------:R1:W-:Y:S04]  /*12d60*/  STL [R1+0x8e0], R41 ;  /* 0x0008e02901007387 */ /* 0x0003e80000100800 */
[--C-:B------:R-:W-:Y:S01]  /*12d70*/  @!P6 IMAD.IADD R67, R67, 0x1, -R68.reuse ;  /* 0x000000014343e824 */ /* 0x100fe200078e0a44 */
[----:B-1----:R-:W4:Y:S04]  /*12d80*/  LDL.LU R41, [R1+0x13c4] ;  /* 0x0013c40001297983 */ /* 0x002f280000300800 */
[----:B------:R-:W4:Y:S04]  /*12d90*/  LDL.LU R21, [R1+0x13c0] ;  /* 0x0013c00001157983 */ /* 0x000f280000300800 */
[----:B------:R-:W-:Y:S04]  /*12da0*/  STL [R1+0x910], R71 ;  /* 0x0009104701007387 */ /* 0x000fe80000100800 */
[----:B------:R-:W4:Y:S01]  /*12db0*/  LDL.LU R26, [R1+0xac] ;  /* 0x0000ac00011a7983 */ /* 0x000f220000300800 */
[----:B------:R-:W-:Y:S01]  /*12dc0*/  @!P4 IMAD.IADD R62, R62, 0x1, -R68 ;  /* 0x000000013e3ec824 */ /* 0x000fe200078e0a44 */
[----:B---3--:R-:W-:-:S02]  /*12dd0*/  ISETP.GE.AND P4, PT, R47, RZ, PT ;  /* 0x000000ff2f00720c */ /* 0x008fc40003f86270 */
[----:B--2---:R1:W-:Y:S04]  /*12de0*/  STL [R1+0x380], R7 ;  /* 0x0003800701007387 */ /* 0x0043e80000100800 */
[----:B------:R-:W-:Y:S01]  /*12df0*/  STL [R1+0x98], R67 ;  /* 0x0000984301007387 */ /* 0x000fe20000100800 */
[----:B-1----:R-:W-:-:S04]  /*12e00*/  LEA R7, P6, R6, R72, 0x1 ;  /* 0x0000004806077211 */ /* 0x002fc800078c08ff */
[----:B------:R-:W-:Y:S01]  /*12e10*/  LEA.HI.X.SX32 R6, R6, R69, 0x1, P6 ;  /* 0x0000004506067211 */ /* 0x000fe200030f0eff */
[----:B------:R1:W-:Y:S04]  /*12e20*/  STL [R1+0x944], R7 ;  /* 0x0009440701007387 */ /* 0x0003e80000100800 */
[----:B------:R-:W2:Y:S04]  /*12e30*/  LDL R71, [R1+0x125c] ;  /* 0x00125c0001477983 */ /* 0x000ea80000100800 */
[----:B------:R-:W3:Y:S01]  /*12e40*/  LDL.LU R47, [R1+0xa8] ;  /* 0x0000a800012f7983 */ /* 0x000ee20000300800 */
[----:B-1----:R-:W-:-:S03]  /*12e50*/  @P0 LOP3.LUT R7, R7, R6, RZ, 0x3c, !PT ;  /* 0x0000000607070212 */ /* 0x002fc600078e3cff */
[----:B------:R1:W-:Y:S02]  /*12e60*/  STL [R1+0x940], R6 ;  /* 0x0009400601007387 */ /* 0x0003e40000100800 */
[----:B-1----:R-:W-:-:S04]  /*12e70*/  @P0 LOP3.LUT R6, R7, R6, RZ, 0x3c, !PT ;  /* 0x0000000607060212 */ /* 0x002fc800078e3cff */
[----:B------:R-:W-:-:S05]  /*12e80*/  @P0 LOP3.LUT R7, R7, R6, RZ, 0x3c, !PT ;  /* 0x0000000607070212 */ /* 0x000fca00078e3cff */
[----:B------:R1:W2:Y:S01]  /*12e90*/  @P0 LDG.E.U16 R4, desc[UR20][R6.64] ;  /* 0x0000001406040981 */ /* 0x0002a2000c1e1500 */
[C---:B------:R-:W-:Y:S02]  /*12ea0*/  ISETP.GT.U32.AND P3, PT, R68.reuse, R38, PT ;  /* 0x000000264400720c */ /* 0x040fe40003f64070 */
[----:B------:R-:W-:-:S11]  /*12eb0*/  ISETP.GT.U32.AND P6, PT, R68, R62, PT ;  /* 0x0000003e4400720c */ /* 0x000fd60003fc4070 */
[----:B------:R-:W-:Y:S01]  /*12ec0*/  @!P3 IMAD.IADD R38, R38, 0x1, -R68 ;  /* 0x000000012626b824 */ /* 0x000fe200078e0a44 */
[----:B------:R-:W-:-:S03]  /*12ed0*/  ISETP.GT.U32.AND P3, PT, R68, R39, PT ;  /* 0x000000274400720c */ /* 0x000fc60003f64070 */
[----:B------:R-:W-:-:S04]  /*12ee0*/  IMAD.MOV.U32 R5, RZ, RZ, R38 ;  /* 0x000000ffff057224 */ /* 0x000fc800078e0026 */
[----:B------:R-:W-:Y:S01]  /*12ef0*/  @!P5 IMAD.MOV R5, RZ, RZ, -R5 ;  /* 0x000000ffff05d224 */ /* 0x000fe200078e0a05 */
[----:B------:R-:W-:-:S05]  /*12f00*/  ISETP.GE.AND P5, PT, R66, RZ, PT ;  /* 0x000000ff4200720c */ /* 0x000fca0003fa6270 */
[----:B------:R-:W-:Y:S01]  /*12f10*/  @!P3 IMAD.IADD R39, R39, 0x1, -R68 ;  /* 0x000000012727b824 */ /* 0x000fe200078e0a44 */
[----:B-1----:R-:W-:-:S04]  /*12f20*/  SEL R6, R73, R5, !P1 ;  /* 0x0000000549067207 */ /* 0x002fc80004800000 */
[----:B------:R-:W-:Y:S01]  /*12f30*/  ISETP.GT.U32.AND P3, PT, R68, R39, PT ;  /* 0x000000274400720c */ /* 0x000fe20003f64070 */
[----:B------:R-:W-:Y:S02]  /*12f40*/  @!P6 IMAD.IADD R62, R62, 0x1, -R68 ;  /* 0x000000013e3ee824 */ /* 0x000fe400078e0a44 */
[----:B0-----:R-:W-:Y:S01]  /*12f50*/  IMAD R6, R6, UR4, RZ ;  /* 0x0000000406067c24 */ /* 0x001fe2000f8e02ff */
[----:B------:R-:W-:Y:S01]  /*12f60*/  PRMT R30, RZ, 0x7610, R30 ;  /* 0x00007610ff1e7816 */ /* 0x000fe2000000001e */
[----:B------:R-:W0:Y:S08]  /*12f70*/  LDCU UR4, c[0x0][0x3b0] ;  /* 0x00007600ff0477ac */ /* 0x000e300008000800 */
[----:B------:R-:W-:Y:S01]  /*12f80*/  @!P3 IMAD.IADD R39, R39, 0x1, -R68 ;  /* 0x000000012727b824 */ /* 0x000fe200078e0a44 */
[----:B--2---:R1:W-:Y:S04]  /*12f90*/  STL [R1+0x37c], R4 ;  /* 0x00037c0401007387 */ /* 0x0043e80000100800 */
[----:B------:R-:W2:Y:S01]  /*12fa0*/  LDL.LU R8, [R1+0xb0] ;  /* 0x0000b00001087983 */ /* 0x000ea20000300800 */
[----:B-1----:R-:W-:-:S04]  /*12fb0*/  IMAD.MOV.U32 R4, RZ, RZ, R67 ;  /* 0x000000ffff047224 */ /* 0x002fc800078e0043 */
[----:B------:R-:W-:Y:S01]  /*12fc0*/  @!P4 IMAD.MOV R4, RZ, RZ, -R4 ;  /* 0x000000ffff04c224 */ /* 0x000fe200078e0a04 */
[----:B----4-:R-:W-:Y:S04]  /*12fd0*/  STL [R1+0x384], R92 ;  /* 0x0003845c01007387 */ /* 0x010fe80000100800 */
[----:B------:R-:W-:Y:S01]  /*12fe0*/  SEL R5, R73, R4, !P1 ;  /* 0x0000000449057207 */ /* 0x000fe20004800000 */
[----:B------:R-:W4:Y:S01]  /*12ff0*/  LDL.LU R66, [R1+0xa4] ;  /* 0x0000a40001427983 */ /* 0x000f220000300800 */
[----:B------:R-:W-:-:S03]  /*13000*/  IMAD.MOV.U32 R4, RZ, RZ, R62 ;  /* 0x000000ffff047224 */ /* 0x000fc600078e003e */
[----:B------:R1:W-:Y:S01]  /*13010*/  STL [R1+0x94], R62 ;  /* 0x0000943e01007387 */ /* 0x0003e20000100800 */
[----:B------:R-:W-:Y:S01]  /*13020*/  IMAD R5, R5, UR5, RZ ;  /* 0x0000000505057c24 */ /* 0x000fe2000f8e02ff */
[----:B------:R-:W-:Y:S01]  /*13030*/  ISETP.GT.U32.AND P4, PT, R68, R26, PT ;  /* 0x0000001a4400720c */ /* 0x000fe20003f84070 */
[----:B------:R-:W-:Y:S01]  /*13040*/  @!P5 IMAD.MOV R4, RZ, RZ, -R4 ;  /* 0x000000ffff04d224 */ /* 0x000fe200078e0a04 */
[----:B------:R-:W-:Y:S01]  /*13050*/  PRMT R7, RZ, 0x7610, R7 ;  /* 0x00007610ff077816 */ /* 0x000fe20000000007 */
[----:B------:R-:W0:Y:S01]  /*13060*/  LDCU UR5, c[0x0][0x3b0] ;  /* 0x00007600ff0577ac */ /* 0x000e220008000800 */
[-C--:B------:R-:W-:Y:S02]  /*13070*/  LEA R67, P3, R5, R72.reuse, 0x1 ;  /* 0x0000004805437211 */ /* 0x080fe400078608ff */
[----:B-1----:R-:W-:-:S04]  /*13080*/  LEA R62, P6, R6, R72, 0x1 ;  /* 0x00000048063e7211 */ /* 0x002fc800078c08ff */
[-C--:B------:R-:W-:Y:S02]  /*13090*/  LEA.HI.X.SX32 R38, R6, R69.reuse, 0x1, P6 ;  /* 0x0000004506267211 */ /* 0x080fe400030f0eff */
[----:B------:R-:W-:Y:S02]  /*130a0*/  LEA.HI.X.SX32 R92, R5, R69, 0x1, P3 ;  /* 0x00000045055c7211 */ /* 0x000fe400018f0eff */
[----:B------:R-:W-:Y:S01]  /*130b0*/  SEL R6, R73, R4, !P1 ;  /* 0x0000000449067207 */ /* 0x000fe20004800000 */
[----:B------:R-:W-:Y:S02]  /*130c0*/  @P0 IMAD.MOV.U32 R4, RZ, RZ, R62 ;  /* 0x000000ffff040224 */ /* 0x000fe400078e003e */
[----:B------:R-:W-:-:S05]  /*130d0*/  @P0 IMAD.MOV.U32 R5, RZ, RZ, R38 ;  /* 0x000000ffff050224 */ /* 0x000fca00078e0026 */
[----:B------:R1:W2:Y:S02]  /*130e0*/  @P0 LDG.E.U16 R34, desc[UR20][R4.64] ;  /* 0x0000001404220981 */ /* 0x0002a4000c1e1500 */
[----:B-1----:R-:W-:Y:S02]  /*130f0*/  @P0 IMAD.MOV.U32 R4, RZ, RZ, R67 ;  /* 0x000000ffff040224 */ /* 0x002fe400078e0043 */
[----:B------:R-:W-:-:S05]  /*13100*/  @P0 IMAD.MOV.U32 R5, RZ, RZ, R92 ;  /* 0x000000ffff050224 */ /* 0x000fca00078e005c */
[----:B------:R1:W4:Y:S01]  /*13110*/  @P0 LDG.E.U16 R30, desc[UR20][R4.64] ;  /* 0x00000014041e0981 */ /* 0x000322000c1e1500 */
[----:B------:R-:W-:Y:S01]  /*13120*/  ISETP.GE.AND P5, PT, R71, RZ, PT ;  /* 0x000000ff4700720c */ /* 0x000fe20003fa6270 */
[----:B------:R-:W-:Y:S02]  /*13130*/  IMAD R6, R6, UR7, RZ ;  /* 0x0000000706067c24 */ /* 0x000fe4000f8e02ff */
[----:B------:R-:W-:Y:S01]  /*13140*/  STL [R1+0x974], R62 ;  /* 0x0009743e01007387 */ /* 0x000fe20000100800 */
[----:B------:R-:W-:Y:S01]  /*13150*/  @!P4 IMAD.IADD R26, R26, 0x1, -R68 ;  /* 0x000000011a1ac824 */ /* 0x000fe200078e0a44 */
[----:B---3--:R-:W-:Y:S01]  /*13160*/  ISETP.GT.U32.AND P6, PT, R68, R47, PT ;  /* 0x0000002f4400720c */ /* 0x008fe20003fc4070 */
[----:B------:R-:W3:Y:S01]  /*13170*/  LDCU UR7, c[0x0][0x3b0] ;  /* 0x00007600ff0777ac */ /* 0x000ee20008000800 */
[----:B------:R-:W-:Y:S01]  /*13180*/  STL [R1+0x9a4], R67 ;  /* 0x0009a44301007387 */ /* 0x000fe20000100800 */
[----:B-1----:R-:W-:-:S03]  /*13190*/  IMAD.MOV.U32 R4, RZ, RZ, R39 ;  /* 0x000000ffff047224 */ /* 0x002fc600078e0027 */
[----:B------:R1:W-:Y:S01]  /*131a0*/  STL [R1+0x970], R38 ;  /* 0x0009702601007387 */ /* 0x0003e20000100800 */
[----:B------:R-:W-:-:S03]  /*131b0*/  LEA R5, P4, R6, R72, 0x1 ;  /* 0x0000004806057211 */ /* 0x000fc600078808ff */
[----:B------:R-:W3:Y:S01]  /*131c0*/  LDL R71, [R1+0x11f0] ;  /* 0x0011f00001477983 */ /* 0x000ee20000100800 */
[----:B------:R-:W-:Y:S01]  /*131d0*/  @!P5 IMAD.MOV R4, RZ, RZ, -R4 ;  /* 0x000000ffff04d224 */ /* 0x000fe200078e0a04 */
[----:B------:R-:W-:Y:S02]  /*131e0*/  LEA.HI.X.SX32 R39, R6, R69, 0x1, P4 ;  /* 0x0000004506277211 */ /* 0x000fe400020f0eff */
[----:B-1----:R-:W3:Y:S04]  /*131f0*/  LDL.LU R38, [R1+0x13bc] ;  /* 0x0013bc0001267983 */ /* 0x002ee80000300800 */
[----:B------:R-:W3:Y:S04]  /*13200*/  LDL R62, [R1+0x1124] ;  /* 0x00112400013e7983 */ /* 0x000ee80000100800 */
[----:B------:R-:W-:Y:S01]  /*13210*/  STL [R1+0x9a0], R92 ;  /* 0x0009a05c01007387 */ /* 0x000fe20000100800 */
[----:B------:R-:W-:Y:S01]  /*13220*/  SEL R6, R73, R4, !P1 ;  /* 0x0000000449067207 */ /* 0x000fe20004800000 */
[----:B------:R-:W-:-:S02]  /*13230*/  @P0 IMAD.MOV.U32 R4, RZ, RZ, R5 ;  /* 0x000000ffff040224 */ /* 0x000fc400078e0005 */
[----:B--2---:R1:W-:Y:S04]  /*13240*/  STL [R1+0x378], R34 ;  /* 0x0003782201007387 */ /* 0x0043e80000100800 */
[----:B-1----:R-:W2:Y:S04]  /*13250*/  LDL.LU R34, [R1+0x13b8] ;  /* 0x0013b80001227983 */ /* 0x002ea80000300800 */
[----:B------:R-:W2:Y:S04]  /*13260*/  LDL.LU R67, [R1+0xb4] ;  /* 0x0000b40001437983 */ /* 0x000ea80000300800 */
[----:B----4-:R1:W-:Y:S04]  /*13270*/  STL [R1+0x374], R30 ;  /* 0x0003741e01007387 */ /* 0x0103e80000100800 */
[----:B-1----:R-:W4:Y:S04]  /*13280*/  LDL R30, [R1+0x1008] ;  /* 0x00100800011e7983 */ /* 0x002f280000100800 */
[----:B------:R1:W-:Y:S02]  /*13290*/  STL [R1+0x9d4], R5 ;  /* 0x0009d40501007387 */ /* 0x0003e40000100800 */
[----:B-1----:R-:W-:-:S05]  /*132a0*/  @P0 IMAD.MOV.U32 R5, RZ, RZ, R39 ;  /* 0x000000ffff050224 */ /* 0x002fca00078e0027 */
[----:B------:R1:W2:Y:S01]  /*132b0*/  @P0 LDG.E.U16 R7, desc[UR20][R4.64] ;  /* 0x0000001404070981 */ /* 0x0002a2000c1e1500 */
[----:B------:R-:W-:Y:S01]  /*132c0*/  @!P6 IMAD.IADD R47, R47, 0x1, -R68 ;  /* 0x000000012f2fe824 */ /* 0x000fe200078e0a44 */
[C---:B------:R-:W-:Y:S02]  /*132d0*/  ISETP.GT.U32.AND P6, PT, R68.reuse, R26, PT ;  /* 0x0000001a4400720c */ /* 0x040fe40003fc4070 */
[----:B------:R-:W-:Y:S01]  /*132e0*/  ISETP.GT.U32.AND P5, PT, R68, R66, PT ;  /* 0x000000424400720c */ /* 0x000fe20003fa4070 */
[----:B0-----:R-:W-:Y:S01]  /*132f0*/  IMAD R6, R6, UR4, RZ ;  /* 0x0000000406067c24 */ /* 0x001fe2000f8e02ff */
[----:B------:R0:W-:Y:S01]  /*13300*/  STL [R1+0x9d0], R39 ;  /* 0x0009d02701007387 */ /* 0x0001e20000100800 */
[----:B-1----:R-:W-:Y:S01]  /*13310*/  PRMT R4, RZ, 0x7610, R4 ;  /* 0x00007610ff047816 */ /* 0x002fe20000000004 */
[----:B------:R-:W1:Y:S07]  /*13320*/  LDCU UR4, c[0x0][0x3b0] ;  /* 0x00007600ff0477ac */ /* 0x000e6e0008000800 */
[--C-:B------:R-:W-:Y:S01]  /*13330*/  @!P6 IMAD.IADD R26, R26, 0x1, -R68.reuse ;  /* 0x000000011a1ae824 */ /* 0x100fe200078e0a44 */
[----:B0-----:R-:W4:Y:S01]  /*13340*/  LDL R39, [R1+0xf90] ;  /* 0x000f900001277983 */ /* 0x001f220000100800 */
[----:B------:R-:W-:Y:S01]  /*13350*/  @!P5 IMAD.IADD R66, R66, 0x1, -R68 ;  /* 0x000000014242d824 */ /* 0x000fe200078e0a44 */
[----:B---3--:R-:W-:-:S02]  /*13360*/  ISETP.GE.AND P5, PT, R62, RZ, PT ;  /* 0x000000ff3e00720c */ /* 0x008fc40003fa6270 */
[----:B--2---:R0:W-:Y:S04]  /*13370*/  STL [R1+0x370], R7 ;  /* 0x0003700701007387 */ /* 0x0041e80000100800 */
[----:B------:R-:W2:Y:S01]  /*13380*/  LDL.LU R62, [R1+0xb8] ;  /* 0x0000b800013e7983 */ /* 0x000ea20000300800 */
[----:B0-----:R-:W-:-:S04]  /*13390*/  LEA R7, P6, R6, R72, 0x1 ;  /* 0x0000004806077211 */ /* 0x001fc800078c08ff */
[----:B------:R-:W-:Y:S01]  /*133a0*/  LEA.HI.X.SX32 R6, R6, R69, 0x1, P6 ;  /* 0x0000004506067211 */ /* 0x000fe200030f0eff */
[----:B------:R0:W-:Y:S04]  /*133b0*/  STL [R1+0xa04], R7 ;  /* 0x000a040701007387 */ /* 0x0001e80000100800 */
[----:B------:R3:W-:Y:S01]  /*133c0*/  STL [R1+0xa00], R6 ;  /* 0x000a000601007387 */ /* 0x0007e20000100800 */
[----:B0-----:R-:W-:-:S04]  /*133d0*/  @P0 LOP3.LUT R7, R7, R6, RZ, 0x3c, !PT ;  /* 0x0000000607070212 */ /* 0x001fc800078e3cff */
[----:B---3--:R-:W-:-:S04]  /*133e0*/  @P0 LOP3.LUT R6, R7, R6, RZ, 0x3c, !PT ;  /* 0x0000000607060212 */ /* 0x008fc800078e3cff */
[----:B------:R-:W-:-:S05]  /*133f0*/  @P0 LOP3.LUT R7, R7, R6, RZ, 0x3c, !PT ;  /* 0x0000000607070212 */ /* 0x000fca00078e3cff */
[----:B------:R0:W3:Y:S01]  /*13400*/  @P0 LDG.E.U16 R4, desc[UR20][R6.64] ;  /* 0x0000001406040981 */ /* 0x0000e2000c1e1500 */
[C---:B------:R-:W-:Y:S02]  /*13410*/  ISETP.GT.U32.AND P3, PT, R68.reuse, R8, PT ;  /* 0x000000084400720c */ /* 0x040fe40003f64070 */
[----:B------:R-:W-:Y:S01]  /*13420*/  ISETP.GT.U32.AND P4, PT, R68, R47, PT ;  /* 0x0000002f4400720c */ /* 0x000fe20003f84070 */
[----:B------:R-:W-:-:S10]  /*13430*/  IMAD.MOV.U32 R5, RZ, RZ, R26 ;  /* 0x000000ffff057224 */ /* 0x000fd400078e001a */
[--C-:B------:R-:W-:Y:S01]  /*13440*/  @!P3 IMAD.IADD R8, R8, 0x1, -R68.reuse ;  /* 0x000000010808b824 */ /* 0x100fe200078e0a44 */
[----:B------:R-:W-:Y:S01]  /*13450*/  ISETP.GE.AND P3, PT, R71, RZ, PT ;  /* 0x000000ff4700720c */ /* 0x000fe20003f66270 */
[----:B------:R-:W-:Y:S01]  /*13460*/  @!P4 IMAD.IADD R47, R47, 0x1, -R68 ;  /* 0x000000012f2fc824 */ /* 0x000fe200078e0a44 */
[----:B------:R-:W-:-:S04]  /*13470*/  ISETP.GT.U32.AND P4, PT, R68, R66, PT ;  /* 0x000000424400720c */ /* 0x000fc80003f84070 */
[----:B------:R-:W-:Y:S01]  /*13480*/  STL [R1+0xa8], R47 ;  /* 0x0000a82f01007387 */ /* 0x000fe20000100800 */
[----:B------:R-:W-:-:S06]  /*13490*/  ISETP.GT.U32.AND P6, PT, R68, R67, PT ;  /* 0x000000434400720c */ /* 0x000fcc0003fc4070 */
[----:B------:R-:W-:-:S05]  /*134a0*/  @!P3 IMAD.MOV R5, RZ, RZ, -R5 ;  /* 0x000000ffff05b224 */ /* 0x000fca00078e0a05 */
[----:B0-----:R-:W-:Y:S01]  /*134b0*/  SEL R6, R73, R5, !P1 ;  /* 0x0000000549067207 */ /* 0x001fe20004800000 */
[----:B------:R-:W-:Y:S01]  /*134c0*/  @!P4 IMAD.IADD R66, R66, 0x1, -R68 ;  /* 0x000000014242c824 */ /* 0x000fe200078e0a44 */
[----:B------:R-:W-:-:S03]  /*134d0*/  ISETP.GT.U32.AND P3, PT, R68, R8, PT ;  /* 0x000000084400720c */ /* 0x000fc60003f64070 */
[----:B------:R-:W-:Y:S02]  /*134e0*/  IMAD R6, R6, UR5, RZ ;  /* 0x0000000506067c24 */ /* 0x000fe4000f8e02ff */
[----:B------:R-:W-:Y:S01]  /*134f0*/  @!P6 IMAD.IADD R67, R67, 0x1, -R68 ;  /* 0x000000014343e824 */ /* 0x000fe200078e0a44 */
[----:B----4-:R-:W-:Y:S01]  /*13500*/  ISETP.GE.AND P4, PT, R39, RZ, PT ;  /* 0x000000ff2700720c */ /* 0x010fe20003f86270 */
[----:B------:R-:W0:Y:S01]  /*13510*/  LDCU UR5, c[0x0][0x3b0] ;  /* 0x00007600ff0577ac */ /* 0x000e220008000800 */
[----:B------:R-:W-:-:S05]  /*13520*/  PRMT R29, RZ, 0x7610, R29 ;  /* 0x00007610ff1d7816 */ /* 0x000fca000000001d */
[----:B------:R-:W-:Y:S01]  /*13530*/  @!P3 IMAD.IADD R8, R8, 0x1, -R68 ;  /* 0x000000010808b824 */ /* 0x000fe200078e0a44 */
[----:B------:R-:W-:Y:S02]  /*13540*/  PRMT R33, RZ, 0x7610, R33 ;  /* 0x00007610ff217816 */ /* 0x000fe40000000021 */
[----:B------:R-:W-:Y:S01]  /*13550*/  PRMT R13, RZ, 0x7610, R13 ;  /* 0x00007610ff0d7816 */ /* 0x000fe2000000000d */
[----:B---3--:R3:W-:Y:S02]  /*13560*/  STL [R1+0x36c], R4 ;  /* 0x00036c0401007387 */ /* 0x0087e40000100800 */
[----:B---3--:R-:W-:Y:S02]  /*13570*/  IMAD.MOV.U32 R4, RZ, RZ, R47 ;  /* 0x000000ffff047224 */ /* 0x008fe400078e002f */
[----:B------:R-:W3:Y:S02]  /*13580*/  LDL R47, [R1+0xfa4] ;  /* 0x000fa400012f7983 */ /* 0x000ee40000100800 */
[----:B------:R-:W-:Y:S01]  /*13590*/  @!P5 IMAD.MOV R4, RZ, RZ, -R4 ;  /* 0x000000ffff04d224 */ /* 0x000fe200078e0a04 */
[----:B------:R-:W-:Y:S01]  /*135a0*/  ISETP.GE.AND P5, PT, R30, RZ, PT ;  /* 0x000000ff1e00720c */ /* 0x000fe20003fa6270 */
[----:B------:R-:W4:Y:S03]  /*135b0*/  LDL.LU R92, [R1+0xbc] ;  /* 0x0000bc00015c7983 */ /* 0x000f260000300800 */
[----:B------:R-:W-:Y:S01]  /*135c0*/  SEL R5, R73, R4, !P1 ;  /* 0x0000000449057207 */ /* 0x000fe20004800000 */
[----:B------:R-:W-:Y:S01]  /*135d0*/  IMAD.MOV.U32 R4, RZ, RZ, R66 ;  /* 0x000000ffff047224 */ /* 0x000fe200078e0042 */
[----:B------:R-:W-:-:S03]  /*135e0*/  LEA R30, P6, R6, R72, 0x1 ;  /* 0x00000048061e7211 */ /* 0x000fc600078c08ff */
[----:B-1----:R-:W-:Y:S01]  /*135f0*/  IMAD R5, R5, UR4, RZ ;  /* 0x0000000405057c24 */ /* 0x002fe2000f8e02ff */
[----:B------:R-:W-:Y:S01]  /*13600*/  LEA.HI.X.SX32 R39, R6, R69, 0x1, P6 ;  /* 0x0000004506277211 */ /* 0x000fe200030f0eff */
[----:B------:R1:W-:Y:S01]  /*13610*/  STL [R1+0xa4], R66 ;  /* 0x0000a44201007387 */ /* 0x0003e20000100800 */
[----:B------:R-:W-:Y:S01]  /*13620*/  ISETP.GT.U32.AND P3, PT, R68, R67, PT ;  /* 0x000000434400720c */ /* 0x000fe20003f64070 */
[----:B------:R-:W-:Y:S01]  /*13630*/  @!P5 IMAD.MOV R4, RZ, RZ, -R4 ;  /* 0x000000ffff04d224 */ /* 0x000fe200078e0a04 */
[----:B------:R-:W-:Y:S01]  /*13640*/  LEA R7, P5, R5, R72, 0x1 ;  /* 0x0000004805077211 */ /* 0x000fe200078a08ff */
[----:B------:R-:W0:Y:S03]  /*13650*/  LDCU UR4, c[0x0][0x3b0] ;  /* 0x00007600ff0477ac */ /* 0x000e260008000800 */
[----:B------:R-:W-:Y:S01]  /*13660*/  SEL R6, R73, R4, !P1 ;  /* 0x0000000449067207 */ /* 0x000fe20004800000 */
[----:B------:R-:W-:Y:S01]  /*13670*/  @P0 IMAD.MOV.U32 R4, RZ, RZ, R30 ;  /* 0x000000ffff040224 */ /* 0x000fe200078e001e */
[----:B------:R-:W-:Y:S01]  /*13680*/  LEA.HI.X.SX32 R71, R5, R69, 0x1, P5 ;  /* 0x0000004505477211 */ /* 0x000fe200028f0eff */
[----:B------:R-:W-:Y:S01]  /*13690*/  @P0 IMAD.MOV.U32 R5, RZ, RZ, R39 ;  /* 0x000000ffff050224 */ /* 0x000fe200078e0027 */
[----:B-1----:R-:W4:Y:S04]  /*136a0*/  LDL R66, [R1+0xfc4] ;  /* 0x000fc40001427983 */ /* 0x002f280000100800 */
[----:B------:R1:W4:Y:S04]  /*136b0*/  @P0 LDG.E.U16 R29, desc[UR20][R4.64] ;  /* 0x00000014041d0981 */ /* 0x000328000c1e1500 */
[----:B------:R-:W4:Y:S04]  /*136c0*/  LDL.LU R26, [R1+0xc0] ;  /* 0x0000c000011a7983 */ /* 0x000f280000300800 */
[----:B------:R-:W-:Y:S01]  /*136d0*/  STL [R1+0xa34], R30 ;  /* 0x000a341e01007387 */ /* 0x000fe20000100800 */
[----:B-1----:R-:W-:-:S02]  /*136e0*/  IMAD.MOV.U32 R4, RZ, RZ, R8 ;  /* 0x000000ffff047224 */ /* 0x002fc400078e0008 */
[----:B------:R-:W-:Y:S01]  /*136f0*/  IMAD R8, R6, UR7, RZ ;  /* 0x0000000706087c24 */ /* 0x000fe2000f8e02ff */
[----:B------:R1:W-:Y:S01]  /*13700*/  STL [R1+0xa64], R7 ;  /* 0x000a640701007387 */ /* 0x0003e20000100800 */
[----:B------:R-:W-:Y:S01]  /*13710*/  @P0 IMAD.MOV.U32 R6, RZ, RZ, R7 ;  /* 0x000000ffff060224 */ /* 0x000fe200078e0007 */
[----:B------:R-:W-:Y:S01]  /*13720*/  PRMT R27, RZ, 0x7610, R27 ;  /* 0x00007610ff1b7816 */ /* 0x000fe2000000001b */
[----:B------:R-:W-:Y:S01]  /*13730*/  @!P4 IMAD.MOV R4, RZ, RZ, -R4 ;  /* 0x000000ffff04c224 */ /* 0x000fe200078e0a04 */
[----:B--2---:R-:W-:Y:S01]  /*13740*/  ISETP.GT.U32.AND P6, PT, R68, R62, PT ;  /* 0x0000003e4400720c */ /* 0x004fe20003fc4070 */
[----:B------:R-:W-:Y:S01]  /*13750*/  @!P3 IMAD.IADD R67, R67, 0x1, -R68 ;  /* 0x000000014343b824 */ /* 0x000fe200078e0a44 */
[----:B------:R-:W-:Y:S01]  /*13760*/  PRMT R31, RZ, 0x7610, R31 ;  /* 0x00007610ff1f7816 */ /* 0x000fe2000000001f */
[----:B------:R-:W2:Y:S01]  /*13770*/  LDCU UR7, c[0x0][0x3b0] ;  /* 0x00007600ff0777ac */ /* 0x000ea20008000800 */
[----:B-1----:R-:W-:-:S05]  /*13780*/  @P0 IMAD.MOV.U32 R7, RZ, RZ, R71 ;  /* 0x000000ffff070224 */ /* 0x002fca00078e0047 */
[----:B------:R1:W2:Y:S02]  /*13790*/  @P0 LDG.E.U16 R33, desc[UR20][R6.64] ;  /* 0x0000001406210981 */ /* 0x0002a4000c1e1500 */
[----:B-1----:R-:W-:-:S04]  /*137a0*/  LEA R6, P4, R8, R72, 0x1 ;  /* 0x0000004808067211 */ /* 0x002fc800078808ff */
[----:B------:R-:W-:-:S05]  /*137b0*/  LEA.HI.X.SX32 R7, R8, R69, 0x1, P4 ;  /* 0x0000004508077211 */ /* 0x000fca00020f0eff */
[----:B------:R1:W2:Y:S01]  /*137c0*/  @P0 LDG.E.U16 R13, desc[UR20][R6.64] ;  /* 0x00000014060d0981 */ /* 0x0002a2000c1e1500 */
[----:B------:R-:W-:-:S03]  /*137d0*/  SEL R5, R73, R4, !P1 ;  /* 0x0000000449057207 */ /* 0x000fc60004800000 */
[----:B------:R0:W-:Y:S01]  /*137e0*/  STL [R1+0xa30], R39 ;  /* 0x000a302701007387 */ /* 0x0001e20000100800 */
[----:B------:R-:W-:Y:S02]  /*137f0*/  IMAD.MOV.U32 R4, RZ, RZ, R67 ;  /* 0x000000ffff047224 */ /* 0x000fe400078e0043 */
[----:B------:R-:W-:Y:S01]  /*13800*/  IMAD R5, R5, UR11, RZ ;  /* 0x0000000b05057c24 */ /* 0x000fe2000f8e02ff */
[----:B0-----:R-:W2:Y:S04]  /*13810*/  LDL.LU R39, [R1+0x13b4] ;  /* 0x0013b40001277983 */ /* 0x001ea80000300800 */
[----:B------:R-:W2:Y:S01]  /*13820*/  LDL.LU R30, [R1+0x13b0] ;  /* 0x0013b000011e7983 */ /* 0x000ea20000300800 */
[----:B---3--:R-:W-:Y:S02]  /*13830*/  ISETP.GE.AND P5, PT, R47, RZ, PT ;  /* 0x000000ff2f00720c */ /* 0x008fe40003fa6270 */
[----:B----4-:R-:W-:-:S11]  /*13840*/  ISETP.GT.U32.AND P3, PT, R68, R92, PT ;  /* 0x0000005c4400720c */ /* 0x010fd60003f64070 */
[----:B------:R-:W-:Y:S02]  /*13850*/  @!P5 IMAD.MOV R4, RZ, RZ, -R4 ;  /* 0x000000ffff04d224 */ /* 0x000fe400078e0a04 */
[----:B------:R-:W-:Y:S01]  /*13860*/  @!P3 IMAD.IADD R92, R92, 0x1, -R68 ;  /* 0x000000015c5cb824 */ /* 0x000fe200078e0a44 */
[----:B------:R0:W-:Y:S01]  /*13870*/  STL [R1+0x368], R29 ;  /* 0x0003681d01007387 */ /* 0x0001e20000100800 */
[----:B------:R-:W-:-:S03]  /*13880*/  ISETP.GE.AND P3, PT, R66, RZ, PT ;  /* 0x000000ff4200720c */ /* 0x000fc60003f66270 */
[----:B0-----:R-:W3:Y:S04]  /*13890*/  LDL.LU R29, [R1+0x13ac] ;  /* 0x0013ac00011d7983 */ /* 0x001ee80000300800 */
[----:B------:R-:W-:Y:S04]  /*138a0*/  STL [R1+0xa60], R71 ;  /* 0x000a604701007387 */ /* 0x000fe80000100800 */
[----:B------:R-:W4:Y:S04]  /*138b0*/  LDL.LU R47, [R1+0xc4] ;  /* 0x0000c400012f7983 */ /* 0x000f280000300800 */
[----:B------:R0:W-:Y:S04]  /*138c0*/  STL [R1+0xb4], R67 ;  /* 0x0000b44301007387 */ /* 0x0001e80000100800 */
[----:B------:R1:W-:Y:S04]  /*138d0*/  STL [R1+0xa94], R6 ;  /* 0x000a940601007387 */ /* 0x0003e80000100800 */
[----:B------:R-:W-:Y:S04]  /*138e0*/  STL [R1+0xa90], R7 ;  /* 0x000a900701007387 */ /* 0x000fe80000100800 */
[----:B0-----:R-:W3:Y:S01]  /*138f0*/  LDL R67, [R1+0xfe4] ;  /* 0x000fe40001437983 */ /* 0x001ee20000100800 */
[----:B-1----:R-:W-:-:S03]  /*13900*/  LEA R6, P5, R5, R72, 0x1 ;  /* 0x0000004805067211 */ /* 0x002fc600078a08ff */
[----:B------:R-:W3:Y:S04]  /*13910*/  LDL.LU R71, [R1+0xcc] ;  /* 0x0000cc0001477983 */ /* 0x000ee80000300800 */
[----:B------:R-:W3:Y:S01]  /*13920*/  LDL R66, [R1+0x100c] ;  /* 0x00100c0001427983 */ /* 0x000ee20000100800 */
[----:B------:R-:W-:-:S03]  /*13930*/  SEL R4, R73, R4, !P1 ;  /* 0x0000000449047207 */ /* 0x000fc60004800000 */
[----:B------:R-:W-:Y:S04]  /*13940*/  STL [R1+0x2cc], R6 ;  /* 0x0002cc0601007387 */ /* 0x000fe80000100800 */
[----:B--2---:R0:W-:Y:S04]  /*13950*/  STL [R1+0x35c], R33 ;  /* 0x00035c2101007387 */ /* 0x0041e80000100800 */
[----:B0-----:R-:W2:Y:S04]  /*13960*/  LDL.LU R33, [R1+0xc8] ;  /* 0x0000c80001217983 */ /* 0x001ea80000300800 */
[----:B------:R0:W-:Y:S02]  /*13970*/  STL [R1+0x358], R13 ;  /* 0x0003580d01007387 */ /* 0x0001e40000100800 */
[----:B0-----:R-:W-:Y:S01]  /*13980*/  LEA.HI.X.SX32 R13, R5, R69, 0x1, P5 ;  /* 0x00000045050d7211 */ /* 0x001fe200028f0eff */
[----:B------:R-:W-:-:S02]  /*13990*/  IMAD.MOV.U32 R5, RZ, RZ, R6 ;  /* 0x000000ffff057224 */ /* 0x000fc400078e0006 */
[----:B------:R-:W-:Y:S02]  /*139a0*/  IMAD R6, R4, UR11, RZ ;  /* 0x0000000b04067c24 */ /* 0x000fe4000f8e02ff */
[----:B------:R-:W-:-:S05]  /*139b0*/  IMAD.MOV.U32 R4, RZ, RZ, R13 ;  /* 0x000000ffff047224 */ /* 0x000fca00078e000d */
[----:B------:R-:W-:-:S04]  /*139c0*/  @P0 LOP3.LUT R5, R5, R4, RZ, 0x3c, !PT ;  /* 0x0000000405050212 */ /* 0x000fc800078e3cff */
[----:B------:R-:W-:-:S04]  /*139d0*/  @P0 LOP3.LUT R4, R5, R4, RZ, 0x3c, !PT ;  /* 0x0000000405040212 */ /* 0x000fc800078e3cff */
[----:B------:R-:W-:-:S05]  /*139e0*/  @P0 LOP3.LUT R5, R5, R4, RZ, 0x3c, !PT ;  /* 0x0000000405050212 */ /* 0x000fca00078e3cff */
[----:B------:R0:W2:Y:S01]  /*139f0*/  @P0 LDG.E.U16 R27, desc[UR20][R4.64] ;  /* 0x00000014041b0981 */ /* 0x0000a2000c1e1500 */
[----:B------:R-:W-:-:S05]  /*13a00*/  @!P6 IMAD.IADD R62, R62, 0x1, -R68 ;  /* 0x000000013e3ee824 */ /* 0x000fca00078e0a44 */
[----:B------:R-:W-:Y:S01]  /*13a10*/  ISETP.GT.U32.AND P6, PT, R68, R62, PT ;  /* 0x0000003e4400720c */ /* 0x000fe20003fc4070 */
[----:B------:R1:W-:Y:S01]  /*13a20*/  STL [R1+0x2c8], R13 ;  /* 0x0002c80d01007387 */ /* 0x0003e20000100800 */
[----:B------:R-:W-:-:S03]  /*13a30*/  PRMT R7, RZ, 0x7610, R7 ;  /* 0x00007610ff077816 */ /* 0x000fc60000000007 */
[----:B-1----:R-:W3:Y:S08]  /*13a40*/  LDL.LU R13, [R1+0x13a8] ;  /* 0x0013a800010d7983 */ /* 0x002ef00000300800 */
[----:B------:R-:W-:Y:S01]  /*13a50*/  @!P6 IMAD.IADD R62, R62, 0x1, -R68 ;  /* 0x000000013e3ee824 */ /* 0x000fe200078e0a44 */
[----:B0-----:R-:W-:-:S03]  /*13a60*/  LEA R5, P6, R6, R72, 0x1 ;  /* 0x0000004806057211 */ /* 0x001fc600078c08ff */
[----:B------:R-:W-:Y:S01]  /*13a70*/  IMAD.MOV.U32 R4, RZ, RZ, R62 ;  /* 0x000000ffff047224 */ /* 0x000fe200078e003e */
[----:B------:R0:W-:Y:S03]  /*13a80*/  STL [R1+0xb8], R62 ;  /* 0x0000b83e01007387 */ /* 0x0001e60000100800 */
[----:B------:R-:W-:Y:S01]  /*13a90*/  @!P3 IMAD.MOV R4, RZ, RZ, -R4 ;  /* 0x000000ffff04b224 */ /* 0x000fe200078e0a04 */
[----:B0-----:R-:W3:Y:S04]  /*13aa0*/  LDL R62, [R1+0x1034] ;  /* 0x00103400013e7983 */ /* 0x001ee80000100800 */
[----:B------:R-:W-:Y:S04]  /*13ab0*/  STL [R1+0x314], R5 ;  /* 0x0003140501007387 */ /* 0x000fe80000100800 */
[----:B--2---:R0:W-:Y:S02]  /*13ac0*/  STL [R1+0x34c], R27 ;  /* 0x00034c1b01007387 */ /* 0x0041e40000100800 */
[----:B0-----:R-:W-:-:S02]  /*13ad0*/  LEA.HI.X.SX32 R27, R6, R69, 0x1, P6 ;  /* 0x00000045061b7211 */ /* 0x001fc400030f0eff */
[----:B------:R-:W-:Y:S01]  /*13ae0*/  SEL R6, R73, R4, !P1 ;  /* 0x0000000449067207 */ /* 0x000fe20004800000 */
[----:B------:R-:W-:Y:S02]  /*13af0*/  @P0 IMAD.MOV.U32 R4, RZ, RZ, R5 ;  /* 0x000000ffff040224 */ /* 0x000fe400078e0005 */
[----:B------:R-:W-:-:S05]  /*13b00*/  @P0 IMAD.MOV.U32 R5, RZ, RZ, R27 ;  /* 0x000000ffff050224 */ /* 0x000fca00078e001b */
[----:B------:R0:W2:Y:S01]  /*13b10*/  @P0 LDG.E.U16 R7, desc[UR20][R4.64] ;  /* 0x0000001404070981 */ /* 0x0000a2000c1e1500 */
[----:B------:R-:W-:-:S13]  /*13b20*/  ISETP.GT.U32.AND P4, PT, R68, R26, PT ;  /* 0x0000001a4400720c */ /* 0x000fda0003f84070 */
[----:B------:R-:W-:-:S05]  /*13b30*/  @!P4 IMAD.IADD R26, R26, 0x1, -R68 ;  /* 0x000000011a1ac824 */ /* 0x000fca00078e0a44 */
[----:B------:R-:W-:Y:S01]  /*13b40*/  ISETP.GT.U32.AND P4, PT, R68, R26, PT ;  /* 0x0000001a4400720c */ /* 0x000fe20003f84070 */
[----:B------:R-:W-:Y:S01]  /*13b50*/  IMAD R6, R6, UR4, RZ ;  /* 0x0000000406067c24 */ /* 0x000fe2000f8e02ff */
[----:B------:R1:W-:Y:S01]  /*13b60*/  STL [R1+0x308], R27 ;  /* 0x0003081b01007387 */ /* 0x0003e20000100800 */
[----:B---3--:R-:W-:Y:S01]  /*13b70*/  ISETP.GE.AND P6, PT, R67, RZ, PT ;  /* 0x000000ff4300720c */ /* 0x008fe20003fc6270 */
[----:B------:R-:W3:Y:S02]  /*13b80*/  LDCU UR4, c[0x0][0x3b0] ;  /* 0x00007600ff0477ac */ /* 0x000ee40008000800 */
[----:B------:R-:W3:Y:S04]  /*13b90*/  LDL R67, [R1+0x1090] ;  /* 0x0010900001437983 */ /* 0x000ee80000100800 */
[----:B-1----:R-:W3:Y:S03]  /*13ba0*/  LDL.LU R27, [R1+0xd0] ;  /* 0x0000d000011b7983 */ /* 0x002ee60000300800 */
[----:B------:R-:W-:Y:S01]  /*13bb0*/  @!P4 IMAD.IADD R26, R26, 0x1, -R68 ;  /* 0x000000011a1ac824 */ /* 0x000fe200078e0a44 */
[----:B0-----:R-:W-:Y:S01]  /*13bc0*/  PRMT R4, RZ, 0x7610, R4 ;  /* 0x00007610ff047816 */ /* 0x001fe20000000004 */
[----:B--2---:R0:W-:Y:S02]  /*13bd0*/  STL [R1+0x348], R7 ;  /* 0x0003480701007387 */ /* 0x0041e40000100800 */
[----:B0-----:R-:W-:-:S04]  /*13be0*/  LEA R7, P4, R6, R72, 0x1 ;  /* 0x0000004806077211 */ /* 0x001fc800078808ff */
[----:B------:R-:W-:Y:S01]  /*13bf0*/  LEA.HI.X.SX32 R6, R6, R69, 0x1, P4 ;  /* 0x0000004506067211 */ /* 0x000fe200020f0eff */
[----:B------:R0:W-:Y:S04]  /*13c00*/  STL [R1+0x52c], R7 ;  /* 0x00052c0701007387 */ /* 0x0001e80000100800 */
[----:B------:R1:W-:Y:S01]  /*13c10*/  STL [R1+0x528], R6 ;  /* 0x0005280601007387 */ /* 0x0003e20000100800 */
[----:B0-----:R-:W-:-:S04]  /*13c20*/  @P0 LOP3.LUT R7, R7, R6, RZ, 0x3c, !PT ;  /* 0x0000000607070212 */ /* 0x001fc800078e3cff */
[----:B-1----:R-:W-:-:S04]  /*13c30*/  @P0 LOP3.LUT R6, R7, R6, RZ, 0x3c, !PT ;  /* 0x0000000607060212 */ /* 0x002fc800078e3cff */
[----:B------:R-:W-:-:S05]  /*13c40*/  @P0 LOP3.LUT R7, R7, R6, RZ, 0x3c, !PT ;  /* 0x0000000607070212 */ /* 0x000fca00078e3cff */
[----:B------:R0:W2:Y:S01]  /*13c50*/  @P0 LDG.E.U16 R4, desc[UR20][R6.64] ;  /* 0x0000001406040981 */ /* 0x0000a2000c1e1500 */
[C---:B------:R-:W-:Y:S02]  /*13c60*/  ISETP.GT.U32.AND P5, PT, R68.reuse, R92, PT ;  /* 0x0000005c4400720c */ /* 0x040fe40003fa4070 */
[----:B----4-:R-:W-:-:S11]  /*13c70*/  ISETP.GT.U32.AND P3, PT, R68, R47, PT ;  /* 0x0000002f4400720c */ /* 0x010fd60003f64070 */
[--C-:B------:R-:W-:Y:S02]  /*13c80*/  @!P5 IMAD.IADD R92, R92, 0x1, -R68.reuse ;  /* 0x000000015c5cd824 */ /* 0x100fe400078e0a44 */
[----:B------:R-:W-:Y:S02]  /*13c90*/  @!P3 IMAD.IADD R47, R47, 0x1, -R68 ;  /* 0x000000012f2fb824 */ /* 0x000fe400078e0a44 */
[----:B------:R-:W-:-:S04]  /*13ca0*/  IMAD.MOV.U32 R5, RZ, RZ, R92 ;  /* 0x000000ffff057224 */ /* 0x000fc800078e005c */
[----:B------:R-:W-:Y:S01]  /*13cb0*/  @!P6 IMAD.MOV R5, RZ, RZ, -R5 ;  /* 0x000000ffff05e224 */ /* 0x000fe200078e0a05 */
[C---:B------:R-:W-:Y:S02]  /*13cc0*/  ISETP.GT.U32.AND P6, PT, R68.reuse, R33, PT ;  /* 0x000000214400720c */ /* 0x040fe40003fc4070 */
[----:B------:R-:W-:Y:S02]  /*13cd0*/  ISETP.GT.U32.AND P4, PT, R68, R47, PT ;  /* 0x0000002f4400720c */ /* 0x000fe40003f84070 */
[----:B------:R-:W-:Y:S02]  /*13ce0*/  ISETP.GE.AND P3, PT, R66, RZ, PT ;  /* 0x000000ff4200720c */ /* 0x000fe40003f66270 */
[----:B------:R-:W-:Y:S01]  /*13cf0*/  SEL R5, R73, R5, !P1 ;  /* 0x0000000549057207 */ /* 0x000fe20004800000 */
[----:B------:R-:W4:Y:S04]  /*13d00*/  LDL.LU R66, [R1+0xd4] ;  /* 0x0000d40001427983 */ /* 0x000f280000300800 */
[----:B0-----:R-:W-:Y:S01]  /*13d10*/  IMAD R6, R5, UR5, RZ ;  /* 0x0000000505067c24 */ /* 0x001fe2000f8e02ff */
[----:B------:R-:W-:Y:S01]  /*13d20*/  ISETP.GT.U32.AND P5, PT, R68, R71, PT ;  /* 0x000000474400720c */ /* 0x000fe20003fa4070 */
[----:B------:R-:W-:Y:S01]  /*13d30*/  @!P6 IMAD.IADD R33, R33, 0x1, -R68 ;  /* 0x000000012121e824 */ /* 0x000fe200078e0a44 */
[----:B------:R-:W-:Y:S01]  /*13d40*/  PRMT R16, RZ, 0x7610, R16 ;  /* 0x00007610ff107816 */ /* 0x000fe20000000010 */
[----:B------:R-:W-:Y:S01]  /*13d50*/  @!P4 IMAD.IADD R47, R47, 0x1, -R68 ;  /* 0x000000012f2fc824 */ /* 0x000fe200078e0a44 */
[C---:B------:R-:W-:Y:S01]  /*13d60*/  LEA R7, P6, R6.reuse, R72, 0x1 ;  /* 0x0000004806077211 */ /* 0x040fe200078c08ff */
[----:B------:R-:W0:Y:S03]  /*13d70*/  LDCU UR5, c[0x0][0x3b0] ;  /* 0x00007600ff0577ac */ /* 0x000e260008000800 */
[----:B------:R-:W-:Y:S01]  /*13d80*/  LEA.HI.X.SX32 R6, R6, R69, 0x1, P6 ;  /* 0x0000004506067211 */ /* 0x000fe200030f0eff */
[----:B--2---:R1:W-:Y:S02]  /*13d90*/  STL [R1+0x33c], R4 ;  /* 0x00033c0401007387 */ /* 0x0043e40000100800 */
[----:B-1----:R-:W-:-:S04]  /*13da0*/  IMAD.MOV.U32 R4, RZ, RZ, R26 ;  /* 0x000000ffff047224 */ /* 0x002fc800078e001a */
[----:B------:R-:W-:Y:S01]  /*13db0*/  @!P3 IMAD.MOV R4, RZ, RZ, -R4 ;  /* 0x000000ffff04b224 */ /* 0x000fe200078e0a04 */
[----:B------:R-:W-:Y:S02]  /*13dc0*/  ISETP.GE.AND P3, PT, R62, RZ, PT ;  /* 0x000000ff3e00720c */ /* 0x000fe40003f66270 */
[----:B------:R-:W2:Y:S04]  /*13dd0*/  LDL R62, [R1+0x10d4] ;  /* 0x0010d400013e7983 */ /* 0x000ea80000100800 */
[----:B------:R-:W-:Y:S04]  /*13de0*/  STL [R1+0xc4], R47 ;  /* 0x0000c42f01007387 */ /* 0x000fe80000100800 */
[----:B------:R1:W-:Y:S04]  /*13df0*/  STL [R1+0x55c], R7 ;  /* 0x00055c0701007387 */ /* 0x0003e80000100800 */
[----:B------:R0:W-:Y:S01]  /*13e00*/  STL [R1+0x558], R6 ;  /* 0x0005580601007387 */ /* 0x0001e20000100800 */
[----:B-1----:R-:W-:-:S04]  /*13e10*/  @P0 LOP3.LUT R7, R7, R6, RZ, 0x3c, !PT ;  /* 0x0000000607070212 */ /* 0x002fc800078e3cff */
[----:B0-----:R-:W-:-:S04]  /*13e20*/  @P0 LOP3.LUT R6, R7, R6, RZ, 0x3c, !PT ;  /* 0x0000000607060212 */ /* 0x001fc800078e3cff */
[----:B------:R-:W-:-:S05]  /*13e30*/  @P0 LOP3.LUT R7, R7, R6, RZ, 0x3c, !PT ;  /* 0x0000000607070212 */ /* 0x000fca00078e3cff */
[----:B------:R0:W4:Y:S01]  /*13e40*/  @P0 LDG.E.U16 R31, desc[UR20][R6.64] ;  /* 0x00000014061f0981 */ /* 0x000122000c1e1500 */
[----:B------:R-:W-:Y:S01]  /*13e50*/  @!P5 IMAD.IADD R71, R71, 0x1, -R68 ;  /* 0x000000014747d824 */ /* 0x000fe200078e0a44 */
[----:B------:R-:W-:-:S04]  /*13e60*/  SEL R4, R73, R4, !P1 ;  /* 0x0000000449047207 */ /* 0x000fc80004800000 */
[----:B------:R-:W-:Y:S01]  /*13e70*/  ISETP.GT.U32.AND P5, PT, R68, R71, PT ;  /* 0x000000474400720c */ /* 0x000fe20003fa4070 */
[----:B------:R-:W-:Y:S02]  /*13e80*/  IMAD.MOV.U32 R5, RZ, RZ, R47 ;  /* 0x000000ffff057224 */ /* 0x000fe400078e002f */
[----:B---3--:R-:W-:Y:S01]  /*13e90*/  IMAD R4, R4, UR4, RZ ;  /* 0x0000000404047c24 */ /* 0x008fe2000f8e02ff */
[----:B------:R-:W-:Y:S01]  /*13ea0*/  ISETP.GE.AND P4, PT, R67, RZ, PT ;  /* 0x000000ff4300720c */ /* 0x000fe20003f86270 */
[----:B------:R-:W-:Y:S01]  /*13eb0*/  @!P3 IMAD.MOV R5, RZ, RZ, -R5 ;  /* 0x000000ffff05b224 */ /* 0x000fe200078e0a05 */
[----:B------:R-:W3:Y:S01]  /*13ec0*/  LDL R67, [R1+0x10cc] ;  /* 0x0010cc0001437983 */ /* 0x000ee20000100800 */
[----:B------:R-:W1:Y:S01]  /*13ed0*/  LDCU UR4, c[0x0][0x3b0] ;  /* 0x00007600ff0477ac */ /* 0x000e620008000800 */
[----:B------:R-:W-:-:S05]  /*13ee0*/  LEA R26, P3, R4, R72, 0x1 ;  /* 0x00000048041a7211 */ /* 0x000fca00078608ff */
[----:B------:R-:W-:Y:S01]  /*13ef0*/  @!P5 IMAD.IADD R71, R71, 0x1, -R68 ;  /* 0x000000014747d824 */ /* 0x000fe200078e0a44 */
[C---:B------:R-:W-:Y:S01]  /*13f00*/  ISETP.GT.U32.AND P5, PT, R68.reuse, R27, PT ;  /* 0x0000001b4400720c */ /* 0x040fe20003fa4070 */
[----:B------:R-:W-:Y:S04]  /*13f10*/  STL [R1+0x58c], R26 ;  /* 0x00058c1a01007387 */ /* 0x000fe80000100800 */
[----:B------:R-:W3:Y:S01]  /*13f20*/  LDL.LU R47, [R1+0xd8] ;  /* 0x0000d800012f7983 */ /* 0x000ee20000300800 */
[----:B------:R-:W-:Y:S01]  /*13f30*/  ISETP.GT.U32.AND P6, PT, R68, R33, PT ;  /* 0x000000214400720c */ /* 0x000fe20003fc4070 */
[----:B0-----:R-:W-:-:S06]  /*13f40*/  @P0 IMAD.MOV.U32 R6, RZ, RZ, R26 ;  /* 0x000000ffff060224 */ /* 0x001fcc00078e001a */
[----:B------:R-:W-:-:S06]  /*13f50*/  @!P5 IMAD.IADD R27, R27, 0x1, -R68 ;  /* 0x000000011b1bd824 */ /* 0x000fcc00078e0a44 */
[----:B------:R-:W-:Y:S01]  /*13f60*/  @!P6 IMAD.IADD R33, R33, 0x1, -R68 ;  /* 0x000000012121e824 */ /* 0x000fe200078e0a44 */
[----:B------:R-:W-:Y:S02]  /*13f70*/  PRMT R9, RZ, 0x7610, R9 ;  /* 0x00007610ff097816 */ /* 0x000fe40000000009 */
[----:B--2---:R-:W-:Y:S01]  /*13f80*/  ISETP.GE.AND P5, PT, R62, RZ, PT ;  /* 0x000000ff3e00720c */ /* 0x004fe20003fa6270 */
[----:B----4-:R0:W-:Y:S02]  /*13f90*/  STL [R1+0x338], R31 ;  /* 0x0003381f01007387 */ /* 0x0101e40000100800 */
[----:B0-----:R-:W-:Y:S01]  /*13fa0*/  LEA.HI.X.SX32 R31, R4, R69, 0x1, P3 ;  /* 0x00000045041f7211 */ /* 0x001fe200018f0eff */
[----:B------:R-:W-:-:S04]  /*13fb0*/  IMAD.MOV.U32 R4, RZ, RZ, R71 ;  /* 0x000000ffff047224 */ /* 0x000fc800078e0047 */
[----:B------:R-:W-:Y:S02]  /*13fc0*/  @P0 IMAD.MOV.U32 R7, RZ, RZ, R31 ;  /* 0x000000ffff070224 */ /* 0x000fe400078e001f */
[----:B------:R-:W-:-:S03]  /*13fd0*/  @!P4 IMAD.MOV R4, RZ, RZ, -R4 ;  /* 0x000000ffff04c224 */ /* 0x000fc600078e0a04 */
[----:B------:R0:W2:Y:S02]  /*13fe0*/  @P0 LDG.E.U16 R16, desc[UR20][R6.64] ;  /* 0x0000001406100981 */ /* 0x0000a4000c1e1500 */
[C---:B0-----:R-:W-:Y:S02]  /*13ff0*/  SEL R6, R73.reuse, R5, !P1 ;  /* 0x0000000549067207 */ /* 0x041fe40004800000 */
[----:B------:R-:W-:-:S03]  /*14000*/  SEL R5, R73, R4, !P1 ;  /* 0x0000000449057207 */ /* 0x000fc60004800000 */
[----:B------:R-:W-:Y:S01]  /*14010*/  IMAD R6, R6, UR7, RZ ;  /* 0x0000000706067c24 */ /* 0x000fe2000f8e02ff */
[----:B------:R0:W-:Y:S01]  /*14020*/  STL [R1+0x588], R31 ;  /* 0x0005881f01007387 */ /* 0x0001e20000100800 */
[----:B------:R-:W-:Y:S01]  /*14030*/  IMAD.MOV.U32 R4, RZ, RZ, R33 ;  /* 0x000000ffff047224 */ /* 0x000fe200078e0021 */
[----:B------:R-:W-:Y:S01]  /*14040*/  PRMT R7, RZ, 0x7610, R7 ;  /* 0x00007610ff077816 */ /* 0x000fe20000000007 */
[----:B-1----:R-:W-:Y:S01]  /*14050*/  IMAD R5, R5, UR4, RZ ;  /* 0x0000000405057c24 */ /* 0x002fe2000f8e02ff */
[----:B------:R-:W-:Y:S01]  /*14060*/  LEA R26, P6, R6, R72, 0x1 ;  /* 0x00000048061a7211 */ /* 0x000fe200078c08ff */
[----:B------:R-:W-:Y:S01]  /*14070*/  @!P5 IMAD.MOV R4, RZ, RZ, -R4 ;  /* 0x000000ffff04d224 */ /* 0x000fe200078e0a04 */
[----:B------:R-:W4:Y:S01]  /*14080*/  LDL R62, [R1+0x10b8] ;  /* 0x0010b800013e7983 */ /* 0x000f220000100800 */
[----:B------:R-:W-:Y:S01]  /*14090*/  ISETP.GT.U32.AND P3, PT, R68, R66, PT ;  /* 0x000000424400720c */ /* 0x000fe20003f64070 */
[----:B------:R-:W1:Y:S01]  /*140a0*/  LDCU UR4, c[0x0][0x3b0] ;  /* 0x00007600ff0477ac */ /* 0x000e620008000800 */
[C---:B------:R-:W-:Y:S01]  /*140b0*/  LEA R71, P5, R5.reuse, R72, 0x1 ;  /* 0x0000004805477211 */ /* 0x040fe200078a08ff */
[----:B------:R-:W4:Y:S01]  /*140c0*/  LDL.LU R92, [R1+0xdc] ;  /* 0x0000dc00015c7983 */ /* 0x000f220000300800 */
[-C--:B------:R-:W-:Y:S01]  /*140d0*/  LEA.HI.X.SX32 R33, R6, R69.reuse, 0x1, P6 ;  /* 0x0000004506217211 */ /* 0x080fe200030f0eff */
[----:B------:R-:W1:Y:S01]  /*140e0*/  LDCU UR7, c[0x0][0x3b0] ;  /* 0x00007600ff0777ac */ /* 0x000e620008000800 */
[----:B0-----:R-:W-:-:S02]  /*140f0*/  LEA.HI.X.SX32 R31, R5, R69, 0x1, P5 ;  /* 0x00000045051f7211 */ /* 0x001fc400028f0eff */
[----:B------:R-:W-:Y:S01]  /*14100*/  SEL R6, R73, R4, !P1 ;  /* 0x0000000449067207 */ /* 0x000fe20004800000 */
[----:B------:R-:W-:Y:S02]  /*14110*/  @P0 IMAD.MOV.U32 R4, RZ, RZ, R26 ;  /* 0x000000ffff040224 */ /* 0x000fe400078e001a */
[----:B------:R-:W-:-:S05]  /*14120*/  @P0 IMAD.MOV.U32 R5, RZ, RZ, R33 ;  /* 0x000000ffff050224 */ /* 0x000fca00078e0021 */
[----:B------:R0:W4:Y:S02]  /*14130*/  @P0 LDG.E.U16 R9, desc[UR20][R4.64] ;  /* 0x0000001404090981 */ /* 0x000124000c1e1500 */
[----:B0-----:R-:W-:Y:S02]  /*14140*/  @P0 IMAD.MOV.U32 R4, RZ, RZ, R71 ;  /* 0x000000ffff040224 */ /* 0x001fe400078e0047 */
[----:B------:R-:W-:-:S05]  /*14150*/  @P0 IMAD.MOV.U32 R5, RZ, RZ, R31 ;  /* 0x000000ffff050224 */ /* 0x000fca00078e001f */
[----:B------:R0:W4:Y:S01]  /*14160*/  @P0 LDG.E.U16 R7, desc[UR20][R4.64] ;  /* 0x0000001404070981 */ /* 0x000122000c1e1500 */
[----:B------:R-:W-:Y:S01]  /*14170*/  ISETP.GT.U32.AND P4, PT, R68, R27, PT ;  /* 0x0000001b4400720c */ /* 0x000fe20003f84070 */
[----:B------:R-:W-:-:S05]  /*14180*/  @!P3 IMAD.IADD R66, R66, 0x1, -R68 ;  /* 0x000000014242b824 */ /* 0x000fca00078e0a44 */
[----:B------:R-:W-:-:S07]  /*14190*/  ISETP.GT.U32.AND P3, PT, R68, R66, PT ;  /* 0x000000424400720c */ /* 0x000fce0003f64070 */
[--C-:B------:R-:W-:Y:S01]  /*141a0*/  @!P4 IMAD.IADD R27, R27, 0x1, -R68.reuse ;  /* 0x000000011b1bc824 */ /* 0x100fe200078e0a44 */
[----:B---3--:R-:W-:Y:S01]  /*141b0*/  ISETP.GE.AND P4, PT, R67, RZ, PT ;  /* 0x000000ff4300720c */ /* 0x008fe20003f86270 */
[----:B------:R-:W-:Y:S01]  /*141c0*/  IMAD R6, R6, UR5, RZ ;  /* 0x0000000506067c24 */ /* 0x000fe2000f8e02ff */
[----:B------:R-:W-:Y:S01]  /*141d0*/  PRMT R23, RZ, 0x7610, R23 ;  /* 0x00007610ff177816 */ /* 0x000fe20000000017 */
[----:B0-----:R-:W-:Y:S01]  /*141e0*/  IMAD.MOV.U32 R4, RZ, RZ, R27 ;  /* 0x000000ffff047224 */ /* 0x001fe200078e001b */
[----:B--2---:R0:W-:Y:S01]  /*141f0*/  STL [R1+0x32c], R16 ;  /* 0x00032c1001007387 */ /* 0x0041e20000100800 */
[----:B------:R-:W-:Y:S01]  /*14200*/  @!P3 IMAD.IADD R66, R66, 0x1, -R68 ;  /* 0x000000014242b824 */ /* 0x000fe200078e0a44 */
[----:B------:R-:W-:Y:S01]  /*14210*/  PRMT R64, RZ, 0x7610, R64 ;  /* 0x00007610ff407816 */ /* 0x000fe20000000040 */
[----:B------:R-:W2:Y:S01]  /*14220*/  LDCU UR5, c[0x0][0x3b0] ;  /* 0x00007600ff0577ac */ /* 0x000ea20008000800 */
[----:B0-----:R-:W3:Y:S04]  /*14230*/  LDL.LU R16, [R1+0xe0] ;  /* 0x0000e00001107983 */ /* 0x001ee80000300800 */
[----:B------:R-:W-:Y:S04]  /*14240*/  STL [R1+0x5bc], R26 ;  /* 0x0005bc1a01007387 */ /* 0x000fe80000100800 */
[----:B------:R-:W-:Y:S04]  /*14250*/  STL [R1+0x5ec], R71 ;  /* 0x0005ec4701007387 */ /* 0x000fe80000100800 */
[----:B------:R-:W2:Y:S04]  /*14260*/  LDL R67, [R1+0x1054] ;  /* 0x0010540001437983 */ /* 0x000ea80000100800 */
[----:B------:R0:W-:Y:S01]  /*14270*/  STL [R1+0x5b8], R33 ;  /* 0x0005b82101007387 */ /* 0x0001e20000100800 */
[----:B----4-:R-:W-:Y:S01]  /*14280*/  ISETP.GE.AND P5, PT, R62, RZ, PT ;  /* 0x000000ff3e00720c */ /* 0x010fe20003fa6270 */
[----:B------:R-:W-:-:S02]  /*14290*/  @!P4 IMAD.MOV R4, RZ, RZ, -R4 ;  /* 0x000000ffff04c224 */ /* 0x000fc400078e0a04 */
[----:B0-----:R-:W4:Y:S04]  /*142a0*/  LDL.LU R33, [R1+0x13a4] ;  /* 0x0013a40001217983 */ /* 0x001f280000300800 */
[----:B------:R-:W3:Y:S04]  /*142b0*/  LDL.LU R26, [R1+0x13a0] ;  /* 0x0013a000011a7983 */ /* 0x000ee80000300800 */
[----:B------:R-:W-:Y:S04]  /*142c0*/  STL [R1+0x5e8], R31 ;  /* 0x0005e81f01007387 */ /* 0x000fe80000100800 */
[----:B------:R0:W-:Y:S04]  /*142d0*/  STL [R1+0x328], R9 ;  /* 0x0003280901007387 */ /* 0x0001e80000100800 */
[----:B0-----:R-:W3:Y:S04]  /*142e0*/  LDL.LU R9, [R1+0x139c] ;  /* 0x00139c0001097983 */ /* 0x001ee80000300800 */
[----:B------:R-:W3:Y:S04]  /*142f0*/  LDL.LU R31, [R1+0x1398] ;  /* 0x00139800011f7983 */ /* 0x000ee80000300800 */
[----:B------:R-:W3:Y:S04]  /*14300*/  LDL.LU R62, [R1+0xe4] ;  /* 0x0000e400013e7983 */ /* 0x000ee80000300800 */
[----:B------:R0:W-:Y:S02]  /*14310*/  STL [R1+0x31c], R7 ;  /* 0x00031c0701007387 */ /* 0x0001e40000100800 */
[----:B0-----:R-:W-:-:S02]  /*14320*/  LEA R7, P4, R6, R72, 0x1 ;  /* 0x0000004806077211 */ /* 0x001fc400078808ff */
[----:B------:R-:W-:Y:S02]  /*14330*/  STL [R1+0xd4], R66 ;  /* 0x0000d44201007387 */ /* 0x000fe40000100800 */
[----:B------:R-:W-:Y:S02]  /*14340*/  LEA.HI.X.SX32 R27, R6, R69, 0x1, P4 ;  /* 0x00000045061b7211 */ /* 0x000fe400020f0eff */
[----:B------:R0:W-:Y:S01]  /*14350*/  STL [R1+0x61c], R7 ;  /* 0x00061c0701007387 */ /* 0x0001e20000100800 */
[----:B------:R-:W-:Y:S02]  /*14360*/  @P0 IMAD.MOV.U32 R6, RZ, RZ, R7 ;  /* 0x000000ffff060224 */ /* 0x000fe400078e0007 */
[----:B0-----:R-:W-:-:S05]  /*14370*/  @P0 IMAD.MOV.U32 R7, RZ, RZ, R27 ;  /* 0x000000ffff070224 */ /* 0x001fca00078e001b */
[----:B------:R0:W3:Y:S01]  /*14380*/  @P0 LDG.E.U16 R23, desc[UR20][R6.64] ;  /* 0x0000001406170981 */ /* 0x0000e2000c1e1500 */
[----:B------:R-:W-:Y:S02]  /*14390*/  ISETP.GT.U32.AND P3, PT, R68, R92, PT ;  /* 0x0000005c4400720c */ /* 0x000fe40003f64070 */
[----:B------:R-:W-:Y:S01]  /*143a0*/  SEL R5, R73, R4, !P1 ;  /* 0x0000000449057207 */ /* 0x000fe20004800000 */
[----:B------:R-:W-:-:S04]  /*143b0*/  IMAD.MOV.U32 R4, RZ, RZ, R66 ;  /* 0x000000ffff047224 */ /* 0x000fc800078e0042 */
[----:B------:R-:W-:Y:S01]  /*143c0*/  IMAD R5, R5, UR12, RZ ;  /* 0x0000000c05057c24 */ /* 0x000fe2000f8e02ff */
[----:B------:R1:W-:Y:S01]  /*143d0*/  STL [R1+0x618], R27 ;  /* 0x0006181b01007387 */ /* 0x0003e20000100800 */
[----:B------:R-:W-:Y:S01]  /*143e0*/  @!P5 IMAD.MOV R4, RZ, RZ, -R4 ;  /* 0x000000ffff04d224 */ /* 0x000fe200078e0a04 */
[----:B------:R-:W-:Y:S01]  /*143f0*/  ISETP.GT.U32.AND P6, PT, R68, R47, PT ;  /* 0x0000002f4400720c */ /* 0x000fe20003fc4070 */
[----:B------:R-:W1:Y:S01]  /*14400*/  LDCU UR12, c[0x0][0x3b0] ;  /* 0x00007600ff0c77ac */ /* 0x000e620008000800 */
[----:B0-----:R-:W-:Y:S01]  /*14410*/  LEA R6, P5, R5, R72, 0x1 ;  /* 0x0000004805067211 */ /* 0x001fe200078a08ff */
[----:B------:R-:W4:Y:S01]  /*14420*/  LDL R66, [R1+0x1068] ;  /* 0x0010680001427983 */ /* 0x000f220000100800 */
[----:B------:R-:W-:-:S03]  /*14430*/  @!P3 IMAD.IADD R92, R92, 0x1, -R68 ;  /* 0x000000015c5cb824 */ /* 0x000fc600078e0a44 */
[----:B------:R-:W4:Y:S01]  /*14440*/  LDL.LU R71, [R1+0xec] ;  /* 0x0000ec0001477983 */ /* 0x000f220000300800 */
[----:B------:R-:W-:Y:S02]  /*14450*/  SEL R4, R73, R4, !P1 ;  /* 0x0000000449047207 */ /* 0x000fe40004800000 */
[----:B--2---:R-:W-:Y:S02]  /*14460*/  ISETP.GE.AND P3, PT, R67, RZ, PT ;  /* 0x000000ff4300720c */ /* 0x004fe40003f66270 */
[----:B------:R-:W2:Y:S04]  /*14470*/  LDL R67, [R1+0x1060] ;  /* 0x0010600001437983 */ /* 0x000ea80000100800 */
[----:B------:R-:W-:Y:S04]  /*14480*/  STL [R1+0x64c], R6 ;  /* 0x00064c0601007387 */ /* 0x000fe80000100800 */
[----:B-1----:R-:W2:Y:S04]  /*14490*/  LDL.LU R27, [R1+0xe8] ;  /* 0x0000e800011b7983 */ /* 0x002ea80000300800 */
[----:B---3--:R0:W-:Y:S02]  /*144a0*/  STL [R1+0x318], R23 ;  /* 0x0003181701007387 */ /* 0x0081e40000100800 */
[----:B0-----:R-:W-:Y:S01]  /*144b0*/  LEA.HI.X.SX32 R23, R5, R69, 0x1, P5 ;  /* 0x0000004505177211 */ /* 0x001fe200028f0eff */
[----:B------:R-:W-:-:S02]  /*144c0*/  IMAD.MOV.U32 R5, RZ, RZ, R6 ;  /* 0x000000ffff057224 */ /* 0x000fc400078e0006 */
[----:B------:R-:W-:Y:S02]  /*144d0*/  IMAD R6, R4, UR4, RZ ;  /* 0x0000000404067c24 */ /* 0x000fe4000f8e02ff */
[----:B------:R-:W-:Y:S01]  /*144e0*/  @!P6 IMAD.IADD R47, R47, 0x1, -R68 ;  /* 0x000000012f2fe824 */ /* 0x000fe200078e0a44 */
[----:B------:R0:W-:Y:S01]  /*144f0*/  STL [R1+0x648], R23 ;  /* 0x0006481701007387 */ /* 0x0001e20000100800 */
[----:B------:R-:W-:Y:S01]  /*14500*/  IMAD.MOV.U32 R4, RZ, RZ, R23 ;  /* 0x000000ffff047224 */ /* 0x000fe200078e0017 */
[----:B------:R-:W-:Y:S01]  /*14510*/  PRMT R7, RZ, 0x7610, R7 ;  /* 0x00007610ff077816 */ /* 0x000fe20000000007 */
[----:B------:R-:W1:Y:S03]  /*14520*/  LDCU UR4, c[0x0][0x3b0] ;  /* 0x00007600ff0477ac */ /* 0x000e660008000800 */
[----:B------:R-:W-:-:S04]  /*14530*/  @P0 LOP3.LUT R5, R5, R4, RZ, 0x3c, !PT ;  /* 0x0000000405050212 */ /* 0x000fc800078e3cff */
[C---:B------:R-:W-:Y:S01]  /*14540*/  @P0 LOP3.LUT R4, R5.reuse, R4, RZ, 0x3c, !PT ;  /* 0x0000000405040212 */ /* 0x040fe200078e3cff */
[----:B0-----:R-:W3:Y:S03]  /*14550*/  LDL.LU R23, [R1+0x1394] ;  /* 0x0013940001177983 */ /* 0x001ee60000300800 */
[----:B------:R-:W-:-:S05]  /*14560*/  @P0 LOP3.LUT R5, R5, R4, RZ, 0x3c, !PT ;  /* 0x0000000405050212 */ /* 0x000fca00078e3cff */
[----:B------:R0:W2:Y:S01]  /*14570*/  @P0 LDG.E.U16 R64, desc[UR20][R4.64] ;  /* 0x0000001404400981 */ /* 0x0000a2000c1e1500 */
[----:B------:R-:W-:-:S13]  /*14580*/  ISETP.GT.U32.AND P6, PT, R68, R47, PT ;  /* 0x0000002f4400720c */ /* 0x000fda0003fc4070 */
        /* <DEDUP_REMOVED lines=18> */
[----:B----4-:R-:W-:Y:S01]  /*146b0*/  ISETP.GE.AND P6, PT, R66, RZ, PT ;  /* 0x000000ff4200720c */ /* 0x010fe20003fc6270 */
[----:B------:R-:W4:Y:S02]  /*146c0*/  LDCU UR5, c[0x0][0x3b0] ;  /* 0x00007600ff0577ac */ /* 0x000f240008000800 */
[----:B------:R-:W3:Y:S04]  /*146d0*/  LDL R66, [R1+0x1164] ;  /* 0x0011640001427983 */ /* 0x000ee80000100800 */
[----:B0-----:R-:W3:Y:S03]  /*146e0*/  LDL.LU R64, [R1+0xf0] ;  /* 0x0000f00001407983 */ /* 0x001ee60000300800 */
[----:B------:R-:W-:Y:S01]  /*146f0*/  @!P4 IMAD.IADD R16, R16, 0x1, -R68 ;  /* 0x000000011010c824 */ /* 0x000fe200078e0a44 */
[----:B------:R-:W-:Y:S01]  /*14700*/  PRMT R4, RZ, 0x7610, R4 ;  /* 0x00007610ff047816 */ /* 0x000fe20000000004 */
        /* <DEDUP_REMOVED lines=8> */
[----:B------:R1:W2:Y:S01]  /*14790*/  @P0 LDG.E.U16 R4, desc[UR20][R6.64] ;  /* 0x0000001406040981 */ /* 0x0002a2000c1e1500 */
[C---:B------:R-:W-:Y:S02]  /*147a0*/  ISETP.GT.U32.AND P5, PT, R68.reuse, R92, PT ;  /* 0x0000005c4400720c */ /* 0x040fe40003fa4070 */
[----:B------:R-:W-:-:S11]  /*147b0*/  ISETP.GT.U32.AND P3, PT, R68, R62, PT ;  /* 0x0000003e4400720c */ /* 0x000fd60003f64070 */
        /* <DEDUP_REMOVED lines=9> */
[----:B-1----:R-:W-:Y:S01]  /*14850*/  IMAD R6, R5, UR4, RZ ;  /* 0x0000000405067c24 */ /* 0x002fe2000f8e02ff */
[----:B------:R-:W-:Y:S01]  /*14860*/  PRMT R17, RZ, 0x7610, R17 ;  /* 0x00007610ff117816 */ /* 0x000fe20000000011 */
[--C-:B------:R-:W-:Y:S01]  /*14870*/  @!P6 IMAD.IADD R27, R27, 0x1, -R68.reuse ;  /* 0x000000011b1be824 */ /* 0x100fe200078e0a44 */
        /* <DEDUP_REMOVED lines=8> */
[----:B---3--:R-:W-:Y:S02]  /*14900*/  ISETP.GE.AND P3, PT, R47, RZ, PT ;  /* 0x000000ff2f00720c */ /* 0x008fe40003f66270 */
[----:B------:R-:W2:Y:S04]  /*14910*/  LDL R47, [R1+0x1170] ;  /* 0x00117000012f7983 */ /* 0x000ea80000100800 */
[----:B------:R-:W-:Y:S04]  /*14920*/  STL [R1+0xe4], R62 ;  /* 0x0000e43e01007387 */ /* 0x000fe80000100800 */
[----:B------:R1:W-:Y:S04]  /*14930*/  STL [R1+0x6dc], R7 ;  /* 0x0006dc0701007387 */ /* 0x0003e80000100800 */
[----:B------:R3:W-:Y:S01]  /*14940*/  STL [R1+0x6d8], R6 ;  /* 0x0006d80601007387 */ /* 0x0007e20000100800 */
[----:B-1----:R-:W-:-:S04]  /*14950*/  @P0 LOP3.LUT R7, R7, R6, RZ, 0x3c, !PT ;  /* 0x0000000607070212 */ /* 0x002fc800078e3cff */
[----:B---3--:R-:W-:-:S04]  /*14960*/  @P0 LOP3.LUT R6, R7, R6, RZ, 0x3c, !PT ;  /* 0x0000000607060212 */ /* 0x008fc800078e3cff */
[----:B------:R-:W-:-:S05]  /*14970*/  @P0 LOP3.LUT R7, R7, R6, RZ, 0x3c, !PT ;  /* 0x0000000607070212 */ /* 0x000fca00078e3cff */
[----:B------:R1:W3:Y:S01]  /*14980*/  @P0 LDG.E.U16 R17, desc[UR20][R6.64] ;  /* 0x0000001406110981 */ /* 0x0002e2000c1e1500 */
[----:B------:R-:W-:Y:S01]  /*14990*/  SEL R4, R73, R4, !P1 ;  /* 0x0000000449047207 */ /* 0x000fe20004800000 */
[----:B------:R-:W-:-:S04]  /*149a0*/  IMAD.MOV.U32 R5, RZ, RZ, R62 ;  /* 0x000000ffff057224 */ /* 0x000fc800078e003e */
[----:B----4-:R-:W-:Y:S01]  /*149b0*/  IMAD R4, R4, UR5, RZ ;  /* 0x0000000504047c24 */ /* 0x010fe2000f8e02ff */
[----:B------:R-:W-:Y:S01]  /*149c0*/  ISETP.GE.AND P4, PT, R66, RZ, PT ;  /* 0x000000ff4200720c */ /* 0x000fe20003f86270 */
[----:B------:R-:W-:Y:S01]  /*149d0*/  @!P3 IMAD.MOV R5, RZ, RZ, -R5 ;  /* 0x000000ffff05b224 */ /* 0x000fe200078e0a05 */
[----:B------:R-:W4:Y:S01]  /*149e0*/  LDL R66, [R1+0x11a0] ;  /* 0x0011a00001427983 */ /* 0x000f220000100800 */
[----:B------:R-:W-:Y:S01]  /*149f0*/  ISETP.GT.U32.AND P5, PT, R68, R71, PT ;  /* 0x000000474400720c */ /* 0x000fe20003fa4070 */
[----:B------:R-:W0:Y:S01]  /*14a00*/  LDCU UR5, c[0x0][0x3b0] ;  /* 0x00007600ff0577ac */ /* 0x000e220008000800 */
[----:B------:R-:W-:-:S05]  /*14a10*/  LEA R16, P3, R4, R72, 0x1 ;  /* 0x0000004804107211 */ /* 0x000fca00078608ff */
[----:B------:R-:W-:Y:S04]  /*14a20*/  STL [R1+0x70c], R16 ;  /* 0x00070c1001007387 */ /* 0x000fe80000100800 */
[----:B------:R-:W2:Y:S01]  /*14a30*/  LDL.LU R62, [R1+0xfc] ;  /* 0x0000fc00013e7983 */ /* 0x000ea20000300800 */
[----:B-1----:R-:W-:Y:S02]  /*14a40*/  @P0 IMAD.MOV.U32 R6, RZ, RZ, R16 ;  /* 0x000000ffff060224 */ /* 0x002fe400078e0010 */
[----:B------:R-:W-:-:S05]  /*14a50*/  @!P5 IMAD.IADD R71, R71, 0x1, -R68 ;  /* 0x000000014747d824 */ /* 0x000fca00078e0a44 */
[----:B------:R-:W-:Y:S01]  /*14a60*/  ISETP.GT.U32.AND P5, PT, R68, R71, PT ;  /* 0x000000474400720c */ /* 0x000fe20003fa4070 */
[----:B---3--:R1:W-:Y:S02]  /*14a70*/  STL [R1+0x27c], R17 ;  /* 0x00027c1101007387 */ /* 0x0083e40000100800 */
[----:B-1----:R-:W-:-:S05]  /*14a80*/  LEA.HI.X.SX32 R17, R4, R69, 0x1, P3 ;  /* 0x0000004504117211 */ /* 0x002fca00018f0eff */
[----:B------:R-:W-:-:S05]  /*14a90*/  @P0 IMAD.MOV.U32 R7, RZ, RZ, R17 ;  /* 0x000000ffff070224 */ /* 0x000fca00078e0011 */
[----:B------:R1:W3:Y:S01]  /*14aa0*/  @P0 LDG.E.U16 R11, desc[UR20][R6.64] ;  /* 0x00000014060b0981 */ /* 0x0002e2000c1e1500 */
[----:B------:R-:W-:Y:S01]  /*14ab0*/  @!P5 IMAD.IADD R71, R71, 0x1, -R68 ;  /* 0x000000014747d824 */ /* 0x000fe200078e0a44 */
[C---:B------:R-:W-:Y:S02]  /*14ac0*/  ISETP.GT.U32.AND P5, PT, R68.reuse, R64, PT ;  /* 0x000000404400720c */ /* 0x040fe40003fa4070 */
[----:B------:R-:W-:Y:S01]  /*14ad0*/  ISETP.GT.U32.AND P6, PT, R68, R27, PT ;  /* 0x0000001b4400720c */ /* 0x000fe20003fc4070 */
[----:B------:R-:W-:-:S04]  /*14ae0*/  IMAD.MOV.U32 R4, RZ, RZ, R71 ;  /* 0x000000ffff047224 */ /* 0x000fc800078e0047 */
[----:B------:R-:W-:Y:S01]  /*14af0*/  @!P4 IMAD.MOV R4, RZ, RZ, -R4 ;  /* 0x000000ffff04c224 */ /* 0x000fe200078e0a04 */
[----:B-1----:R-:W-:-:S05]  /*14b00*/  SEL R6, R73, R5, !P1 ;  /* 0x0000000549067207 */ /* 0x002fca0004800000 */
[--C-:B------:R-:W-:Y:S01]  /*14b10*/  @!P5 IMAD.IADD R64, R64, 0x1, -R68.reuse ;  /* 0x000000014040d824 */ /* 0x100fe200078e0a44 */
[----:B--2---:R-:W-:Y:S01]  /*14b20*/  ISETP.GE.AND P5, PT, R47, RZ, PT ;  /* 0x000000ff2f00720c */ /* 0x004fe20003fa6270 */
[----:B------:R-:W-:Y:S01]  /*14b30*/  @!P6 IMAD.IADD R27, R27, 0x1, -R68 ;  /* 0x000000011b1be824 */ /* 0x000fe200078e0a44 */
[----:B------:R-:W-:Y:S02]  /*14b40*/  SEL R5, R73, R4, !P1 ;  /* 0x0000000449057207 */ /* 0x000fe40004800000 */
[----:B------:R-:W-:Y:S01]  /*14b50*/  ISETP.GT.U32.AND P4, PT, R68, R64, PT ;  /* 0x000000404400720c */ /* 0x000fe20003f84070 */
[----:B------:R-:W-:Y:S01]  /*14b60*/  IMAD R6, R6, UR7, RZ ;  /* 0x0000000706067c24 */ /* 0x000fe2000f8e02ff */
[----:B------:R1:W-:Y:S01]  /*14b70*/  STL [R1+0x708], R17 ;  /* 0x0007081101007387 */ /* 0x0003e20000100800 */
[----:B------:R-:W-:Y:S01]  /*14b80*/  IMAD.MOV.U32 R4, RZ, RZ, R27 ;  /* 0x000000ffff047224 */ /* 0x000fe200078e001b */
[----:B------:R-:W-:Y:S01]  /*14b90*/  PRMT R28, RZ, 0x7610, R28 ;  /* 0x00007610ff1c7816 */ /* 0x000fe2000000001c */
[----:B0-----:R-:W-:Y:S01]  /*14ba0*/  IMAD R5, R5, UR4, RZ ;  /* 0x0000000405057c24 */ /* 0x001fe2000f8e02ff */
[CC--:B------:R-:W-:Y:S01]  /*14bb0*/  LEA R16, P6, R6.reuse, R72.reuse, 0x1 ;  /* 0x0000004806107211 */ /* 0x0c0fe200078c08ff */
[----:B------:R-:W2:Y:S01]  /*14bc0*/  LDL R47, [R1+0x1194] ;  /* 0x00119400012f7983 */ /* 0x000ea20000100800 */
[----:B------:R-:W-:Y:S01]  /*14bd0*/  PRMT R7, RZ, 0x7610, R7 ;  /* 0x00007610ff077816 */ /* 0x000fe20000000007 */
[----:B------:R-:W-:Y:S01]  /*14be0*/  @!P5 IMAD.MOV R4, RZ, RZ, -R4 ;  /* 0x000000ffff04d224 */ /* 0x000fe200078e0a04 */
[----:B------:R-:W-:Y:S01]  /*14bf0*/  LEA R71, P5, R5, R72, 0x1 ;  /* 0x0000004805477211 */ /* 0x000fe200078a08ff */
[----:B------:R-:W2:Y:S01]  /*14c00*/  LDL.LU R92, [R1+0x104] ;  /* 0x00010400015c7983 */ /* 0x000ea20000300800 */
[----:B------:R-:W-:Y:S01]  /*14c10*/  LEA.HI.X.SX32 R27, R6, R69, 0x1, P6 ;  /* 0x00000045061b7211 */ /* 0x000fe200030f0eff */
[----:B------:R-:W-:Y:S01]  /*14c20*/  @!P4 IMAD.IADD R64, R64, 0x1, -R68 ;  /* 0x000000014040c824 */ /* 0x000fe200078e0a44 */
[----:B------:R-:W-:Y:S01]  /*14c30*/  ISETP.GT.U32.AND P3, PT, R68, R67, PT ;  /* 0x000000434400720c */ /* 0x000fe20003f64070 */
[----:B-1----:R-:W2:Y:S01]  /*14c40*/  LDL.LU R17, [R1+0x108] ;  /* 0x0001080001117983 */ /* 0x002ea20000300800 */
[----:B----4-:R-:W-:Y:S01]  /*14c50*/  ISETP.GE.AND P4, PT, R66, RZ, PT ;  /* 0x000000ff4200720c */ /* 0x010fe20003f86270 */
[----:B------:R-:W0:Y:S02]  /*14c60*/  LDCU UR4, c[0x0][0x3b0] ;  /* 0x00007600ff0477ac */ /* 0x000e240008000800 */
[----:B------:R-:W-:Y:S01]  /*14c70*/  STL [R1+0x73c], R16 ;  /* 0x00073c1001007387 */ /* 0x000fe20000100800 */
[----:B------:R-:W-:Y:S01]  /*14c80*/  PRMT R15, RZ, 0x7610, R15 ;  /* 0x00007610ff0f7816 */ /* 0x000fe2000000000f */
[----:B------:R-:W1:Y:S02]  /*14c90*/  LDCU UR7, c[0x0][0x3b0] ;  /* 0x00007600ff0777ac */ /* 0x000e640008000800 */
[----:B------:R-:W-:Y:S04]  /*14ca0*/  STL [R1+0x76c], R71 ;  /* 0x00076c4701007387 */ /* 0x000fe80000100800 */
[----:B------:R-:W4:Y:S01]  /*14cb0*/  LDL R66, [R1+0x11c0] ;  /* 0x0011c00001427983 */ /* 0x000f220000100800 */
[----:B------:R-:W-:-:S03]  /*14cc0*/  SEL R6, R73, R4, !P1 ;  /* 0x0000000449067207 */ /* 0x000fc60004800000 */
[----:B------:R-:W-:Y:S01]  /*14cd0*/  STL [R1+0x738], R27 ;  /* 0x0007381b01007387 */ /* 0x000fe20000100800 */
[----:B------:R-:W-:-:S03]  /*14ce0*/  @P0 IMAD.MOV.U32 R4, RZ, RZ, R16 ;  /* 0x000000ffff040224 */ /* 0x000fc600078e0010 */
[----:B------:R-:W-:Y:S04]  /*14cf0*/  STL [R1+0xf0], R64 ;  /* 0x0000f04001007387 */ /* 0x000fe80000100800 */
[----:B---3--:R3:W-:Y:S02]  /*14d00*/  STL [R1+0x268], R11 ;  /* 0x0002680b01007387 */ /* 0x0087e40000100800 */
[----:B---3--:R-:W-:Y:S01]  /*14d10*/  LEA.HI.X.SX32 R11, R5, R69, 0x1, P5 ;  /* 0x00000045050b7211 */ /* 0x008fe200028f0eff */
[----:B------:R-:W-:Y:S02]  /*14d20*/  @P0 IMAD.MOV.U32 R5, RZ, RZ, R27 ;  /* 0x000000ffff050224 */ /* 0x000fe400078e001b */
[----:B------:R-:W-:Y:S01]  /*14d30*/  @!P3 IMAD.IADD R67, R67, 0x1, -R68 ;  /* 0x000000014343b824 */ /* 0x000fe200078e0a44 */
[----:B------:R-:W3:Y:S04]  /*14d40*/  LDL.LU R27, [R1+0x1390] ;  /* 0x00139000011b7983 */ /* 0x000ee80000300800 */
[----:B------:R0:W3:Y:S01]  /*14d50*/  @P0 LDG.E.U16 R28, desc[UR20][R4.64] ;  /* 0x00000014041c0981 */ /* 0x0000e2000c1e1500 */
[----:B------:R-:W-:Y:S01]  /*14d60*/  ISETP.GT.U32.AND P3, PT, R68, R67, PT ;  /* 0x000000434400720c */ /* 0x000fe20003f64070 */
[----:B------:R-:W-:Y:S01]  /*14d70*/  IMAD R6, R6, UR5, RZ ;  /* 0x0000000506067c24 */ /* 0x000fe2000f8e02ff */
[----:B------:R-:W-:Y:S01]  /*14d80*/  PRMT R24, RZ, 0x7610, R24 ;  /* 0x00007610ff187816 */ /* 0x000fe20000000018 */
[----:B------:R-:W4:Y:S01]  /*14d90*/  LDL.LU R16, [R1+0x138c] ;  /* 0x00138c0001107983 */ /* 0x000f220000300800 */
[----:B------:R-:W-:Y:S01]  /*14da0*/  ISETP.GT.U32.AND P6, PT, R68, R62, PT ;  /* 0x0000003e4400720c */ /* 0x000fe20003fc4070 */
[----:B------:R-:W1:Y:S01]  /*14db0*/  LDCU UR5, c[0x0][0x3b0] ;  /* 0x00007600ff0577ac */ /* 0x000e620008000800 */
[----:B0-----:R-:W-:-:S02]  /*14dc0*/  @P0 IMAD.MOV.U32 R4, RZ, RZ, R71 ;  /* 0x000000ffff040224 */ /* 0x001fc400078e0047 */
[----:B------:R-:W-:-:S05]  /*14dd0*/  @P0 IMAD.MOV.U32 R5, RZ, RZ, R11 ;  /* 0x000000ffff050224 */ /* 0x000fca00078e000b */
[----:B------:R0:W4:Y:S01]  /*14de0*/  @P0 LDG.E.U16 R7, desc[UR20][R4.64] ;  /* 0x0000001404070981 */ /* 0x000122000c1e1500 */
[----:B--2---:R-:W-:-:S03]  /*14df0*/  ISETP.GE.AND P5, PT, R47, RZ, PT ;  /* 0x000000ff2f00720c */ /* 0x004fc60003fa6270 */
[----:B------:R-:W-:Y:S01]  /*14e00*/  STL [R1+0x768], R11 ;  /* 0x0007680b01007387 */ /* 0x000fe20000100800 */
[----:B0-----:R-:W-:-:S04]  /*14e10*/  IMAD.MOV.U32 R4, RZ, RZ, R64 ;  /* 0x000000ffff047224 */ /* 0x001fc800078e0040 */
[----:B------:R-:W-:Y:S02]  /*14e20*/  @!P4 IMAD.MOV R4, RZ, RZ, -R4 ;  /* 0x000000ffff04c224 */ /* 0x000fe400078e0a04 */
[----:B------:R-:W-:Y:S01]  /*14e30*/  @!P3 IMAD.IADD R67, R67, 0x1, -R68 ;  /* 0x000000014343b824 */ /* 0x000fe200078e0a44 */
[----:B---3--:R0:W-:Y:S04]  /*14e40*/  STL [R1+0x25c], R28 ;  /* 0x00025c1c01007387 */ /* 0x0081e80000100800 */
[----:B0-----:R-:W2:Y:S04]  /*14e50*/  LDL.LU R28, [R1+0x1388] ;  /* 0x00138800011c7983 */ /* 0x001ea80000300800 */
[----:B------:R-:W3:Y:S04]  /*14e60*/  LDL.LU R11, [R1+0x1384] ;  /* 0x00138400010b7983 */ /* 0x000ee80000300800 */
[----:B------:R-:W2:Y:S04]  /*14e70*/  LDL.LU R47, [R1+0x114] ;  /* 0x00011400012f7983 */ /* 0x000ea80000300800 */
[----:B----4-:R0:W-:Y:S02]  /*14e80*/  STL [R1+0x258], R7 ;  /* 0x0002580701007387 */ /* 0x0101e40000100800 */
[----:B0-----:R-:W-:-:S02]  /*14e90*/  LEA R7, P4, R6, R72, 0x1 ;  /* 0x0000004806077211 */ /* 0x001fc400078808ff */
[----:B------:R-:W-:Y:S02]  /*14ea0*/  STL [R1+0xf8], R67 ;  /* 0x0000f84301007387 */ /* 0x000fe40000100800 */
[----:B------:R-:W-:Y:S02]  /*14eb0*/  LEA.HI.X.SX32 R64, R6, R69, 0x1, P4 ;  /* 0x0000004506407211 */ /* 0x000fe400020f0eff */
[----:B------:R0:W-:Y:S01]  /*14ec0*/  STL [R1+0x79c], R7 ;  /* 0x00079c0701007387 */ /* 0x0001e20000100800 */
[----:B------:R-:W-:Y:S02]  /*14ed0*/  @P0 IMAD.MOV.U32 R6, RZ, RZ, R7 ;  /* 0x000000ffff060224 */ /* 0x000fe400078e0007 */
[----:B0-----:R-:W-:-:S05]  /*14ee0*/  @P0 IMAD.MOV.U32 R7, RZ, RZ, R64 ;  /* 0x000000ffff070224 */ /* 0x001fca00078e0040 */
[----:B------:R0:W4:Y:S01]  /*14ef0*/  @P0 LDG.E.U16 R15, desc[UR20][R6.64] ;  /* 0x00000014060f0981 */ /* 0x000122000c1e1500 */
[----:B------:R-:W-:Y:S02]  /*14f00*/  ISETP.GT.U32.AND P3, PT, R68, R92, PT ;  /* 0x0000005c4400720c */ /* 0x000fe40003f64070 */
[----:B------:R-:W-:Y:S01]  /*14f10*/  SEL R5, R73, R4, !P1 ;  /* 0x0000000449057207 */ /* 0x000fe20004800000 */
[----:B------:R-:W-:-:S04]  /*14f20*/  IMAD.MOV.U32 R4, RZ, RZ, R67 ;  /* 0x000000ffff047224 */ /* 0x000fc800078e0043 */
[----:B------:R-:W-:Y:S01]  /*14f30*/  IMAD R5, R5, UR12, RZ ;  /* 0x0000000c05057c24 */ /* 0x000fe2000f8e02ff */
[----:B------:R1:W-:Y:S01]  /*14f40*/  STL [R1+0x798], R64 ;  /* 0x0007984001007387 */ /* 0x0003e20000100800 */
[----:B------:R-:W-:Y:S02]  /*14f50*/  @!P5 IMAD.MOV R4, RZ, RZ, -R4 ;  /* 0x000000ffff04d224 */ /* 0x000fe400078e0a04 */
[--C-:B------:R-:W-:Y:S01]  /*14f60*/  @!P6 IMAD.IADD R62, R62, 0x1, -R68.reuse ;  /* 0x000000013e3ee824 */ /* 0x100fe200078e0a44 */
[----:B0-----:R-:W-:Y:S01]  /*14f70*/  LEA R6, P5, R5, R72, 0x1 ;  /* 0x0000004805067211 */ /* 0x001fe200078a08ff */
[----:B------:R-:W-:Y:S01]  /*14f80*/  @!P3 IMAD.IADD R92, R92, 0x1, -R68 ;  /* 0x000000015c5cb824 */ /* 0x000fe200078e0a44 */
[----:B------:R-:W-:Y:S01]  /*14f90*/  ISETP.GE.AND P3, PT, R66, RZ, PT ;  /* 0x000000ff4200720c */ /* 0x000fe20003f66270 */
[----:B------:R-:W0:Y:S01]  /*14fa0*/  LDCU UR12, c[0x0][0x3b0] ;  /* 0x00007600ff0c77ac */ /* 0x000e220008000800 */
[----:B-1----:R-:W2:Y:S04]  /*14fb0*/  LDL R64, [R1+0x11f4] ;  /* 0x0011f40001407983 */ /* 0x002ea80000100800 */
[----:B------:R-:W2:Y:S01]  /*14fc0*/  LDL.LU R71, [R1+0x11c] ;  /* 0x00011c0001477983 */ /* 0x000ea20000300800 */
[----:B------:R-:W-:-:S03]  /*14fd0*/  SEL R4, R73, R4, !P1 ;  /* 0x0000000449047207 */ /* 0x000fc60004800000 */
[----:B------:R-:W2:Y:S04]  /*14fe0*/  LDL R66, [R1+0x11fc] ;  /* 0x0011fc0001427983 */ /* 0x000ea80000100800 */
[----:B------:R-:W-:Y:S04]  /*14ff0*/  STL [R1+0x7cc], R6 ;  /* 0x0007cc0601007387 */ /* 0x000fe80000100800 */
[----:B------:R-:W2:Y:S04]  /*15000*/  LDL.LU R67, [R1+0x128] ;  /* 0x0001280001437983 */ /* 0x000ea80000300800 */
[----:B----4-:R1:W-:Y:S02]  /*15010*/  STL [R1+0x24c], R15 ;  /* 0x00024c0f01007387 */ /* 0x0103e40000100800 */
[----:B-1----:R-:W-:Y:S01]  /*15020*/  LEA.HI.X.SX32 R15, R5, R69, 0x1, P5 ;  /* 0x00000045050f7211 */ /* 0x002fe200028f0eff */
[----:B------:R-:W-:-:S02]  /*15030*/  IMAD.MOV.U32 R5, RZ, RZ, R6 ;  /* 0x000000ffff057224 */ /* 0x000fc400078e0006 */
[----:B------:R-:W-:Y:S01]  /*15040*/  IMAD R6, R4, UR4, RZ ;  /* 0x0000000404067c24 */ /* 0x000fe2000f8e02ff */
[----:B------:R-:W-:Y:S01]  /*15050*/  ISETP.GT.U32.AND P6, PT, R68, R62, PT ;  /* 0x0000003e4400720c */ /* 0x000fe20003fc4070 */
[----:B------:R-:W-:Y:S01]  /*15060*/  IMAD.MOV.U32 R4, RZ, RZ, R15 ;  /* 0x000000ffff047224 */ /* 0x000fe200078e000f */
[----:B------:R1:W-:Y:S01]  /*15070*/  STL [R1+0x7c8], R15 ;  /* 0x0007c80f01007387 */ /* 0x0003e20000100800 */
[----:B------:R-:W-:Y:S01]  /*15080*/  PRMT R7, RZ, 0x7610, R7 ;  /* 0x00007610ff077816 */ /* 0x000fe20000000007 */
[----:B------:R-:W4:Y:S02]  /*15090*/  LDCU UR4, c[0x0][0x3b0] ;  /* 0x00007600ff0477ac */ /* 0x000f240008000800 */
[----:B------:R-:W-:-:S04]  /*150a0*/  @P0 LOP3.LUT R5, R5, R4, RZ, 0x3c, !PT ;  /* 0x0000000405050212 */ /* 0x000fc800078e3cff */
[C---:B------:R-:W-:Y:S01]  /*150b0*/  @P0 LOP3.LUT R4, R5.reuse, R4, RZ, 0x3c, !PT ;  /* 0x0000000405040212 */ /* 0x040fe200078e3cff */
[----:B-1----:R-:W2:Y:S03]  /*150c0*/  LDL.LU R15, [R1+0x1380] ;  /* 0x00138000010f7983 */ /* 0x002ea60000300800 */
[----:B------:R-:W-:-:S05]  /*150d0*/  @P0 LOP3.LUT R5, R5, R4, RZ, 0x3c, !PT ;  /* 0x0000000405050212 */ /* 0x000fca00078e3cff */
[----:B------:R1:W2:Y:S01]  /*150e0*/  @P0 LDG.E.U16 R24, desc[UR20][R4.64] ;  /* 0x0000001404180981 */ /* 0x0002a2000c1e1500 */
[----:B------:R-:W-:-:S05]  /*150f0*/  @!P6 IMAD.IADD R62, R62, 0x1, -R68 ;  /* 0x000000013e3ee824 */ /* 0x000fca00078e0a44 */
[----:B------:R0:W-:Y:S01]  /*15100*/  STL [R1+0xfc], R62 ;  /* 0x0000fc3e01007387 */ /* 0x0001e20000100800 */
[----:B-1----:R-:W-:Y:S01]  /*15110*/  LEA R5, P6, R6, R72, 0x1 ;  /* 0x0000004806057211 */ /* 0x002fe200078c08ff */
[----:B------:R-:W-:-:S04]  /*15120*/  IMAD.MOV.U32 R4, RZ, RZ, R62 ;  /* 0x000000ffff047224 */ /* 0x000fc800078e003e */
        /* <DEDUP_REMOVED lines=14> */
[----:B------:R-:W-:Y:S01]  /*15210*/  ISETP.GE.AND P6, PT, R64, RZ, PT ;  /* 0x000000ff4000720c */ /* 0x000fe20003fc6270 */
[----:B------:R-:W2:Y:S02]  /*15220*/  LDCU UR5, c[0x0][0x3b0] ;  /* 0x00007600ff0577ac */ /* 0x000ea40008000800 */
[----:B-1----:R-:W3:Y:S07]  /*15230*/  LDL R24, [R1+0x122c] ;  /* 0x00122c0001187983 */ /* 0x002eee0000100800 */
[----:B------:R-:W-:Y:S01]  /*15240*/  @!P4 IMAD.IADD R17, R17, 0x1, -R68 ;  /* 0x000000011111c824 */ /* 0x000fe200078e0a44 */
[----:B------:R-:W3:Y:S01]  /*15250*/  LDL.LU R64, [R1+0x12c] ;  /* 0x00012c0001407983 */ /* 0x000ee20000300800 */
[----:B0-----:R-:W-:-:S03]  /*15260*/  PRMT R4, RZ, 0x7610, R4 ;  /* 0x00007610ff047816 */ /* 0x001fc60000000004 */
        /* <DEDUP_REMOVED lines=10> */
[----:B------:R-:W-:-:S11]  /*15310*/  ISETP.GT.U32.AND P3, PT, R68, R47, PT ;  /* 0x0000002f4400720c */ /* 0x000fd60003f64070 */
[--C-:B------:R-:W-:Y:S02]  /*15320*/  @!P5 IMAD.IADD R92, R92, 0x1, -R68.reuse ;  /* 0x000000015c5cd824 */ /* 0x100fe400078e0a44 */
[----:B------:R-:W-:Y:S02]  /*15330*/  @!P3 IMAD.IADD R47, R47, 0x1, -R68 ;  /* 0x000000012f2fb824 */ /* 0x000fe400078e0a44 */
[----:B------:R-:W-:Y:S01]  /*15340*/  IMAD.MOV.U32 R5, RZ, RZ, R92 ;  /* 0x000000ffff057224 */ /* 0x000fe200078e005c */
[----:B------:R-:W-:Y:S02]  /*15350*/  ISETP.GE.AND P3, PT, R66, RZ, PT ;  /* 0x000000ff4200720c */ /* 0x000fe40003f66270 */
[C---:B------:R-:W-:Y:S01]  /*15360*/  ISETP.GT.U32.AND P4, PT, R68.reuse, R47, PT ;  /* 0x0000002f4400720c */ /* 0x040fe20003f84070 */
[----:B------:R-:W-:Y:S01]  /*15370*/  @!P6 IMAD.MOV R5, RZ, RZ, -R5 ;  /* 0x000000ffff05e224 */ /* 0x000fe200078e0a05 */
[----:B------:R-:W-:Y:S01]  /*15380*/  ISETP.GT.U32.AND P6, PT, R68, R67, PT ;  /* 0x000000434400720c */ /* 0x000fe20003fc4070 */
[----:B------:R-:W2:Y:S03]  /*15390*/  LDL.LU R66, [R1+0x138] ;  /* 0x0001380001427983 */ /* 0x000ea60000300800 */
[----:B------:R-:W-:-:S05]  /*153a0*/  SEL R5, R73, R5, !P1 ;  /* 0x0000000549057207 */ /* 0x000fca0004800000 */
[----:B----4-:R-:W-:Y:S01]  /*153b0*/  IMAD R6, R5, UR4, RZ ;  /* 0x0000000405067c24 */ /* 0x010fe2000f8e02ff */
[----:B------:R-:W-:Y:S01]  /*153c0*/  PRMT R10, RZ, 0x7610, R10 ;  /* 0x00007610ff0a7816 */ /* 0x000fe2000000000a */
[----:B------:R-:W-:Y:S01]  /*153d0*/  @!P4 IMAD.IADD R47, R47, 0x1, -R68 ;  /* 0x000000012f2fc824 */ /* 0x000fe200078e0a44 */
[----:B------:R-:W-:Y:S01]  /*153e0*/  PRMT R12, RZ, 0x7610, R12 ;  /* 0x00007610ff0c7816 */ /* 0x000fe2000000000c */
[----:B------:R-:W-:Y:S01]  /*153f0*/  @!P6 IMAD.IADD R67, R67, 0x1, -R68 ;  /* 0x000000014343e824 */ /* 0x000fe200078e0a44 */
[C---:B------:R-:W-:Y:S01]  /*15400*/  LEA R7, P6, R6.reuse, R72, 0x1 ;  /* 0x0000004806077211 */ /* 0x040fe200078c08ff */
[----:B------:R-:W0:Y:S03]  /*15410*/  LDCU UR4, c[0x0][0x3b0] ;  /* 0x00007600ff0477ac */ /* 0x000e260008000800 */
[----:B------:R-:W-:Y:S01]  /*15420*/  LEA.HI.X.SX32 R6, R6, R69, 0x1, P6 ;  /* 0x0000004506067211 */ /* 0x000fe200030f0eff */
[----:B------:R-:W-:Y:S01]  /*15430*/  IMAD.MOV.U32 R5, RZ, RZ, R47 ;  /* 0x000000ffff057224 */ /* 0x000fe200078e002f */
[----:B---3--:R-:W-:Y:S01]  /*15440*/  ISETP.GE.AND P4, PT, R24, RZ, PT ;  /* 0x000000ff1800720c */ /* 0x008fe20003f86270 */
[----:B--2---:R1:W-:Y:S02]  /*15450*/  STL [R1+0x234], R4 ;  /* 0x0002340401007387 */ /* 0x0043e40000100800 */
[----:B-1----:R-:W-:-:S04]  /*15460*/  IMAD.MOV.U32 R4, RZ, RZ, R17 ;  /* 0x000000ffff047224 */ /* 0x002fc800078e0011 */
[----:B------:R-:W-:Y:S01]  /*15470*/  @!P3 IMAD.MOV R4, RZ, RZ, -R4 ;  /* 0x000000ffff04b224 */ /* 0x000fe200078e0a04 */
[----:B------:R-:W-:Y:S02]  /*15480*/  ISETP.GE.AND P3, PT, R62, RZ, PT ;  /* 0x000000ff3e00720c */ /* 0x000fe40003f66270 */
[----:B------:R-:W2:Y:S02]  /*15490*/  LDL R62, [R1+0x1250] ;  /* 0x00125000013e7983 */ /* 0x000ea40000100800 */
[----:B------:R-:W-:Y:S02]  /*154a0*/  SEL R4, R73, R4, !P1 ;  /* 0x0000000449047207 */ /* 0x000fe40004800000 */
[----:B------:R-:W-:Y:S04]  /*154b0*/  STL [R1+0x114], R47 ;  /* 0x0001142f01007387 */ /* 0x000fe80000100800 */
[----:B------:R1:W-:Y:S01]  /*154c0*/  STL [R1+0x85c], R7 ;  /* 0x00085c0701007387 */ /* 0x0003e20000100800 */
[----:B------:R-:W-:Y:S01]  /*154d0*/  IMAD R4, R4, UR5, RZ ;  /* 0x0000000504047c24 */ /* 0x000fe2000f8e02ff */
[C---:B------:R-:W-:Y:S01]  /*154e0*/  ISETP.GT.U32.AND P5, PT, R68.reuse, R71, PT ;  /* 0x000000474400720c */ /* 0x040fe20003fa4070 */
[----:B------:R-:W-:Y:S01]  /*154f0*/  @!P3 IMAD.MOV R5, RZ, RZ, -R5 ;  /* 0x000000ffff05b224 */ /* 0x000fe200078e0a05 */
[----:B------:R3:W-:Y:S01]  /*15500*/  STL [R1+0x858], R6 ;  /* 0x0008580601007387 */ /* 0x0007e20000100800 */
[----:B------:R-:W-:Y:S01]  /*15510*/  ISETP.GT.U32.AND P6, PT, R68, R67, PT ;  /* 0x000000434400720c */ /* 0x000fe20003fc4070 */
[----:B------:R-:W4:Y:S01]  /*15520*/  LDCU UR5, c[0x0][0x3b0] ;  /* 0x00007600ff0577ac */ /* 0x000f220008000800 */
[----:B-1----:R-:W-:Y:S01]  /*15530*/  @P0 LOP3.LUT R7, R7, R6, RZ, 0x3c, !PT ;  /* 0x0000000607070212 */ /* 0x002fe200078e3cff */
[----:B------:R-:W4:Y:S01]  /*15540*/  LDL R47, [R1+0x1280] ;  /* 0x00128000012f7983 */ /* 0x000f220000100800 */
[----:B------:R-:W-:-:S02]  /*15550*/  LEA R17, P3, R4, R72, 0x1 ;  /* 0x0000004804117211 */ /* 0x000fc400078608ff */
[C---:B---3--:R-:W-:Y:S02]  /*15560*/  @P0 LOP3.LUT R6, R7.reuse, R6, RZ, 0x3c, !PT ;  /* 0x0000000607060212 */ /* 0x048fe400078e3cff */
[----:B------:R-:W-:Y:S02]  /*15570*/  LEA.HI.X.SX32 R24, R4, R69, 0x1, P3 ;  /* 0x0000004504187211 */ /* 0x000fe400018f0eff */
[----:B------:R-:W-:-:S05]  /*15580*/  @P0 LOP3.LUT R7, R7, R6, RZ, 0x3c, !PT ;  /* 0x0000000607070212 */ /* 0x000fca00078e3cff */
[----:B------:R1:W3:Y:S02]  /*15590*/  @P0 LDG.E.U16 R10, desc[UR20][R6.64] ;  /* 0x00000014060a0981 */ /* 0x0002e4000c1e1500 */
[----:B-1----:R-:W-:Y:S02]  /*155a0*/  @P0 IMAD.MOV.U32 R6, RZ, RZ, R17 ;  /* 0x000000ffff060224 */ /* 0x002fe400078e0011 */
[----:B------:R-:W-:-:S05]  /*155b0*/  @P0 IMAD.MOV.U32 R7, RZ, RZ, R24 ;  /* 0x000000ffff070224 */ /* 0x000fca00078e0018 */
[----:B------:R1:W4:Y:S01]  /*155c0*/  @P0 LDG.E.U16 R12, desc[UR20][R6.64] ;  /* 0x00000014060c0981 */ /* 0x000322000c1e1500 */
[----:B------:R-:W-:-:S05]  /*155d0*/  @!P5 IMAD.IADD R71, R71, 0x1, -R68 ;  /* 0x000000014747d824 */ /* 0x000fca00078e0a44 */
[----:B------:R-:W-:-:S13]  /*155e0*/  ISETP.GT.U32.AND P5, PT, R68, R71, PT ;  /* 0x000000474400720c */ /* 0x000fda0003fa4070 */
[----:B------:R-:W-:Y:S01]  /*155f0*/  @!P5 IMAD.IADD R71, R71, 0x1, -R68 ;  /* 0x000000014747d824 */ /* 0x000fe200078e0a44 */
[----:B------:R-:W-:-:S03]  /*15600*/  ISETP.GT.U32.AND P5, PT, R68, R64, PT ;  /* 0x000000404400720c */ /* 0x000fc60003fa4070 */
[----:B------:R-:W-:Y:S01]  /*15610*/  IMAD.MOV.U32 R4, RZ, RZ, R71 ;  /* 0x000000ffff047224 */ /* 0x000fe200078e0047 */
[----:B-1----:R-:W-:Y:S01]  /*15620*/  SEL R6, R73, R5, !P1 ;  /* 0x0000000549067207 */ /* 0x002fe20004800000 */
[----:B------:R-:W-:Y:S02]  /*15630*/  STL [R1+0x88c], R17 ;  /* 0x00088c1101007387 */ /* 0x000fe40000100800 */
[----:B------:R-:W-:Y:S02]  /*15640*/  @!P4 IMAD.MOV R4, RZ, RZ, -R4 ;  /* 0x000000ffff04c224 */ /* 0x000fe400078e0a04 */
[----:B------:R-:W-:-:S04]  /*15650*/  @!P6 IMAD.IADD R67, R67, 0x1, -R68 ;  /* 0x000000014343e824 */ /* 0x000fc800078e0a44 */
[----:B------:R-:W-:Y:S01]  /*15660*/  @!P5 IMAD.IADD R64, R64, 0x1, -R68 ;  /* 0x000000014040d824 */ /* 0x000fe200078e0a44 */
[----:B------:R-:W-:Y:S01]  /*15670*/  SEL R5, R73, R4, !P1 ;  /* 0x0000000449057207 */ /* 0x000fe20004800000 */
[----:B------:R-:W-:Y:S01]  /*15680*/  IMAD R6, R6, UR7, RZ ;  /* 0x0000000706067c24 */ /* 0x000fe2000f8e02ff */
[----:B------:R-:W-:Y:S01]  /*15690*/  PRMT R20, RZ, 0x7610, R20 ;  /* 0x00007610ff147816 */ /* 0x000fe20000000014 */
[----:B------:R-:W-:Y:S01]  /*156a0*/  IMAD.MOV.U32 R4, RZ, RZ, R67 ;  /* 0x000000ffff047224 */ /* 0x000fe200078e0043 */
[----:B------:R-:W-:Y:S01]  /*156b0*/  PRMT R7, RZ, 0x7610, R7 ;  /* 0x00007610ff077816 */ /* 0x000fe20000000007 */
[----:B0-----:R-:W-:Y:S01]  /*156c0*/  IMAD R5, R5, UR4, RZ ;  /* 0x0000000405057c24 */ /* 0x001fe2000f8e02ff */
[----:B--2---:R-:W-:Y:S01]  /*156d0*/  ISETP.GE.AND P5, PT, R62, RZ, PT ;  /* 0x000000ff3e00720c */ /* 0x004fe20003fa6270 */
[----:B------:R-:W0:Y:S01]  /*156e0*/  LDCU UR4, c[0x0][0x3b0] ;  /* 0x00007600ff0477ac */ /* 0x000e220008000800 */
[----:B---3--:R1:W-:Y:S01]  /*156f0*/  STL [R1+0x22c], R10 ;  /* 0x00022c0a01007387 */ /* 0x0083e20000100800 */
[----:B------:R-:W-:Y:S01]  /*15700*/  ISETP.GT.U32.AND P3, PT, R68, R66, PT ;  /* 0x000000424400720c */ /* 0x000fe20003f64070 */
[----:B------:R-:W2:Y:S02]  /*15710*/  LDCU UR7, c[0x0][0x3b0] ;  /* 0x00007600ff0777ac */ /* 0x000ea40008000800 */
[----:B-1----:R-:W3:Y:S04]  /*15720*/  LDL.LU R10, [R1+0x13c] ;  /* 0x00013c00010a7983 */ /* 0x002ee80000300800 */
[----:B------:R-:W-:Y:S04]  /*15730*/  STL [R1+0x888], R24 ;  /* 0x0008881801007387 */ /* 0x000fe80000100800 */
[----:B------:R-:W2:Y:S04]  /*15740*/  LDL R62, [R1+0x1298] ;  /* 0x00129800013e7983 */ /* 0x000ea80000100800 */
[----:B------:R-:W3:Y:S04]  /*15750*/  LDL.LU R71, [R1+0x134] ;  /* 0x0001340001477983 */ /* 0x000ee80000300800 */
[----:B------:R1:W-:Y:S04]  /*15760*/  STL [R1+0x128], R67 ;  /* 0x0001284301007387 */ /* 0x0003e80000100800 */
[----:B------:R-:W3:Y:S04]  /*15770*/  LDL.LU R17, [R1+0x124] ;  /* 0x0001240001117983 */ /* 0x000ee80000300800 */
[----:B----4-:R4:W-:Y:S01]  /*15780*/  STL [R1+0x228], R12 ;  /* 0x0002280c01007387 */ /* 0x0109e20000100800 */
[----:B------:R-:W-:Y:S01]  /*15790*/  @!P5 IMAD.MOV R4, RZ, RZ, -R4 ;  /* 0x000000ffff04d224 */ /* 0x000fe200078e0a04 */
[----:B-1----:R-:W-:-:S02]  /*157a0*/  LEA R67, P5, R5, R72, 0x1 ;  /* 0x0000004805437211 */ /* 0x002fc400078a08ff */
[----:B----4-:R-:W-:-:S04]  /*157b0*/  LEA R12, P6, R6, R72, 0x1 ;  /* 0x00000048060c7211 */ /* 0x010fc800078c08ff */
[-C--:B------:R-:W-:Y:S02]  /*157c0*/  LEA.HI.X.SX32 R24, R6, R69.reuse, 0x1, P6 ;  /* 0x0000004506187211 */ /* 0x080fe400030f0eff */
[----:B------:R-:W-:Y:S02]  /*157d0*/  LEA.HI.X.SX32 R92, R5, R69, 0x1, P5 ;  /* 0x00000045055c7211 */ /* 0x000fe400028f0eff */
[----:B------:R-:W-:Y:S01]  /*157e0*/  SEL R6, R73, R4, !P1 ;  /* 0x0000000449067207 */ /* 0x000fe20004800000 */
[----:B------:R-:W-:Y:S02]  /*157f0*/  @P0 IMAD.MOV.U32 R4, RZ, RZ, R12 ;  /* 0x000000ffff040224 */ /* 0x000fe400078e000c */
[----:B------:R-:W-:-:S05]  /*15800*/  @P0 IMAD.MOV.U32 R5, RZ, RZ, R24 ;  /* 0x000000ffff050224 */ /* 0x000fca00078e0018 */
[----:B------:R1:W4:Y:S02]  /*15810*/  @P0 LDG.E.U16 R20, desc[UR20][R4.64] ;  /* 0x0000001404140981 */ /* 0x000324000c1e1500 */
[----:B-1----:R-:W-:Y:S02]  /*15820*/  @P0 IMAD.MOV.U32 R4, RZ, RZ, R67 ;  /* 0x000000ffff040224 */ /* 0x002fe400078e0043 */
[----:B------:R-:W-:-:S05]  /*15830*/  @P0 IMAD.MOV.U32 R5, RZ, RZ, R92 ;  /* 0x000000ffff050224 */ /* 0x000fca00078e005c */
[----:B------:R1:W3:Y:S01]  /*15840*/  @P0 LDG.E.U16 R7, desc[UR20][R4.64] ;  /* 0x0000001404070981 */ /* 0x0002e2000c1e1500 */
[----:B------:R-:W-:Y:S01]  /*15850*/  ISETP.GT.U32.AND P4, PT, R68, R64, PT ;  /* 0x000000404400720c */ /* 0x000fe20003f84070 */
[--C-:B------:R-:W-:Y:S02]  /*15860*/  @!P3 IMAD.IADD R66, R66, 0x1, -R68.reuse ;  /* 0x000000014242b824 */ /* 0x100fe400078e0a44 */
[----:B------:R-:W-:Y:S03]  /*15870*/  STL [R1+0x8bc], R12 ;  /* 0x0008bc0c01007387 */ /* 0x000fe60000100800 */
[----:B------:R-:W-:Y:S01]  /*15880*/  ISETP.GT.U32.AND P3, PT, R68, R66, PT ;  /* 0x000000424400720c */ /* 0x000fe20003f64070 */
[----:B------:R-:W-:Y:S06]  /*15890*/  STL [R1+0x8ec], R67 ;  /* 0x0008ec4301007387 */ /* 0x000fec0000100800 */
[----:B------:R-:W-:Y:S01]  /*158a0*/  @!P4 IMAD.IADD R64, R64, 0x1, -R68 ;  /* 0x000000014040c824 */ /* 0x000fe200078e0a44 */
[----:B------:R-:W-:-:S02]  /*158b0*/  ISETP.GE.AND P4, PT, R47, RZ, PT ;  /* 0x000000ff2f00720c */ /* 0x000fc40003f86270 */
[----:B------:R-:W3:Y:S04]  /*158c0*/  LDL R47, [R1+0x12c4] ;  /* 0x0012c400012f7983 */ /* 0x000ee80000100800 */
[----:B------:R0:W-:Y:S04]  /*158d0*/  STL [R1+0x8b8], R24 ;  /* 0x0008b81801007387 */ /* 0x0001e80000100800 */
[----:B------:R-:W-:Y:S01]  /*158e0*/  STL [R1+0x12c], R64 ;  /* 0x00012c4001007387 */ /* 0x000fe20000100800 */
[----:B-1----:R-:W-:Y:S02]  /*158f0*/  IMAD.MOV.U32 R4, RZ, RZ, R64 ;  /* 0x000000ffff047224 */ /* 0x002fe400078e0040 */
[----:B------:R-:W-:Y:S01]  /*15900*/  IMAD R6, R6, UR5, RZ ;  /* 0x0000000506067c24 */ /* 0x000fe2000f8e02ff */
[----:B------:R-:W-:Y:S01]  /*15910*/  PRMT R14, RZ, 0x7610, R14 ;  /* 0x00007610ff0e7816 */ /* 0x000fe2000000000e */
[----:B0-----:R-:W3:Y:S01]  /*15920*/  LDL.LU R24, [R1+0x137c] ;  /* 0x00137c0001187983 */ /* 0x001ee20000300800 */
[----:B------:R-:W-:Y:S01]  /*15930*/  @!P4 IMAD.MOV R4, RZ, RZ, -R4 ;  /* 0x000000ffff04c224 */ /* 0x000fe200078e0a04 */
[----:B------:R-:W-:Y:S01]  /*15940*/  PRMT R19, RZ, 0x7610, R19 ;  /* 0x00007610ff137816 */ /* 0x000fe20000000013 */
[----:B------:R-:W-:Y:S01]  /*15950*/  @!P3 IMAD.IADD R66, R66, 0x1, -R68 ;  /* 0x000000014242b824 */ /* 0x000fe200078e0a44 */
[----:B------:R-:W3:Y:S01]  /*15960*/  LDL.LU R12, [R1+0x1378] ;  /* 0x00137800010c7983 */ /* 0x000ee20000300800 */
[----:B------:R-:W0:Y:S03]  /*15970*/  LDCU UR5, c[0x0][0x3b0] ;  /* 0x00007600ff0577ac */ /* 0x000e260008000800 */
[----:B------:R-:W-:Y:S01]  /*15980*/  STL [R1+0x8e8], R92 ;  /* 0x0008e85c01007387 */ /* 0x000fe20000100800 */
[----:B--2---:R-:W-:-:S03]  /*15990*/  ISETP.GE.AND P5, PT, R62, RZ, PT ;  /* 0x000000ff3e00720c */ /* 0x004fc60003fa6270 */
[----:B----4-:R1:W-:Y:S04]  /*159a0*/  STL [R1+0x224], R20 ;  /* 0x0002241401007387 */ /* 0x0103e80000100800 */
[----:B-1----:R-:W2:Y:S04]  /*159b0*/  LDL.LU R20, [R1+0x1374] ;  /* 0x0013740001147983 */ /* 0x002ea80000300800 */
[----:B------:R-:W4:Y:S04]  /*159c0*/  LDL R67, [R1+0x1290] ;  /* 0x0012900001437983 */ /* 0x000f280000100800 */
[----:B------:R-:W2:Y:S04]  /*159d0*/  LDL.LU R62, [R1+0x118] ;  /* 0x00011800013e7983 */ /* 0x000ea80000300800 */
[----:B---3--:R1:W-:Y:S02]  /*159e0*/  STL [R1+0x220], R7 ;  /* 0x0002200701007387 */ /* 0x0083e40000100800 */
[----:B-1----:R-:W-:-:S02]  /*159f0*/  LEA R7, P4, R6, R72, 0x1 ;  /* 0x0000004806077211 */ /* 0x002fc400078808ff */
[----:B------:R-:W-:Y:S02]  /*15a00*/  STL [R1+0x138], R66 ;  /* 0x0001384201007387 */ /* 0x000fe40000100800 */
[----:B------:R-:W-:Y:S02]  /*15a10*/  LEA.HI.X.SX32 R64, R6, R69, 0x1, P4 ;  /* 0x0000004506407211 */ /* 0x000fe400020f0eff */
[----:B------:R1:W-:Y:S01]  /*15a20*/  STL [R1+0x91c], R7 ;  /* 0x00091c0701007387 */ /* 0x0003e20000100800 */
[----:B------:R-:W-:Y:S02]  /*15a30*/  @P0 IMAD.MOV.U32 R6, RZ, RZ, R7 ;  /* 0x000000ffff060224 */ /* 0x000fe400078e0007 */
[----:B-1----:R-:W-:-:S05]  /*15a40*/  @P0 IMAD.MOV.U32 R7, RZ, RZ, R64 ;  /* 0x000000ffff070224 */ /* 0x002fca00078e0040 */
[----:B------:R1:W3:Y:S01]  /*15a50*/  @P0 LDG.E.U16 R14, desc[UR20][R6.64] ;  /* 0x00000014060e0981 */ /* 0x0002e2000c1e1500 */
[----:B------:R-:W-:Y:S01]  /*15a60*/  SEL R5, R73, R4, !P1 ;  /* 0x0000000449057207 */ /* 0x000fe20004800000 */
[----:B------:R-:W-:-:S04]  /*15a70*/  IMAD.MOV.U32 R4, RZ, RZ, R66 ;  /* 0x000000ffff047224 */ /* 0x000fc800078e0042 */
[----:B------:R-:W-:Y:S02]  /*15a80*/  @!P5 IMAD.MOV R4, RZ, RZ, -R4 ;  /* 0x000000ffff04d224 */ /* 0x000fe400078e0a04 */
[----:B------:R-:W-:Y:S01]  /*15a90*/  IMAD R5, R5, UR12, RZ ;  /* 0x0000000c05057c24 */ /* 0x000fe2000f8e02ff */
[----:B------:R-:W-:Y:S01]  /*15aa0*/  STL [R1+0x918], R64 ;  /* 0x0009184001007387 */ /* 0x000fe20000100800 */
[----:B------:R-:W-:Y:S01]  /*15ab0*/  ISETP.GT.U32.AND P6, PT, R68, R10, PT ;  /* 0x0000000a4400720c */ /* 0x000fe20003fc4070 */
[----:B------:R-:W0:Y:S01]  /*15ac0*/  LDCU UR12, c[0x0][0x3b0] ;  /* 0x00007600ff0c77ac */ /* 0x000e220008000800 */
[----:B------:R-:W-:Y:S01]  /*15ad0*/  SEL R4, R73, R4, !P1 ;  /* 0x0000000449047207 */ /* 0x000fe20004800000 */
[----:B------:R-:W2:Y:S04]  /*15ae0*/  LDL R92, [R1+0x1268] ;  /* 0x00126800015c7983 */ /* 0x000ea80000100800 */
[----:B-1----:R-:W-:Y:S01]  /*15af0*/  IMAD R6, R4, UR4, RZ ;  /* 0x0000000404067c24 */ /* 0x002fe2000f8e02ff */
[----:B------:R-:W-:Y:S01]  /*15b00*/  ISETP.GT.U32.AND P3, PT, R68, R71, PT ;  /* 0x000000474400720c */ /* 0x000fe20003f64070 */
[----:B------:R-:W1:Y:S01]  /*15b10*/  LDCU UR4, c[0x0][0x3b0] ;  /* 0x00007600ff0477ac */ /* 0x000e620008000800 */
[----:B---3--:R3:W-:Y:S03]  /*15b20*/  STL [R1+0x21c], R14 ;  /* 0x00021c0e01007387 */ /* 0x0087e60000100800 */
[----:B------:R-:W-:-:S08]  /*15b30*/  @!P6 IMAD.IADD R10, R10, 0x1, -R68 ;  /* 0x000000010a0ae824 */ /* 0x000fd000078e0a44 */
[----:B------:R-:W-:Y:S01]  /*15b40*/  @!P3 IMAD.IADD R71, R71, 0x1, -R68 ;  /* 0x000000014747b824 */ /* 0x000fe200078e0a44 */
[----:B------:R-:W2:Y:S01]  /*15b50*/  LDL.LU R66, [R1+0x10c] ;  /* 0x00010c0001427983 */ /* 0x000ea20000300800 */
[----:B---3--:R-:W-:-:S04]  /*15b60*/  LEA R14, P5, R5, R72, 0x1 ;  /* 0x00000048050e7211 */ /* 0x008fc800078a08ff */
[----:B------:R-:W-:Y:S01]  /*15b70*/  LEA.HI.X.SX32 R5, R5, R69, 0x1, P5 ;  /* 0x0000004505057211 */ /* 0x000fe200028f0eff */
[----:B------:R-:W-:-:S05]  /*15b80*/  @P0 IMAD.MOV.U32 R4, RZ, RZ, R14 ;  /* 0x000000ffff040224 */ /* 0x000fca00078e000e */
[----:B------:R3:W2:Y:S01]  /*15b90*/  @P0 LDG.E.U16 R19, desc[UR20][R4.64] ;  /* 0x0000001404130981 */ /* 0x0006a2000c1e1500 */
[----:B------:R-:W-:Y:S02]  /*15ba0*/  ISETP.GT.U32.AND P6, PT, R68, R10, PT ;  /* 0x0000000a4400720c */ /* 0x000fe40003fc4070 */
[----:B------:R-:W-:Y:S01]  /*15bb0*/  ISETP.GE.AND P3, PT, R47, RZ, PT ;  /* 0x000000ff2f00720c */ /* 0x000fe20003f66270 */
[----:B------:R0:W-:Y:S04]  /*15bc0*/  STL [R1+0x94c], R14 ;  /* 0x00094c0e01007387 */ /* 0x0001e80000100800 */
[----:B------:R-:W4:Y:S04]  /*15bd0*/  LDL.LU R64, [R1+0x100] ;  /* 0x0001000001407983 */ /* 0x000f280000300800 */
[----:B------:R-:W4:Y:S02]  /*15be0*/  LDL.LU R47, [R1+0x140] ;  /* 0x00014000012f7983 */ /* 0x000f240000300800 */
[----:B------:R-:W-:-:S02]  /*15bf0*/  @!P6 IMAD.IADD R10, R10, 0x1, -R68 ;  /* 0x000000010a0ae824 */ /* 0x000fc400078e0a44 */
[----:B------:R1:W-:Y:S02]  /*15c00*/  STL [R1+0x948], R5 ;  /* 0x0009480501007387 */ /* 0x0003e40000100800 */
[----:B---3--:R-:W-:Y:S02]  /*15c10*/  IMAD.MOV.U32 R4, RZ, RZ, R10 ;  /* 0x000000ffff047224 */ /* 0x008fe400078e000a */
[----:B0-----:R-:W3:Y:S02]  /*15c20*/  LDL.LU R14, [R1+0x1370] ;  /* 0x00137000010e7983 */ /* 0x001ee40000300800 */
[----:B------:R-:W-:Y:S01]  /*15c30*/  @!P3 IMAD.MOV R4, RZ, RZ, -R4 ;  /* 0x000000ffff04b224 */ /* 0x000fe200078e0a04 */
[----:B-1----:R-:W-:-:S04]  /*15c40*/  LEA R5, P6, R6, R72, 0x1 ;  /* 0x0000004806057211 */ /* 0x002fc800078c08ff */
[----:B------:R-:W-:Y:S02]  /*15c50*/  LEA.HI.X.SX32 R10, R6, R69, 0x1, P6 ;  /* 0x00000045060a7211 */ /* 0x000fe400030f0eff */
[----:B------:R-:W-:Y:S01]  /*15c60*/  SEL R6, R73, R4, !P1 ;  /* 0x0000000449067207 */ /* 0x000fe20004800000 */
[----:B------:R-:W-:Y:S01]  /*15c70*/  @P0 IMAD.MOV.U32 R4, RZ, RZ, R5 ;  /* 0x000000ffff040224 */ /* 0x000fe200078e0005 */
[----:B------:R-:W-:Y:S01]  /*15c80*/  PRMT R7, RZ, 0x7610, R7 ;  /* 0x00007610ff077816 */ /* 0x000fe20000000007 */
[----:B--2---:R0:W-:Y:S04]  /*15c90*/  STL [R1+0x218], R19 ;  /* 0x0002181301007387 */ /* 0x0041e80000100800 */
[----:B0-----:R-:W2:Y:S04]  /*15ca0*/  LDL.LU R19, [R1+0x136c] ;  /* 0x00136c0001137983 */ /* 0x001ea80000300800 */
[----:B------:R0:W-:Y:S02]  /*15cb0*/  STL [R1+0x97c], R5 ;  /* 0x00097c0501007387 */ /* 0x0001e40000100800 */
[----:B0-----:R-:W-:-:S05]  /*15cc0*/  @P0 IMAD.MOV.U32 R5, RZ, RZ, R10 ;  /* 0x000000ffff050224 */ /* 0x001fca00078e000a */
[----:B------:R-:W2:Y:S01]  /*15cd0*/  @P0 LDG.E.U16 R7, desc[UR20][R4.64] ;  /* 0x0000001404070981 */ /* 0x000ea2000c1e1500 */
[----:B------:R-:W-:-:S13]  /*15ce0*/  ISETP.GT.U32.AND P4, PT, R68, R17, PT ;  /* 0x000000114400720c */ /* 0x000fda0003f84070 */
[----:B------:R-:W-:-:S05]  /*15cf0*/  @!P4 IMAD.IADD R17, R17, 0x1, -R68 ;  /* 0x000000011111c824 */ /* 0x000fca00078e0a44 */
[----:B------:R-:W-:Y:S01]  /*15d00*/  ISETP.GT.U32.AND P4, PT, R68, R17, PT ;  /* 0x000000114400720c */ /* 0x000fe20003f84070 */
[----:B------:R-:W-:Y:S01]  /*15d10*/  IMAD R6, R6, UR5, RZ ;  /* 0x0000000506067c24 */ /* 0x000fe2000f8e02ff */
[----:B----4-:R-:W-:Y:S01]  /*15d20*/  ISETP.GE.AND P3, PT, R67, RZ, PT ;  /* 0x000000ff4300720c */ /* 0x010fe20003f66270 */
[----:B------:R-:W0:Y:S01]  /*15d30*/  LDCU UR5, c[0x0][0x3b0] ;  /* 0x00007600ff0577ac */ /* 0x000e220008000800 */
[----:B------:R-:W4:Y:S04]  /*15d40*/  LDL R67, [R1+0x11e4] ;  /* 0x0011e40001437983 */ /* 0x000f280000100800 */
[----:B------:R1:W-:Y:S05]  /*15d50*/  STL [R1+0x978], R10 ;  /* 0x0009780a01007387 */ /* 0x0003ea0000100800 */
[----:B------:R-:W-:Y:S01]  /*15d60*/  @!P4 IMAD.IADD R17, R17, 0x1, -R68 ;  /* 0x000000011111c824 */ /* 0x000fe200078e0a44 */
[----:B-1----:R-:W3:Y:S01]  /*15d70*/  LDL.LU R10, [R1+0x1368] ;  /* 0x00136800010a7983 */ /* 0x002ee20000300800 */
[----:B------:R-:W-:-:S03]  /*15d80*/  PRMT R57, RZ, 0x7610, R57 ;  /* 0x00007610ff397816 */ /* 0x000fc60000000039 */
[----:B--2---:R1:W-:Y:S02]  /*15d90*/  STL [R1+0x210], R7 ;  /* 0x0002100701007387 */ /* 0x0043e40000100800 */
[----:B-1----:R-:W-:-:S04]  /*15da0*/  LEA R7, P4, R6, R72, 0x1 ;  /* 0x0000004806077211 */ /* 0x002fc800078808ff */
[----:B------:R-:W-:Y:S01]  /*15db0*/  LEA.HI.X.SX32 R6, R6, R69, 0x1, P4 ;  /* 0x0000004506067211 */ /* 0x000fe200020f0eff */
[----:B------:R1:W-:Y:S04]  /*15dc0*/  STL [R1+0x9ac], R7 ;  /* 0x0009ac0701007387 */ /* 0x0003e80000100800 */
[----:B------:R2:W-:Y:S01]  /*15dd0*/  STL [R1+0x9a8], R6 ;  /* 0x0009a80601007387 */ /* 0x0005e20000100800 */
[----:B-1----:R-:W-:-:S04]  /*15de0*/  @P0 LOP3.LUT R7, R7, R6, RZ, 0x3c, !PT ;  /* 0x0000000607070212 */ /* 0x002fc800078e3cff */
[----:B--2---:R-:W-:-:S04]  /*15df0*/  @P0 LOP3.LUT R6, R7, R6, RZ, 0x3c, !PT ;  /* 0x0000000607060212 */ /* 0x004fc800078e3cff */
[----:B------:R-:W-:-:S05]  /*15e00*/  @P0 LOP3.LUT R7, R7, R6, RZ, 0x3c, !PT ;  /* 0x0000000607070212 */ /* 0x000fca00078e3cff */
[----:B------:R1:W2:Y:S01]  /*15e10*/  @P0 LDG.E.U16 R57, desc[UR20][R6.64] ;  /* 0x0000001406390981 */ /* 0x0002a2000c1e1500 */
[C---:B------:R-:W-:Y:S02]  /*15e20*/  ISETP.GT.U32.AND P5, PT, R68.reuse, R71, PT ;  /* 0x000000474400720c */ /* 0x040fe40003fa4070 */
[----:B------:R-:W-:Y:S01]  /*15e30*/  ISETP.GT.U32.AND P6, PT, R68, R62, PT ;  /* 0x0000003e4400720c */ /* 0x000fe20003fc4070 */
[----:B------:R-:W-:Y:S02]  /*15e40*/  IMAD.MOV.U32 R4, RZ, RZ, R17 ;  /* 0x000000ffff047224 */ /* 0x000fe400078e0011 */
[----:B------:R-:W3:Y:S08]  /*15e50*/  LDL R17, [R1+0x10f4] ;  /* 0x0010f40001117983 */ /* 0x000ef00000100800 */
[--C-:B------:R-:W-:Y:S01]  /*15e60*/  @!P5 IMAD.IADD R71, R71, 0x1, -R68.reuse ;  /* 0x000000014747d824 */ /* 0x100fe200078e0a44 */
[----:B------:R-:W-:Y:S01]  /*15e70*/  ISETP.GE.AND P5, PT, R92, RZ, PT ;  /* 0x000000ff5c00720c */ /* 0x000fe20003fa6270 */
[----:B------:R-:W-:-:S02]  /*15e80*/  @!P6 IMAD.IADD R62, R62, 0x1, -R68 ;  /* 0x000000013e3ee824 */ /* 0x000fc400078e0a44 */
[----:B------:R-:W-:-:S04]  /*15e90*/  IMAD.MOV.U32 R5, RZ, RZ, R71 ;  /* 0x000000ffff057224 */ /* 0x000fc800078e0047 */
[----:B------:R-:W-:Y:S01]  /*15ea0*/  @!P3 IMAD.MOV R5, RZ, RZ, -R5 ;  /* 0x000000ffff05b224 */ /* 0x000fe200078e0a05 */
[----:B------:R-:W-:-:S05]  /*15eb0*/  ISETP.GT.U32.AND P3, PT, R68, R47, PT ;  /* 0x0000002f4400720c */ /* 0x000fca0003f64070 */
[----:B------:R-:W-:Y:S01]  /*15ec0*/  @!P5 IMAD.MOV R4, RZ, RZ, -R4 ;  /* 0x000000ffff04d224 */ /* 0x000fe200078e0a04 */
[C---:B------:R-:W-:Y:S02]  /*15ed0*/  ISETP.GT.U32.AND P5, PT, R68.reuse, R62, PT ;  /* 0x0000003e4400720c */ /* 0x040fe40003fa4070 */
[C---:B------:R-:W-:Y:S02]  /*15ee0*/  SEL R5, R73.reuse, R5, !P1 ;  /* 0x0000000549057207 */ /* 0x040fe40004800000 */
[----:B------:R-:W-:Y:S02]  /*15ef0*/  ISETP.GT.U32.AND P6, PT, R68, R64, PT ;  /* 0x000000404400720c */ /* 0x000fe40003fc4070 */
[----:B------:R-:W-:Y:S01]  /*15f00*/  SEL R4, R73, R4, !P1 ;  /* 0x0000000449047207 */ /* 0x000fe20004800000 */
[----:B-1----:R-:W-:Y:S01]  /*15f10*/  IMAD R6, R5, UR4, RZ ;  /* 0x0000000405067c24 */ /* 0x002fe2000f8e02ff */
[----:B------:R-:W-:Y:S01]  /*15f20*/  PRMT R93, RZ, 0x7610, R93 ;  /* 0x00007610ff5d7816 */ /* 0x000fe2000000005d */
[----:B------:R-:W-:-:S02]  /*15f30*/  @!P3 IMAD.IADD R47, R47, 0x1, -R68 ;  /* 0x000000012f2fb824 */ /* 0x000fc400078e0a44 */
[----:B0-----:R-:W-:Y:S02]  /*15f40*/  IMAD R5, R4, UR5, RZ ;  /* 0x0000000504057c24 */ /* 0x001fe4000f8e02ff */
[--C-:B------:R-:W-:Y:S01]  /*15f50*/  @!P5 IMAD.IADD R62, R62, 0x1, -R68.reuse ;  /* 0x000000013e3ed824 */ /* 0x100fe200078e0a44 */
[-C--:B------:R-:W-:Y:S01]  /*15f60*/  LEA R7, P5, R6, R72.reuse, 0x1 ;  /* 0x0000004806077211 */ /* 0x080fe200078a08ff */
[----:B------:R-:W0:Y:S01]  /*15f70*/  LDCU UR4, c[0x0][0x3b0] ;  /* 0x00007600ff0477ac */ /* 0x000e220008000800 */
[----:B----4-:R-:W-:Y:S01]  /*15f80*/  ISETP.GE.AND P3, PT, R67, RZ, PT ;  /* 0x000000ff4300720c */ /* 0x010fe20003f66270 */
[----:B------:R-:W-:Y:S01]  /*15f90*/  @!P6 IMAD.IADD R64, R64, 0x1, -R68 ;  /* 0x000000014040e824 */ /* 0x000fe200078e0a44 */
[----:B------:R-:W-:Y:S01]  /*15fa0*/  LEA.HI.X.SX32 R6, R6, R69, 0x1, P5 ;  /* 0x0000004506067211 */ /* 0x000fe200028f0eff */
[----:B------:R-:W1:Y:S01]  /*15fb0*/  LDCU UR5, c[0x0][0x3b0] ;  /* 0x00007600ff0577ac */ /* 0x000e620008000800 */
[----:B------:R-:W-:Y:S01]  /*15fc0*/  LEA R71, P6, R5, R72, 0x1 ;  /* 0x0000004805477211 */ /* 0x000fe200078c08ff */
[----:B------:R-:W-:Y:S01]  /*15fd0*/  IMAD.MOV.U32 R4, RZ, RZ, R62 ;  /* 0x000000ffff047224 */ /* 0x000fe200078e003e */
[----:B--2---:R2:W-:Y:S04]  /*15fe0*/  STL [R1+0x208], R57 ;  /* 0x0002083901007387 */ /* 0x0045e80000100800 */
[----:B--2---:R-:W2:Y:S04]  /*15ff0*/  LDL R57, [R1+0xff4] ;  /* 0x000ff40001397983 */ /* 0x004ea80000100800 */
[----:B------:R-:W4:Y:S04]  /*16000*/  LDL.LU R92, [R1+0x148] ;  /* 0x00014800015c7983 */ /* 0x000f280000300800 */
[----:B------:R-:W4:Y:S04]  /*16010*/  LDL.LU R67, [R1+0x14c] ;  /* 0x00014c0001437983 */ /* 0x000f280000300800 */
[----:B------:R0:W-:Y:S04]  /*16020*/  STL [R1+0x118], R62 ;  /* 0x0001183e01007387 */ /* 0x0001e80000100800 */
[----:B------:R1:W-:Y:S04]  /*16030*/  STL [R1+0x9dc], R7 ;  /* 0x0009dc0701007387 */ /* 0x0003e80000100800 */
[----:B0-----:R-:W4:Y:S01]  /*16040*/  LDL R62, [R1+0xf8c] ;  /* 0x000f8c00013e7983 */ /* 0x001f220000100800 */
[----:B-1----:R-:W-:-:S03]  /*16050*/  @P0 LOP3.LUT R7, R7, R6, RZ, 0x3c, !PT ;  /* 0x0000000607070212 */ /* 0x002fc600078e3cff */
[----:B------:R-:W-:Y:S04]  /*16060*/  STL [R1+0xa0c], R71 ;  /* 0x000a0c4701007387 */ /* 0x000fe80000100800 */
[----:B------:R0:W-:Y:S02]  /*16070*/  STL [R1+0x9d8], R6 ;  /* 0x0009d80601007387 */ /* 0x0001e40000100800 */
[----:B0-----:R-:W-:-:S04]  /*16080*/  @P0 LOP3.LUT R6, R7, R6, RZ, 0x3c, !PT ;  /* 0x0000000607060212 */ /* 0x001fc800078e3cff */
[----:B------:R-:W-:-:S05]  /*16090*/  @P0 LOP3.LUT R7, R7, R6, RZ, 0x3c, !PT ;  /* 0x0000000607070212 */ /* 0x000fca00078e3cff */
[----:B------:R0:W4:Y:S01]  /*160a0*/  @P0 LDG.E.U16 R93, desc[UR20][R6.64] ;  /* 0x00000014065d0981 */ /* 0x000122000c1e1500 */
[C---:B------:R-:W-:Y:S01]  /*160b0*/  ISETP.GT.U32.AND P4, PT, R68.reuse, R66, PT ;  /* 0x000000424400720c */ /* 0x040fe20003f84070 */
[----:B------:R-:W-:Y:S01]  /*160c0*/  @!P3 IMAD.MOV R4, RZ, RZ, -R4 ;  /* 0x000000ffff04b224 */ /* 0x000fe200078e0a04 */
[----:B------:R-:W-:Y:S02]  /*160d0*/  LEA.HI.X.SX32 R5, R5, R69, 0x1, P6 ;  /* 0x0000004505057211 */ /* 0x000fe400030f0eff */
[----:B------:R-:W-:-:S09]  /*160e0*/  ISETP.GT.U32.AND P6, PT, R68, R64, PT ;  /* 0x000000404400720c */ /* 0x000fd20003fc4070 */
[----:B------:R-:W-:Y:S01]  /*160f0*/  @!P4 IMAD.IADD R66, R66, 0x1, -R68 ;  /* 0x000000014242c824 */ /* 0x000fe200078e0a44 */
[----:B------:R-:W-:-:S04]  /*16100*/  ISETP.GT.U32.AND P4, PT, R68, R47, PT ;  /* 0x0000002f4400720c */ /* 0x000fc80003f84070 */
[----:B------:R-:W-:Y:S01]  /*16110*/  ISETP.GT.U32.AND P5, PT, R68, R66, PT ;  /* 0x000000424400720c */ /* 0x000fe20003fa4070 */
[----:B0-----:R-:W-:Y:S01]  /*16120*/  @P0 IMAD.MOV.U32 R6, RZ, RZ, R71 ;  /* 0x000000ffff060224 */ /* 0x001fe200078e0047 */
[----:B------:R-:W-:Y:S01]  /*16130*/  PRMT R8, RZ, 0x7610, R8 ;  /* 0x00007610ff087816 */ /* 0x000fe20000000008 */
[----:B------:R-:W-:Y:S01]  /*16140*/  @P0 IMAD.MOV.U32 R7, RZ, RZ, R5 ;  /* 0x000000ffff070224 */ /* 0x000fe200078e0005 */
[----:B------:R-:W-:-:S04]  /*16150*/  SEL R4, R73, R4, !P1 ;  /* 0x0000000449047207 */ /* 0x000fc80004800000 */
[----:B------:R0:W4:Y:S01]  /*16160*/  @P0 LDG.E.U16 R8, desc[UR20][R6.64] ;  /* 0x0000001406080981 */ /* 0x000122000c1e1500 */
[--C-:B------:R-:W-:Y:S02]  /*16170*/  @!P4 IMAD.IADD R47, R47, 0x1, -R68.reuse ;  /* 0x000000012f2fc824 */ /* 0x100fe400078e0a44 */
[--C-:B------:R-:W-:Y:S02]  /*16180*/  @!P6 IMAD.IADD R64, R64, 0x1, -R68.reuse ;  /* 0x000000014040e824 */ /* 0x100fe400078e0a44 */
[----:B------:R-:W-:Y:S02]  /*16190*/  @!P5 IMAD.IADD R66, R66, 0x1, -R68 ;  /* 0x000000014242d824 */ /* 0x000fe400078e0a44 */
[----:B0-----:R-:W-:Y:S01]  /*161a0*/  IMAD R6, R4, UR7, RZ ;  /* 0x0000000704067c24 */ /* 0x001fe2000f8e02ff */
[----:B------:R-:W-:Y:S01]  /*161b0*/  STL [R1+0xa08], R5 ;  /* 0x000a080501007387 */ /* 0x000fe20000100800 */
[----:B------:R-:W-:Y:S02]  /*161c0*/  PRMT R0, RZ, 0x7610, R0 ;  /* 0x00007610ff007816 */ /* 0x000fe40000000000 */
[----:B--2---:R-:W-:-:S02]  /*161d0*/  ISETP.GE.AND P4, PT, R57, RZ, PT ;  /* 0x000000ff3900720c */ /* 0x004fc40003f86270 */
[----:B---3--:R-:W-:Y:S01]  /*161e0*/  ISETP.GE.AND P3, PT, R17, RZ, PT ;  /* 0x000000ff1100720c */ /* 0x008fe20003f66270 */
[----:B------:R-:W2:Y:S01]  /*161f0*/  LDL.LU R57, [R1+0x150] ;  /* 0x0001500001397983 */ /* 0x000ea20000300800 */
[C---:B------:R-:W-:Y:S01]  /*16200*/  LEA R7, P6, R6.reuse, R72, 0x1 ;  /* 0x0000004806077211 */ /* 0x040fe200078c08ff */
[----:B------:R-:W-:Y:S01]  /*16210*/  IMAD.MOV.U32 R4, RZ, RZ, R64 ;  /* 0x000000ffff047224 */ /* 0x000fe200078e0040 */
[----:B------:R-:W-:Y:S01]  /*16220*/  PRMT R74, RZ, 0x7610, R74 ;  /* 0x00007610ff4a7816 */ /* 0x000fe2000000004a */
[----:B------:R-:W-:Y:S01]  /*16230*/  STL [R1+0x140], R47 ;  /* 0x0001402f01007387 */ /* 0x000fe20000100800 */
[----:B------:R-:W-:Y:S01]  /*16240*/  LEA.HI.X.SX32 R6, R6, R69, 0x1, P6 ;  /* 0x0000004506067211 */ /* 0x000fe200030f0eff */
[----:B------:R-:W0:Y:S02]  /*16250*/  LDCU UR7, c[0x0][0x3b0] ;  /* 0x00007600ff0777ac */ /* 0x000e240008000800 */
[----:B------:R-:W-:Y:S04]  /*16260*/  STL [R1+0x10c], R66 ;  /* 0x00010c4201007387 */ /* 0x000fe80000100800 */
[----:B------:R-:W-:Y:S04]  /*16270*/  STL [R1+0x100], R64 ;  /* 0x0001004001007387 */ /* 0x000fe80000100800 */
[----:B----4-:R1:W-:Y:S04]  /*16280*/  STL [R1+0x204], R93 ;  /* 0x0002045d01007387 */ /* 0x0103e80000100800 */
[----:B-1----:R-:W3:Y:S04]  /*16290*/  LDL R93, [R1+0xfa8] ;  /* 0x000fa800015d7983 */ /* 0x002ee80000100800 */
[----:B------:R1:W-:Y:S04]  /*162a0*/  STL [R1+0xa3c], R7 ;  /* 0x000a3c0701007387 */ /* 0x0003e80000100800 */
[----:B------:R4:W-:Y:S01]  /*162b0*/  STL [R1+0xa38], R6 ;  /* 0x000a380601007387 */ /* 0x0009e20000100800 */
[----:B------:R-:W-:-:S02]  /*162c0*/  IMAD.MOV.U32 R5, RZ, RZ, R66 ;  /* 0x000000ffff057224 */ /* 0x000fc400078e0042 */
[----:B------:R-:W-:Y:S01]  /*162d0*/  @!P4 IMAD.MOV R4, RZ, RZ, -R4 ;  /* 0x000000ffff04c224 */ /* 0x000fe200078e0a04 */
[----:B------:R-:W2:Y:S01]  /*162e0*/  LDL.LU R71, [R1+0x158] ;  /* 0x0001580001477983 */ /* 0x000ea20000300800 */
[----:B-1----:R-:W-:-:S04]  /*162f0*/  @P0 LOP3.LUT R7, R7, R6, RZ, 0x3c, !PT ;  /* 0x0000000607070212 */ /* 0x002fc800078e3cff */
[----:B----4-:R-:W-:-:S04]  /*16300*/  @P0 LOP3.LUT R6, R7, R6, RZ, 0x3c, !PT ;  /* 0x0000000607060212 */ /* 0x010fc800078e3cff */
[----:B------:R-:W-:-:S05]  /*16310*/  @P0 LOP3.LUT R7, R7, R6, RZ, 0x3c, !PT ;  /* 0x0000000607070212 */ /* 0x000fca00078e3cff */
[----:B------:R1:W4:Y:S01]  /*16320*/  @P0 LDG.E.U16 R0, desc[UR20][R6.64] ;  /* 0x0000001406000981 */ /* 0x000322000c1e1500 */
[----:B------:R-:W-:Y:S01]  /*16330*/  @!P3 IMAD.MOV R5, RZ, RZ, -R5 ;  /* 0x000000ffff05b224 */ /* 0x000fe200078e0a05 */
[----:B------:R-:W-:Y:S02]  /*16340*/  ISETP.GE.AND P3, PT, R62, RZ, PT ;  /* 0x000000ff3e00720c */ /* 0x000fe40003f66270 */
[----:B------:R0:W-:Y:S04]  /*16350*/  STL [R1+0x200], R8 ;  /* 0x0002000801007387 */ /* 0x0001e80000100800 */
[----:B------:R-:W2:Y:S01]  /*16360*/  LDL R64, [R1+0xfc8] ;  /* 0x000fc80001407983 */ /* 0x000ea20000100800 */
[C---:B0-----:R-:W-:Y:S02]  /*16370*/  SEL R8, R73.reuse, R5, !P1 ;  /* 0x0000000549087207 */ /* 0x041fe40004800000 */
[----:B------:R-:W-:Y:S01]  /*16380*/  SEL R5, R73, R4, !P1 ;  /* 0x0000000449057207 */ /* 0x000fe20004800000 */
[----:B------:R-:W-:-:S02]  /*16390*/  IMAD.MOV.U32 R4, RZ, RZ, R47 ;  /* 0x000000ffff047224 */ /* 0x000fc400078e002f */
[----:B------:R-:W-:Y:S01]  /*163a0*/  IMAD R8, R8, UR4, RZ ;  /* 0x0000000408087c24 */ /* 0x000fe2000f8e02ff */
[----:B------:R-:W2:Y:S01]  /*163b0*/  LDL R47, [R1+0xfe8] ;  /* 0x000fe800012f7983 */ /* 0x000ea20000100800 */
[----:B------:R-:W-:Y:S01]  /*163c0*/  IMAD R5, R5, UR5, RZ ;  /* 0x0000000505057c24 */ /* 0x000fe2000f8e02ff */
[----:B------:R-:W-:Y:S01]  /*163d0*/  PRMT R61, RZ, 0x7610, R61 ;  /* 0x00007610ff3d7816 */ /* 0x000fe2000000003d */
[----:B------:R-:W-:Y:S01]  /*163e0*/  @!P3 IMAD.MOV R4, RZ, RZ, -R4 ;  /* 0x000000ffff04b224 */ /* 0x000fe200078e0a04 */
[----:B------:R-:W2:Y:S01]  /*163f0*/  LDL.LU R62, [R1+0x160] ;  /* 0x00016000013e7983 */ /* 0x000ea20000300800 */
[----:B------:R-:W-:Y:S01]  /*16400*/  ISETP.GT.U32.AND P6, PT, R68, R67, PT ;  /* 0x000000434400720c */ /* 0x000fe20003fc4070 */
[----:B------:R-:W0:Y:S01]  /*16410*/  LDCU UR4, c[0x0][0x3b0] ;  /* 0x00007600ff0477ac */ /* 0x000e220008000800 */
[----:B-1----:R-:W-:Y:S02]  /*16420*/  LEA R7, P3, R5, R72, 0x1 ;  /* 0x0000004805077211 */ /* 0x002fe400078608ff */
[----:B------:R-:W-:Y:S01]  /*16430*/  SEL R6, R73, R4, !P1 ;  /* 0x0000000449067207 */ /* 0x000fe20004800000 */
[----:B------:R-:W1:Y:S01]  /*16440*/  LDCU UR5, c[0x0][0x3b0] ;  /* 0x00007600ff0577ac */ /* 0x000e620008000800 */
[----:B------:R-:W-:Y:S01]  /*16450*/  LEA.HI.X.SX32 R66, R5, R69, 0x1, P3 ;  /* 0x0000004505427211 */ /* 0x000fe200018f0eff */
[----:B----4-:R4:W-:Y:S02]  /*16460*/  STL [R1+0x1fc], R0 ;  /* 0x0001fc0001007387 */ /* 0x0109e40000100800 */
[----:B----4-:R-:W-:-:S04]  /*16470*/  LEA R0, P4, R8, R72, 0x1 ;  /* 0x0000004808007211 */ /* 0x010fc800078808ff */
[----:B------:R-:W-:Y:S01]  /*16480*/  LEA.HI.X.SX32 R17, R8, R69, 0x1, P4 ;  /* 0x0000004508117211 */ /* 0x000fe200020f0eff */
[----:B------:R-:W-:-:S04]  /*16490*/  @P0 IMAD.MOV.U32 R4, RZ, RZ, R0 ;  /* 0x000000ffff040224 */ /* 0x000fc800078e0000 */
[----:B------:R-:W-:-:S05]  /*164a0*/  @P0 IMAD.MOV.U32 R5, RZ, RZ, R17 ;  /* 0x000000ffff050224 */ /* 0x000fca00078e0011 */
[----:B------:R4:W2:Y:S02]  /*164b0*/  @P0 LDG.E.U16 R74, desc[UR20][R4.64] ;  /* 0x00000014044a0981 */ /* 0x0008a4000c1e1500 */
[----:B----4-:R-:W-:Y:S02]  /*164c0*/  @P0 IMAD.MOV.U32 R4, RZ, RZ, R7 ;  /* 0x000000ffff040224 */ /* 0x010fe400078e0007 */
[----:B------:R-:W-:-:S05]  /*164d0*/  @P0 IMAD.MOV.U32 R5, RZ, RZ, R66 ;  /* 0x000000ffff050224 */ /* 0x000fca00078e0042 */
[----:B------:R4:W3:Y:S01]  /*164e0*/  @P0 LDG.E.U16 R61, desc[UR20][R4.64] ;  /* 0x00000014043d0981 */ /* 0x0008e2000c1e1500 */
[----:B------:R-:W-:-:S05]  /*164f0*/  @!P6 IMAD.IADD R67, R67, 0x1, -R68 ;  /* 0x000000014343e824 */ /* 0x000fca00078e0a44 */
[----:B------:R-:W-:Y:S01]  /*16500*/  ISETP.GT.U32.AND P6, PT, R68, R67, PT ;  /* 0x000000434400720c */ /* 0x000fe20003fc4070 */
[----:B------:R-:W-:Y:S01]  /*16510*/  STL [R1+0xa6c], R0 ;  /* 0x000a6c0001007387 */ /* 0x000fe20000100800 */
[----:B------:R-:W-:-:S03]  /*16520*/  IMAD R6, R6, UR11, RZ ;  /* 0x0000000b06067c24 */ /* 0x000fc6000f8e02ff */
[----:B------:R0:W-:Y:S04]  /*16530*/  STL [R1+0xa9c], R7 ;  /* 0x000a9c0701007387 */ /* 0x0001e80000100800 */
[----:B------:R1:W-:Y:S04]  /*16540*/  STL [R1+0xa68], R17 ;  /* 0x000a681101007387 */ /* 0x0003e80000100800 */
[----:B------:R-:W-:Y:S01]  /*16550*/  @!P6 IMAD.IADD R67, R67, 0x1, -R68 ;  /* 0x000000014343e824 */ /* 0x000fe200078e0a44 */
[C---:B0-----:R-:W-:Y:S01]  /*16560*/  LEA R7, P6, R6.reuse, R72, 0x1 ;  /* 0x0000004806077211 */ /* 0x041fe200078c08ff */
[----:B-1----:R-:W3:Y:S04]  /*16570*/  LDL.LU R17, [R1+0x1364] ;  /* 0x0013640001117983 */ /* 0x002ee80000300800 */
[----:B------:R-:W3:Y:S01]  /*16580*/  LDL.LU R0, [R1+0x1360] ;  /* 0x0013600001007983 */ /* 0x000ee20000300800 */
[----:B------:R-:W-:-:S02]  /*16590*/  LEA.HI.X.SX32 R6, R6, R69, 0x1, P6 ;  /* 0x0000004506067211 */ /* 0x000fc400030f0eff */
[----:B----4-:R-:W-:Y:S01]  /*165a0*/  PRMT R4, RZ, 0x7610, R4 ;  /* 0x00007610ff047816 */ /* 0x010fe20000000004 */
[----:B--2---:R0:W-:Y:S04]  /*165b0*/  STL [R1+0x1f8], R74 ;  /* 0x0001f84a01007387 */ /* 0x0041e80000100800 */
[----:B0-----:R-:W2:Y:S04]  /*165c0*/  LDL.LU R74, [R1+0x135c] ;  /* 0x00135c00014a7983 */ /* 0x001ea80000300800 */
[----:B------:R0:W-:Y:S04]  /*165d0*/  STL [R1+0xa98], R66 ;  /* 0x000a984201007387 */ /* 0x0001e80000100800 */
[----:B0-----:R-:W4:Y:S04]  /*165e0*/  LDL R66, [R1+0x1014] ;  /* 0x0010140001427983 */ /* 0x001f280000100800 */
[----:B---3--:R0:W-:Y:S04]  /*165f0*/  STL [R1+0x1f0], R61 ;  /* 0x0001f03d01007387 */ /* 0x0081e80000100800 */
[----:B0-----:R-:W3:Y:S04]  /*16600*/  LDL.LU R61, [R1+0x168] ;  /* 0x00016800013d7983 */ /* 0x001ee80000300800 */
[----:B------:R-:W-:Y:S04]  /*16610*/  STL [R1+0x14c], R67 ;  /* 0x00014c4301007387 */ /* 0x000fe80000100800 */
        /* <DEDUP_REMOVED lines=8> */
[----:B------:R-:W-:-:S05]  /*166a0*/  @!P5 IMAD.IADD R92, R92, 0x1, -R68 ;  /* 0x000000015c5cd824 */ /* 0x000fca00078e0a44 */
[C---:B------:R-:W-:Y:S02]  /*166b0*/  ISETP.GT.U32.AND P5, PT, R68.reuse, R92, PT ;  /* 0x0000005c4400720c */ /* 0x040fe40003fa4070 */
[----:B------:R-:W-:Y:S01]  /*166c0*/  ISETP.GE.AND P3, PT, R93, RZ, PT ;  /* 0x000000ff5d00720c */ /* 0x000fe20003f66270 */
[----:B------:R-:W-:Y:S01]  /*166d0*/  @!P4 IMAD.IADD R57, R57, 0x1, -R68 ;  /* 0x000000013939c824 */ /* 0x000fe200078e0a44 */
[----:B------:R-:W-:-:S09]  /*166e0*/  ISETP.GT.U32.AND P6, PT, R68, R62, PT ;  /* 0x0000003e4400720c */ /* 0x000fd20003fc4070 */
[----:B------:R-:W-:-:S04]  /*166f0*/  @!P5 IMAD.IADD R92, R92, 0x1, -R68 ;  /* 0x000000015c5cd824 */ /* 0x000fc800078e0a44 */
[----:B------:R-:W-:-:S04]  /*16700*/  IMAD.MOV.U32 R5, RZ, RZ, R92 ;  /* 0x000000ffff057224 */ /* 0x000fc800078e005c */
[----:B------:R-:W-:Y:S01]  /*16710*/  @!P3 IMAD.MOV R5, RZ, RZ, -R5 ;  /* 0x000000ffff05b224 */ /* 0x000fe200078e0a05 */
[----:B------:R-:W-:Y:S02]  /*16720*/  ISETP.GT.U32.AND P3, PT, R68, R57, PT ;  /* 0x000000394400720c */ /* 0x000fe40003f64070 */
[----:B------:R-:W-:Y:S02]  /*16730*/  ISETP.GE.AND P4, PT, R64, RZ, PT ;  /* 0x000000ff4000720c */ /* 0x000fe40003f86270 */
[----:B------:R-:W-:Y:S01]  /*16740*/  SEL R5, R73, R5, !P1 ;  /* 0x0000000549057207 */ /* 0x000fe20004800000 */
[----:B------:R-:W3:Y:S04]  /*16750*/  LDL.LU R64, [R1+0x170] ;  /* 0x0001700001407983 */ /* 0x000ee80000300800 */
[----:B0-----:R-:W-:-:S02]  /*16760*/  IMAD R6, R5, UR11, RZ ;  /* 0x0000000b05067c24 */ /* 0x001fc4000f8e02ff */
[--C-:B------:R-:W-:Y:S02]  /*16770*/  @!P6 IMAD.IADD R62, R62, 0x1, -R68.reuse ;  /* 0x000000013e3ee824 */ /* 0x100fe400078e0a44 */
[----:B------:R-:W-:Y:S01]  /*16780*/  @!P3 IMAD.IADD R57, R57, 0x1, -R68 ;  /* 0x000000013939b824 */ /* 0x000fe200078e0a44 */
[----:B------:R-:W-:-:S04]  /*16790*/  LEA R7, P6, R6, R72, 0x1 ;  /* 0x0000004806077211 */ /* 0x000fc800078c08ff */
[----:B------:R-:W-:Y:S02]  /*167a0*/  LEA.HI.X.SX32 R6, R6, R69, 0x1, P6 ;  /* 0x0000004506067211 */ /* 0x000fe400030f0eff */
[----:B------:R-:W-:Y:S01]  /*167b0*/  PRMT R52, RZ, 0x7610, R52 ;  /* 0x00007610ff347816 */ /* 0x000fe20000000034 */
[----:B--2---:R0:W-:Y:S02]  /*167c0*/  STL [R1+0x1e8], R4 ;  /* 0x0001e80401007387 */ /* 0x0041e40000100800 */
[----:B0-----:R-:W-:-:S04]  /*167d0*/  IMAD.MOV.U32 R4, RZ, RZ, R67 ;  /* 0x000000ffff047224 */ /* 0x001fc800078e0043 */
[----:B------:R-:W-:Y:S01]  /*167e0*/  @!P4 IMAD.MOV R4, RZ, RZ, -R4 ;  /* 0x000000ffff04c224 */ /* 0x000fe200078e0a04 */
[----:B------:R-:W-:Y:S02]  /*167f0*/  ISETP.GE.AND P4, PT, R47, RZ, PT ;  /* 0x000000ff2f00720c */ /* 0x000fe40003f86270 */
[----:B------:R-:W2:Y:S04]  /*16800*/  LDL R47, [R1+0x10ec] ;  /* 0x0010ec00012f7983 */ /* 0x000ea80000100800 */
[----:B------:R-:W-:Y:S04]  /*16810*/  STL [R1+0x150], R57 ;  /* 0x0001503901007387 */ /* 0x000fe80000100800 */
[----:B------:R0:W-:Y:S04]  /*16820*/  STL [R1+0x504], R7 ;  /* 0x0005040701007387 */ /* 0x0001e80000100800 */
[----:B------:R1:W-:Y:S01]  /*16830*/  STL [R1+0x500], R6 ;  /* 0x0005000601007387 */ /* 0x0003e20000100800 */
[----:B0-----:R-:W-:-:S04]  /*16840*/  @P0 LOP3.LUT R7, R7, R6, RZ, 0x3c, !PT ;  /* 0x0000000607070212 */ /* 0x001fc800078e3cff */
[----:B-1----:R-:W-:-:S04]  /*16850*/  @P0 LOP3.LUT R6, R7, R6, RZ, 0x3c, !PT ;  /* 0x0000000607060212 */ /* 0x002fc800078e3cff */
[----:B------:R-:W-:-:S05]  /*16860*/  @P0 LOP3.LUT R7, R7, R6, RZ, 0x3c, !PT ;  /* 0x0000000607070212 */ /* 0x000fca00078e3cff */
[----:B------:R0:W2:Y:S01]  /*16870*/  @P0 LDG.E.U16 R52, desc[UR20][R6.64] ;  /* 0x0000001406340981 */ /* 0x0000a2000c1e1500 */
[----:B------:R-:W-:Y:S02]  /*16880*/  ISETP.GT.U32.AND P5, PT, R68, R71, PT ;  /* 0x000000474400720c */ /* 0x000fe40003fa4070 */
[----:B------:R-:W-:-:S11]  /*16890*/  SEL R4, R73, R4, !P1 ;  /* 0x0000000449047207 */ /* 0x000fd60004800000 */
[----:B------:R-:W-:Y:S02]  /*168a0*/  @!P5 IMAD.IADD R71, R71, 0x1, -R68 ;  /* 0x000000014747d824 */ /* 0x000fe400078e0a44 */
[----:B------:R-:W-:Y:S01]  /*168b0*/  IMAD R4, R4, UR4, RZ ;  /* 0x0000000404047c24 */ /* 0x000fe2000f8e02ff */
[----:B----4-:R-:W-:Y:S01]  /*168c0*/  ISETP.GE.AND P3, PT, R66, RZ, PT ;  /* 0x000000ff4200720c */ /* 0x010fe20003f66270 */
[----:B------:R-:W-:Y:S01]  /*168d0*/  IMAD.MOV.U32 R5, RZ, RZ, R57 ;  /* 0x000000ffff057224 */ /* 0x000fe200078e0039 */
[----:B------:R-:W-:Y:S01]  /*168e0*/  ISETP.GT.U32.AND P5, PT, R68, R71, PT ;  /* 0x000000474400720c */ /* 0x000fe20003fa4070 */
[----:B------:R-:W1:Y:S01]  /*168f0*/  LDCU UR4, c[0x0][0x3b0] ;  /* 0x00007600ff0477ac */ /* 0x000e620008000800 */
[C---:B------:R-:W-:Y:S01]  /*16900*/  LEA R66, P6, R4.reuse, R72, 0x1 ;  /* 0x0000004804427211 */ /* 0x040fe200078c08ff */
[----:B------:R-:W-:Y:S01]  /*16910*/  @!P4 IMAD.MOV R5, RZ, RZ, -R5 ;  /* 0x000000ffff05c224 */ /* 0x000fe200078e0a05 */
[----:B------:R-:W-:Y:S01]  /*16920*/  PRMT R65, RZ, 0x7610, R65 ;  /* 0x00007610ff417816 */ /* 0x000fe20000000041 */
[----:B------:R-:W4:Y:S01]  /*16930*/  LDL R57, [R1+0x10e4] ;  /* 0x0010e40001397983 */ /* 0x000f220000100800 */
[----:B------:R-:W-:-:S02]  /*16940*/  LEA.HI.X.SX32 R67, R4, R69, 0x1, P6 ;  /* 0x0000004504437211 */ /* 0x000fc400030f0eff */
[----:B------:R-:W-:Y:S01]  /*16950*/  ISETP.GT.U32.AND P4, PT, R68, R62, PT ;  /* 0x0000003e4400720c */ /* 0x000fe20003f84070 */
[----:B0-----:R-:W-:-:S04]  /*16960*/  @P0 IMAD.MOV.U32 R6, RZ, RZ, R66 ;  /* 0x000000ffff060224 */ /* 0x001fc800078e0042 */
[----:B------:R-:W-:Y:S02]  /*16970*/  @!P5 IMAD.IADD R71, R71, 0x1, -R68 ;  /* 0x000000014747d824 */ /* 0x000fe400078e0a44 */
[----:B------:R-:W-:Y:S01]  /*16980*/  @P0 IMAD.MOV.U32 R7, RZ, RZ, R67 ;  /* 0x000000ffff070224 */ /* 0x000fe200078e0043 */
[----:B---3--:R-:W-:Y:S01]  /*16990*/  ISETP.GT.U32.AND P6, PT, R68, R64, PT ;  /* 0x000000404400720c */ /* 0x008fe20003fc4070 */
[----:B------:R-:W-:-:S03]  /*169a0*/  IMAD.MOV.U32 R4, RZ, RZ, R71 ;  /* 0x000000ffff047224 */ /* 0x000fc600078e0047 */
[----:B------:R0:W3:Y:S01]  /*169b0*/  @P0 LDG.E.U16 R65, desc[UR20][R6.64] ;  /* 0x0000001406410981 */ /* 0x0000e2000c1e1500 */
[----:B------:R-:W-:Y:S02]  /*169c0*/  @!P3 IMAD.MOV R4, RZ, RZ, -R4 ;  /* 0x000000ffff04b224 */ /* 0x000fe400078e0a04 */
[----:B------:R-:W-:Y:S01]  /*169d0*/  @!P4 IMAD.IADD R62, R62, 0x1, -R68 ;  /* 0x000000013e3ec824 */ /* 0x000fe200078e0a44 */
[C---:B0-----:R-:W-:Y:S02]  /*169e0*/  SEL R6, R73.reuse, R5, !P1 ;  /* 0x0000000549067207 */ /* 0x041fe40004800000 */
[----:B------:R-:W-:-:S03]  /*169f0*/  SEL R5, R73, R4, !P1 ;  /* 0x0000000449057207 */ /* 0x000fc60004800000 */
[----:B------:R-:W-:Y:S02]  /*16a00*/  IMAD R6, R6, UR5, RZ ;  /* 0x0000000506067c24 */ /* 0x000fe4000f8e02ff */
[----:B------:R-:W-:Y:S01]  /*16a10*/  @!P6 IMAD.IADD R64, R64, 0x1, -R68 ;  /* 0x000000014040e824 */ /* 0x000fe200078e0a44 */
[----:B------:R0:W-:Y:S01]  /*16a20*/  STL [R1+0x534], R66 ;  /* 0x0005344201007387 */ /* 0x0001e20000100800 */
[----:B------:R-:W-:Y:S01]  /*16a30*/  IMAD.MOV.U32 R4, RZ, RZ, R62 ;  /* 0x000000ffff047224 */ /* 0x000fe200078e003e */
[C---:B------:R-:W-:Y:S01]  /*16a40*/  LEA R71, P6, R6.reuse, R72, 0x1 ;  /* 0x0000004806477211 */ /* 0x040fe200078c08ff */
[----:B-1----:R-:W-:Y:S01]  /*16a50*/  IMAD R5, R5, UR4, RZ ;  /* 0x0000000405057c24 */ /* 0x002fe2000f8e02ff */
[----:B------:R-:W-:Y:S01]  /*16a60*/  PRMT R70, RZ, 0x7610, R70 ;  /* 0x00007610ff467816 */ /* 0x000fe20000000046 */
[----:B------:R-:W1:Y:S01]  /*16a70*/  LDCU UR4, c[0x0][0x3b0] ;  /* 0x00007600ff0477ac */ /* 0x000e620008000800 */
[----:B------:R-:W-:Y:S02]  /*16a80*/  LEA.HI.X.SX32 R92, R6, R69, 0x1, P6 ;  /* 0x00000045065c7211 */ /* 0x000fe400030f0eff */
[----:B------:R-:W-:Y:S01]  /*16a90*/  PRMT R7, RZ, 0x7610, R7 ;  /* 0x00007610ff077816 */ /* 0x000fe20000000007 */
[----:B------:R-:W0:Y:S01]  /*16aa0*/  LDCU UR5, c[0x0][0x3b0] ;  /* 0x00007600ff0577ac */ /* 0x000e220008000800 */
[----:B--2---:R-:W-:-:S13]  /*16ab0*/  ISETP.GE.AND P3, PT, R47, RZ, PT ;  /* 0x000000ff2f00720c */ /* 0x004fda0003f66270 */
[----:B------:R-:W-:Y:S01]  /*16ac0*/  @!P3 IMAD.MOV R4, RZ, RZ, -R4 ;  /* 0x000000ffff04b224 */ /* 0x000fe200078e0a04 */
[----:B0-----:R-:W-:-:S04]  /*16ad0*/  LEA R66, P3, R5, R72, 0x1 ;  /* 0x0000004805427211 */ /* 0x001fc800078608ff */
[----:B------:R-:W-:Y:S01]  /*16ae0*/  SEL R6, R73, R4, !P1 ;  /* 0x0000000449067207 */ /* 0x000fe20004800000 */
[----:B------:R-:W-:Y:S01]  /*16af0*/  @P0 IMAD.MOV.U32 R4, RZ, RZ, R71 ;  /* 0x000000ffff040224 */ /* 0x000fe200078e0047 */
[----:B------:R0:W-:Y:S04]  /*16b00*/  STL [R1+0x1e0], R52 ;  /* 0x0001e03401007387 */ /* 0x0001e80000100800 */
[----:B0-----:R-:W2:Y:S04]  /*16b10*/  LDL.LU R52, [R1+0x174] ;  /* 0x0001740001347983 */ /* 0x001ea80000300800 */
[----:B------:R0:W-:Y:S04]  /*16b20*/  STL [R1+0x530], R67 ;  /* 0x0005304301007387 */ /* 0x0001e80000100800 */
[----:B------:R-:W2:Y:S01]  /*16b30*/  LDL R47, [R1+0x10d0] ;  /* 0x0010d000012f7983 */ /* 0x000ea20000100800 */
[----:B0-----:R-:W-:Y:S01]  /*16b40*/  LEA.HI.X.SX32 R67, R5, R69, 0x1, P3 ;  /* 0x0000004505437211 */ /* 0x001fe200018f0eff */
[----:B------:R-:W-:-:S05]  /*16b50*/  @P0 IMAD.MOV.U32 R5, RZ, RZ, R92 ;  /* 0x000000ffff050224 */ /* 0x000fca00078e005c */
[----:B------:R0:W2:Y:S02]  /*16b60*/  @P0 LDG.E.U16 R70, desc[UR20][R4.64] ;  /* 0x0000001404460981 */ /* 0x0000a4000c1e1500 */
[----:B0-----:R-:W-:Y:S02]  /*16b70*/  @P0 IMAD.MOV.U32 R4, RZ, RZ, R66 ;  /* 0x000000ffff040224 */ /* 0x001fe400078e0042 */
[----:B------:R-:W-:-:S05]  /*16b80*/  @P0 IMAD.MOV.U32 R5, RZ, RZ, R67 ;  /* 0x000000ffff050224 */ /* 0x000fca00078e0043 */
[----:B------:R0:W2:Y:S01]  /*16b90*/  @P0 LDG.E.U16 R7, desc[UR20][R4.64] ;  /* 0x0000001404070981 */ /* 0x0000a2000c1e1500 */
[----:B------:R-:W-:-:S13]  /*16ba0*/  ISETP.GT.U32.AND P5, PT, R68, R61, PT ;  /* 0x0000003d4400720c */ /* 0x000fda0003fa4070 */
[----:B------:R-:W-:-:S05]  /*16bb0*/  @!P5 IMAD.IADD R61, R61, 0x1, -R68 ;  /* 0x000000013d3dd824 */ /* 0x000fca00078e0a44 */
[C---:B------:R-:W-:Y:S01]  /*16bc0*/  ISETP.GT.U32.AND P5, PT, R68.reuse, R61, PT ;  /* 0x0000003d4400720c */ /* 0x040fe20003fa4070 */
[----:B---3--:R3:W-:Y:S01]  /*16bd0*/  STL [R1+0x1dc], R65 ;  /* 0x0001dc4101007387 */ /* 0x0087e20000100800 */
[----:B------:R-:W-:Y:S01]  /*16be0*/  ISETP.GT.U32.AND P4, PT, R68, R64, PT ;  /* 0x000000404400720c */ /* 0x000fe20003f84070 */
[----:B------:R-:W-:Y:S01]  /*16bf0*/  IMAD R6, R6, UR7, RZ ;  /* 0x0000000706067c24 */ /* 0x000fe2000f8e02ff */
[----:B------:R-:W-:Y:S01]  /*16c00*/  PRMT R59, RZ, 0x7610, R59 ;  /* 0x00007610ff3b7816 */ /* 0x000fe2000000003b */
[----:B------:R-:W1:Y:S01]  /*16c10*/  LDCU UR7, c[0x0][0x3b0] ;  /* 0x00007600ff0777ac */ /* 0x000e620008000800 */
[----:B---3--:R-:W3:Y:S07]  /*16c20*/  LDL.LU R65, [R1+0x180] ;  /* 0x0001800001417983 */ /* 0x008eee0000300800 */
[----:B------:R-:W-:Y:S01]  /*16c30*/  @!P5 IMAD.IADD R61, R61, 0x1, -R68 ;  /* 0x000000013d3dd824 */ /* 0x000fe200078e0a44 */
[----:B----4-:R-:W-:Y:S01]  /*16c40*/  ISETP.GE.AND P5, PT, R57, RZ, PT ;  /* 0x000000ff3900720c */ /* 0x010fe20003fa6270 */
[----:B------:R4:W-:Y:S02]  /*16c50*/  STL [R1+0x160], R62 ;  /* 0x0001603e01007387 */ /* 0x0009e40000100800 */
[----:B0-----:R-:W-:-:S02]  /*16c60*/  IMAD.MOV.U32 R4, RZ, RZ, R61 ;  /* 0x000000ffff047224 */ /* 0x001fc400078e003d */
[----:B----4-:R-:W4:Y:S04]  /*16c70*/  LDL.LU R62, [R1+0x184] ;  /* 0x00018400013e7983 */ /* 0x010f280000300800 */
[----:B------:R-:W-:Y:S04]  /*16c80*/  STL [R1+0x564], R71 ;  /* 0x0005644701007387 */ /* 0x000fe80000100800 */
[----:B------:R-:W-:Y:S04]  /*16c90*/  STL [R1+0x594], R66 ;  /* 0x0005944201007387 */ /* 0x000fe80000100800 */
[----:B------:R-:W4:Y:S04]  /*16ca0*/  LDL R57, [R1+0x1058] ;  /* 0x0010580001397983 */ /* 0x000f280000100800 */
[----:B------:R-:W-:Y:S01]  /*16cb0*/  STL [R1+0x560], R92 ;  /* 0x0005605c01007387 */ /* 0x000fe20000100800 */
[----:B------:R-:W-:-:S03]  /*16cc0*/  @!P5 IMAD.MOV R4, RZ, RZ, -R4 ;  /* 0x000000ffff04d224 */ /* 0x000fc600078e0a04 */
[----:B------:R-:W-:Y:S04]  /*16cd0*/  STL [R1+0x168], R61 ;  /* 0x0001683d01007387 */ /* 0x000fe80000100800 */
[----:B------:R-:W-:Y:S01]  /*16ce0*/  STL [R1+0x590], R67 ;  /* 0x0005904301007387 */ /* 0x000fe20000100800 */
[----:B------:R-:W-:Y:S01]  /*16cf0*/  @!P4 IMAD.IADD R64, R64, 0x1, -R68 ;  /* 0x000000014040c824 */ /* 0x000fe200078e0a44 */
[----:B------:R-:W-:-:S03]  /*16d00*/  SEL R5, R73, R4, !P1 ;  /* 0x0000000449057207 */ /* 0x000fc60004800000 */
[----:B------:R-:W-:Y:S02]  /*16d10*/  IMAD.MOV.U32 R4, RZ, RZ, R64 ;  /* 0x000000ffff047224 */ /* 0x000fe400078e0040 */
[----:B------:R-:W-:Y:S01]  /*16d20*/  IMAD R5, R5, UR12, RZ ;  /* 0x0000000c05057c24 */ /* 0x000fe2000f8e02ff */
[----:B------:R-:W-:Y:S01]  /*16d30*/  PRMT R56, RZ, 0x7610, R56 ;  /* 0x00007610ff387816 */ /* 0x000fe20000000038 */
[----:B------:R-:W0:Y:S01]  /*16d40*/  LDCU UR12, c[0x0][0x3b0] ;  /* 0x00007600ff0c77ac */ /* 0x000e220008000800 */
[----:B--2---:R-:W-:Y:S02]  /*16d50*/  ISETP.GE.AND P6, PT, R47, RZ, PT ;  /* 0x000000ff2f00720c */ /* 0x004fe40003fc6270 */
[----:B------:R-:W2:Y:S11]  /*16d60*/  LDL.LU R47, [R1+0x18c] ;  /* 0x00018c00012f7983 */ /* 0x000eb60000300800 */
[----:B------:R-:W-:Y:S01]  /*16d70*/  @!P6 IMAD.MOV R4, RZ, RZ, -R4 ;  /* 0x000000ffff04e224 */ /* 0x000fe200078e0a04 */
[----:B------:R0:W-:Y:S02]  /*16d80*/  STL [R1+0x1d4], R7 ;  /* 0x0001d40701007387 */ /* 0x0001e40000100800 */
[----:B0-----:R-:W-:-:S02]  /*16d90*/  LEA R7, P5, R6, R72, 0x1 ;  /* 0x0000004806077211 */ /* 0x001fc400078a08ff */
[----:B------:R-:W-:Y:S02]  /*16da0*/  STL [R1+0x170], R64 ;  /* 0x0001704001007387 */ /* 0x000fe40000100800 */
[----:B------:R-:W-:Y:S02]  /*16db0*/  LEA.HI.X.SX32 R61, R6, R69, 0x1, P5 ;  /* 0x00000045063d7211 */ /* 0x000fe400028f0eff */
[----:B------:R0:W-:Y:S01]  /*16dc0*/  STL [R1+0x5c4], R7 ;  /* 0x0005c40701007387 */ /* 0x0001e20000100800 */
[----:B------:R-:W-:Y:S01]  /*16dd0*/  @P0 IMAD.MOV.U32 R6, RZ, RZ, R7 ;  /* 0x000000ffff060224 */ /* 0x000fe200078e0007 */
[----:B------:R-:W-:Y:S02]  /*16de0*/  SEL R4, R73, R4, !P1 ;  /* 0x0000000449047207 */ /* 0x000fe40004800000 */
[----:B------:R-:W-:Y:S01]  /*16df0*/  LEA R66, P6, R5, R72, 0x1 ;  /* 0x0000004805427211 */ /* 0x000fe200078c08ff */
[----:B0-----:R-:W-:-:S05]  /*16e00*/  @P0 IMAD.MOV.U32 R7, RZ, RZ, R61 ;  /* 0x000000ffff070224 */ /* 0x001fca00078e003d */
[----:B------:R1:W2:Y:S01]  /*16e10*/  @P0 LDG.E.U16 R59, desc[UR20][R6.64] ;  /* 0x00000014063b0981 */ /* 0x0002a2000c1e1500 */
[----:B------:R-:W-:Y:S01]  /*16e20*/  LEA.HI.X.SX32 R5, R5, R69, 0x1, P6 ;  /* 0x0000004505057211 */ /* 0x000fe200030f0eff */
[----:B-1----:R-:W-:Y:S01]  /*16e30*/  IMAD R6, R4, UR4, RZ ;  /* 0x0000000404067c24 */ /* 0x002fe2000f8e02ff */
[C---:B------:R-:W-:Y:S01]  /*16e40*/  ISETP.GT.U32.AND P3, PT, R68.reuse, R52, PT ;  /* 0x000000344400720c */ /* 0x040fe20003f64070 */
[----:B------:R-:W-:Y:S01]  /*16e50*/  @P0 IMAD.MOV.U32 R4, RZ, RZ, R66 ;  /* 0x000000ffff040224 */ /* 0x000fe200078e0042 */
[----:B---3--:R-:W-:Y:S01]  /*16e60*/  ISETP.GT.U32.AND P4, PT, R68, R65, PT ;  /* 0x000000414400720c */ /* 0x008fe20003f84070 */
[----:B------:R0:W-:Y:S01]  /*16e70*/  STL [R1+0x5c0], R61 ;  /* 0x0005c03d01007387 */ /* 0x0001e20000100800 */
[----:B------:R-:W-:Y:S01]  /*16e80*/  PRMT R7, RZ, 0x7610, R7 ;  /* 0x00007610ff077816 */ /* 0x000fe20000000007 */
[----:B------:R-:W1:Y:S02]  /*16e90*/  LDCU UR4, c[0x0][0x3b0] ;  /* 0x00007600ff0477ac */ /* 0x000e640008000800 */
[----:B------:R3:W2:Y:S06]  /*16ea0*/  @P0 LDG.E.U16 R56, desc[UR20][R4.64] ;  /* 0x0000001404380981 */ /* 0x0006ac000c1e1500 */
[--C-:B------:R-:W-:Y:S01]  /*16eb0*/  @!P3 IMAD.IADD R52, R52, 0x1, -R68.reuse ;  /* 0x000000013434b824 */ /* 0x100fe200078e0a44 */
[----:B0-----:R-:W2:Y:S04]  /*16ec0*/  LDL R61, [R1+0x1078] ;  /* 0x00107800013d7983 */ /* 0x001ea80000100800 */
[----:B------:R-:W-:Y:S01]  /*16ed0*/  ISETP.GT.U32.AND P3, PT, R68, R52, PT ;  /* 0x000000344400720c */ /* 0x000fe20003f64070 */
[--C-:B------:R-:W-:Y:S01]  /*16ee0*/  @!P4 IMAD.IADD R65, R65, 0x1, -R68.reuse ;  /* 0x000000014141c824 */ /* 0x100fe200078e0a44 */
[----:B----4-:R-:W-:Y:S01]  /*16ef0*/  ISETP.GE.AND P4, PT, R57, RZ, PT ;  /* 0x000000ff3900720c */ /* 0x010fe20003f86270 */
[----:B------:R-:W4:Y:S04]  /*16f00*/  LDL.LU R64, [R1+0x194] ;  /* 0x0001940001407983 */ /* 0x000f280000300800 */
[----:B------:R-:W-:Y:S06]  /*16f10*/  STL [R1+0x1d8], R70 ;  /* 0x0001d84601007387 */ /* 0x000fec0000100800 */
[----:B------:R-:W-:-:S04]  /*16f20*/  @!P3 IMAD.IADD R52, R52, 0x1, -R68 ;  /* 0x000000013434b824 */ /* 0x000fc800078e0a44 */
[----:B---3--:R-:W-:-:S04]  /*16f30*/  IMAD.MOV.U32 R4, RZ, RZ, R52 ;  /* 0x000000ffff047224 */ /* 0x008fc800078e0034 */
[----:B------:R-:W-:Y:S01]  /*16f40*/  @!P4 IMAD.MOV R4, RZ, RZ, -R4 ;  /* 0x000000ffff04c224 */ /* 0x000fe200078e0a04 */
[----:B--2---:R0:W-:Y:S04]  /*16f50*/  STL [R1+0x160], R59 ;  /* 0x0001603b01007387 */ /* 0x0041e80000100800 */
[----:B0-----:R-:W2:Y:S04]  /*16f60*/  LDL R59, [R1+0x106c] ;  /* 0x00106c00013b7983 */ /* 0x001ea80000100800 */
[----:B------:R-:W-:Y:S04]  /*16f70*/  STL [R1+0x5f4], R66 ;  /* 0x0005f44201007387 */ /* 0x000fe80000100800 */
[----:B------:R-:W3:Y:S04]  /*16f80*/  LDL.LU R57, [R1+0x19c] ;  /* 0x00019c0001397983 */ /* 0x000ee80000300800 */
[----:B------:R0:W-:Y:S04]  /*16f90*/  STL [R1+0x5f0], R5 ;  /* 0x0005f00501007387 */ /* 0x0001e80000100800 */
[----:B------:R1:W-:Y:S01]  /*16fa0*/  STL [R1+0x174], R52 ;  /* 0x0001743401007387 */ /* 0x0003e20000100800 */
[----:B0-----:R-:W-:-:S03]  /*16fb0*/  LEA R5, P3, R6, R72, 0x1 ;  /* 0x0000004806057211 */ /* 0x001fc600078608ff */
[----:B-1----:R-:W2:Y:S04]  /*16fc0*/  LDL R52, [R1+0x1108] ;  /* 0x0011080001347983 */ /* 0x002ea80000100800 */
[----:B------:R-:W-:Y:S04]  /*16fd0*/  STL [R1+0x624], R5 ;  /* 0x0006240501007387 */ /* 0x000fe80000100800 */
[----:B------:R0:W-:Y:S02]  /*16fe0*/  STL [R1+0x150], R56 ;  /* 0x0001503801007387 */ /* 0x0001e40000100800 */
[----:B0-----:R-:W-:-:S02]  /*16ff0*/  LEA.HI.X.SX32 R56, R6, R69, 0x1, P3 ;  /* 0x0000004506387211 */ /* 0x001fc400018f0eff */
[----:B------:R-:W-:Y:S01]  /*17000*/  SEL R6, R73, R4, !P1 ;  /* 0x0000000449067207 */ /* 0x000fe20004800000 */
[----:B------:R-:W-:Y:S02]  /*17010*/  @P0 IMAD.MOV.U32 R4, RZ, RZ, R5 ;  /* 0x000000ffff040224 */ /* 0x000fe400078e0005 */
[----:B------:R-:W-:-:S05]  /*17020*/  @P0 IMAD.MOV.U32 R5, RZ, RZ, R56 ;  /* 0x000000ffff050224 */ /* 0x000fca00078e0038 */
[----:B------:R0:W2:Y:S01]  /*17030*/  @P0 LDG.E.U16 R7, desc[UR20][R4.64] ;  /* 0x0000001404070981 */ /* 0x0000a2000c1e1500 */
[----:B------:R-:W-:-:S13]  /*17040*/  ISETP.GT.U32.AND P5, PT, R68, R62, PT ;  /* 0x0000003e4400720c */ /* 0x000fda0003fa4070 */
[----:B------:R-:W-:Y:S01]  /*17050*/  @!P5 IMAD.IADD R62, R62, 0x1, -R68 ;  /* 0x000000013e3ed824 */ /* 0x000fe200078e0a44 */
[----:B------:R-:W-:-:S04]  /*17060*/  ISETP.GT.U32.AND P5, PT, R68, R65, PT ;  /* 0x000000414400720c */ /* 0x000fc80003fa4070 */
[----:B------:R-:W-:Y:S01]  /*17070*/  ISETP.GT.U32.AND P6, PT, R68, R62, PT ;  /* 0x0000003e4400720c */ /* 0x000fe20003fc4070 */
[----:B------:R-:W-:Y:S01]  /*17080*/  IMAD R6, R6, UR5, RZ ;  /* 0x0000000506067c24 */ /* 0x000fe2000f8e02ff */
[----:B------:R1:W-:Y:S01]  /*17090*/  STL [R1+0x620], R56 ;  /* 0x0006203801007387 */ /* 0x0003e20000100800 */
[----:B------:R-:W-:Y:S01]  /*170a0*/  ISETP.GE.AND P3, PT, R61, RZ, PT ;  /* 0x000000ff3d00720c */ /* 0x000fe20003f66270 */
[----:B------:R-:W2:Y:S02]  /*170b0*/  LDCU UR5, c[0x0][0x3b0] ;  /* 0x00007600ff0577ac */ /* 0x000ea40008000800 */
[----:B------:R-:W3:Y:S03]  /*170c0*/  LDL R61, [R1+0x10fc] ;  /* 0x0010fc00013d7983 */ /* 0x000ee60000100800 */
[--C-:B------:R-:W-:Y:S01]  /*170d0*/  @!P5 IMAD.IADD R65, R65, 0x1, -R68.reuse ;  /* 0x000000014141d824 */ /* 0x100fe200078e0a44 */
[----:B-1----:R-:W3:Y:S03]  /*170e0*/  LDL.LU R56, [R1+0x1ac] ;  /* 0x0001ac0001387983 */ /* 0x002ee60000300800 */
[----:B------:R-:W-:Y:S01]  /*170f0*/  @!P6 IMAD.IADD R62, R62, 0x1, -R68 ;  /* 0x000000013e3ee824 */ /* 0x000fe200078e0a44 */
[----:B0-----:R-:W-:Y:S01]  /*17100*/  PRMT R4, RZ, 0x7610, R4 ;  /* 0x00007610ff047816 */ /* 0x001fe20000000004 */
[----:B--2---:R0:W-:Y:S04]  /*17110*/  STL [R1+0x14c], R7 ;  /* 0x00014c0701007387 */ /* 0x0041e80000100800 */
[----:B------:R-:W-:Y:S01]  /*17120*/  STL [R1+0x180], R65 ;  /* 0x0001804101007387 */ /* 0x000fe20000100800 */
[----:B0-----:R-:W-:-:S03]  /*17130*/  LEA R7, P6, R6, R72, 0x1 ;  /* 0x0000004806077211 */ /* 0x001fc600078c08ff */
[----:B------:R-:W-:Y:S01]  /*17140*/  STL [R1+0x184], R62 ;  /* 0x0001843e01007387 */ /* 0x000fe20000100800 */
[----:B------:R-:W-:-:S03]  /*17150*/  LEA.HI.X.SX32 R6, R6, R69, 0x1, P6 ;  /* 0x0000004506067211 */ /* 0x000fc600030f0eff */
[----:B------:R0:W-:Y:S04]  /*17160*/  STL [R1+0x654], R7 ;  /* 0x0006540701007387 */ /* 0x0001e80000100800 */
[----:B------:R1:W-:Y:S01]  /*17170*/  STL [R1+0x650], R6 ;  /* 0x0006500601007387 */ /* 0x0003e20000100800 */
[----:B0-----:R-:W-:-:S04]  /*17180*/  @P0 LOP3.LUT R7, R7, R6, RZ, 0x3c, !PT ;  /* 0x0000000607070212 */ /* 0x001fc800078e3cff */
[----:B-1----:R-:W-:-:S04]  /*17190*/  @P0 LOP3.LUT R6, R7, R6, RZ, 0x3c, !PT ;  /* 0x0000000607060212 */ /* 0x002fc800078e3cff */
[----:B------:R-:W-:-:S05]  /*171a0*/  @P0 LOP3.LUT R7, R7, R6, RZ, 0x3c, !PT ;  /* 0x0000000607070212 */ /* 0x000fca00078e3cff */
[----:B------:R0:W2:Y:S01]  /*171b0*/  @P0 LDG.E.U16 R4, desc[UR20][R6.64] ;  /* 0x0000001406040981 */ /* 0x0000a2000c1e1500 */
[C---:B------:R-:W-:Y:S01]  /*171c0*/  ISETP.GT.U32.AND P4, PT, R68.reuse, R47, PT ;  /* 0x0000002f4400720c */ /* 0x040fe20003f84070 */
[----:B------:R-:W-:Y:S01]  /*171d0*/  IMAD.MOV.U32 R5, RZ, RZ, R65 ;  /* 0x000000ffff057224 */ /* 0x000fe200078e0041 */
[----:B---3--:R-:W-:-:S03]  /*171e0*/  ISETP.GT.U32.AND P6, PT, R68, R57, PT ;  /* 0x000000394400720c */ /* 0x008fc60003fc4070 */
[----:B------:R-:W-:-:S08]  /*171f0*/  @!P3 IMAD.MOV R5, RZ, RZ, -R5 ;  /* 0x000000ffff05b224 */ /* 0x000fd000078e0a05 */
[----:B------:R-:W-:Y:S01]  /*17200*/  @!P4 IMAD.IADD R47, R47, 0x1, -R68 ;  /* 0x000000012f2fc824 */ /* 0x000fe200078e0a44 */
[----:B------:R-:W-:Y:S02]  /*17210*/  ISETP.GE.AND P4, PT, R59, RZ, PT ;  /* 0x000000ff3b00720c */ /* 0x000fe40003f86270 */
[----:B------:R-:W-:Y:S01]  /*17220*/  SEL R5, R73, R5, !P1 ;  /* 0x0000000549057207 */ /* 0x000fe20004800000 */
[----:B------:R-:W3:Y:S01]  /*17230*/  LDL.LU R59, [R1+0x1b4] ;  /* 0x0001b400013b7983 */ /* 0x000ee20000300800 */
[----:B------:R-:W-:-:S03]  /*17240*/  ISETP.GT.U32.AND P3, PT, R68, R47, PT ;  /* 0x0000002f4400720c */ /* 0x000fc60003f64070 */
[----:B0-----:R-:W-:Y:S01]  /*17250*/  IMAD R6, R5, UR4, RZ ;  /* 0x0000000405067c24 */ /* 0x001fe2000f8e02ff */
[----:B------:R-:W-:Y:S01]  /*17260*/  PRMT R45, RZ, 0x7610, R45 ;  /* 0x00007610ff2d7816 */ /* 0x000fe2000000002d */
[----:B------:R-:W-:Y:S01]  /*17270*/  @!P6 IMAD.IADD R57, R57, 0x1, -R68 ;  /* 0x000000013939e824 */ /* 0x000fe200078e0a44 */
[----:B----4-:R-:W-:Y:S01]  /*17280*/  ISETP.GT.U32.AND P5, PT, R68, R64, PT ;  /* 0x000000404400720c */ /* 0x010fe20003fa4070 */
[----:B------:R-:W0:Y:S01]  /*17290*/  LDCU UR4, c[0x0][0x3b0] ;  /* 0x00007600ff0477ac */ /* 0x000e220008000800 */
[----:B------:R-:W-:-:S05]  /*172a0*/  LEA R7, P6, R6, R72, 0x1 ;  /* 0x0000004806077211 */ /* 0x000fca00078c08ff */
[----:B------:R-:W-:Y:S01]  /*172b0*/  @!P3 IMAD.IADD R47, R47, 0x1, -R68 ;  /* 0x000000012f2fb824 */ /* 0x000fe200078e0a44 */
        /* <DEDUP_REMOVED lines=10> */
[----:B----4-:R-:W-:-:S04]  /*17360*/  @P0 LOP3.LUT R6, R7, R6, RZ, 0x3c, !PT ;  /* 0x0000000607060212 */ /* 0x010fc800078e3cff */
[----:B------:R-:W-:-:S05]  /*17370*/  @P0 LOP3.LUT R7, R7, R6, RZ, 0x3c, !PT ;  /* 0x0000000607070212 */ /* 0x000fca00078e3cff */
[----:B------:R1:W4:Y:S01]  /*17380*/  @P0 LDG.E.U16 R45, desc[UR20][R6.64] ;  /* 0x00000014062d0981 */ /* 0x000322000c1e1500 */
[----:B------:R-:W-:Y:S01]  /*17390*/  @!P5 IMAD.IADD R64, R64, 0x1, -R68 ;  /* 0x000000014040d824 */ /* 0x000fe200078e0a44 */
[----:B------:R-:W-:-:S04]  /*173a0*/  SEL R4, R73, R4, !P1 ;  /* 0x0000000449047207 */ /* 0x000fc80004800000 */
[----:B------:R-:W-:Y:S01]  /*173b0*/  ISETP.GT.U32.AND P5, PT, R68, R64, PT ;  /* 0x000000404400720c */ /* 0x000fe20003fa4070 */
[----:B------:R-:W-:Y:S01]  /*173c0*/  IMAD R4, R4, UR5, RZ ;  /* 0x0000000504047c24 */ /* 0x000fe2000f8e02ff */
[----:B------:R-:W-:Y:S01]  /*173d0*/  ISETP.GE.AND P3, PT, R61, RZ, PT ;  /* 0x000000ff3d00720c */ /* 0x000fe20003f66270 */
[----:B------:R-:W-:Y:S01]  /*173e0*/  IMAD.MOV.U32 R5, RZ, RZ, R47 ;  /* 0x000000ffff057224 */ /* 0x000fe200078e002f */
[----:B------:R-:W-:Y:S01]  /*173f0*/  PRMT R60, RZ, 0x7610, R60 ;  /* 0x00007610ff3c7816 */ /* 0x000fe2000000003c */
[----:B------:R-:W0:Y:S01]  /*17400*/  LDCU UR5, c[0x0][0x3b0] ;  /* 0x00007600ff0577ac */ /* 0x000e220008000800 */
[----:B------:R-:W-:Y:S01]  /*17410*/  LEA R61, P6, R4, R72, 0x1 ;  /* 0x00000048043d7211 */ /* 0x000fe200078c08ff */
[----:B------:R-:W-:-:S03]  /*17420*/  @!P4 IMAD.MOV R5, RZ, RZ, -R5 ;  /* 0x000000ffff05c224 */ /* 0x000fc600078e0a05 */
[----:B------:R-:W-:Y:S02]  /*17430*/  LEA.HI.X.SX32 R62, R4, R69, 0x1, P6 ;  /* 0x00000045043e7211 */ /* 0x000fe400030f0eff */
[----:B------:R-:W-:Y:S01]  /*17440*/  ISETP.GT.U32.AND P4, PT, R68, R57, PT ;  /* 0x000000394400720c */ /* 0x000fe20003f84070 */
[----:B------:R-:W-:Y:S02]  /*17450*/  @!P5 IMAD.IADD R64, R64, 0x1, -R68 ;  /* 0x000000014040d824 */ /* 0x000fe400078e0a44 */
[----:B-1----:R-:W-:Y:S02]  /*17460*/  @P0 IMAD.MOV.U32 R6, RZ, RZ, R61 ;  /* 0x000000ffff060224 */ /* 0x002fe400078e003d */
[----:B------:R-:W-:Y:S01]  /*17470*/  @P0 IMAD.MOV.U32 R7, RZ, RZ, R62 ;  /* 0x000000ffff070224 */ /* 0x000fe200078e003e */
[----:B---3--:R-:W-:Y:S01]  /*17480*/  ISETP.GT.U32.AND P6, PT, R68, R59, PT ;  /* 0x0000003b4400720c */ /* 0x008fe20003fc4070 */
[----:B------:R-:W-:-:S03]  /*17490*/  IMAD.MOV.U32 R4, RZ, RZ, R64 ;  /* 0x000000ffff047224 */ /* 0x000fc600078e0040 */
[----:B------:R1:W3:Y:S01]  /*174a0*/  @P0 LDG.E.U16 R60, desc[UR20][R6.64] ;  /* 0x00000014063c0981 */ /* 0x0002e2000c1e1500 */
[----:B------:R-:W-:Y:S02]  /*174b0*/  @!P3 IMAD.MOV R4, RZ, RZ, -R4 ;  /* 0x000000ffff04b224 */ /* 0x000fe400078e0a04 */
[----:B------:R-:W-:Y:S01]  /*174c0*/  @!P4 IMAD.IADD R57, R57, 0x1, -R68 ;  /* 0x000000013939c824 */ /* 0x000fe200078e0a44 */
[C---:B-1----:R-:W-:Y:S02]  /*174d0*/  SEL R6, R73.reuse, R5, !P1 ;  /* 0x0000000549067207 */ /* 0x042fe40004800000 */
[----:B------:R-:W-:-:S03]  /*174e0*/  SEL R5, R73, R4, !P1 ;  /* 0x0000000449057207 */ /* 0x000fc60004800000 */
[----:B------:R-:W-:Y:S01]  /*174f0*/  IMAD R6, R6, UR7, RZ ;  /* 0x0000000706067c24 */ /* 0x000fe2000f8e02ff */
[----:B------:R1:W-:Y:S01]  /*17500*/  STL [R1+0x194], R64 ;  /* 0x0001944001007387 */ /* 0x0003e20000100800 */
[----:B------:R-:W-:Y:S01]  /*17510*/  @!P6 IMAD.IADD R59, R59, 0x1, -R68 ;  /* 0x000000013b3be824 */ /* 0x000fe200078e0a44 */
[----:B------:R-:W-:Y:S01]  /*17520*/  PRMT R63, RZ, 0x7610, R63 ;  /* 0x00007610ff3f7816 */ /* 0x000fe2000000003f */
[----:B------:R-:W-:Y:S01]  /*17530*/  IMAD.MOV.U32 R4, RZ, RZ, R57 ;  /* 0x000000ffff047224 */ /* 0x000fe200078e0039 */
[----:B------:R-:W3:Y:S01]  /*17540*/  LDL R47, [R1+0x1160] ;  /* 0x00116000012f7983 */ /* 0x000ee20000100800 */
[----:B0-----:R-:W-:Y:S01]  /*17550*/  IMAD R5, R5, UR4, RZ ;  /* 0x0000000405057c24 */ /* 0x001fe2000f8e02ff */
[----:B------:R-:W-:Y:S01]  /*17560*/  PRMT R7, RZ, 0x7610, R7 ;  /* 0x00007610ff077816 */ /* 0x000fe20000000007 */
[----:B------:R-:W0:Y:S01]  /*17570*/  LDCU UR4, c[0x0][0x3b0] ;  /* 0x00007600ff0477ac */ /* 0x000e220008000800 */
[----:B-1----:R-:W-:Y:S01]  /*17580*/  LEA R64, P6, R6, R72, 0x1 ;  /* 0x0000004806407211 */ /* 0x002fe200078c08ff */
[----:B------:R1:W-:Y:S01]  /*17590*/  STL [R1+0x6b4], R61 ;  /* 0x0006b43d01007387 */ /* 0x0003e20000100800 */
[----:B------:R-:W-:Y:S01]  /*175a0*/  ISETP.GT.U32.AND P5, PT, R68, R56, PT ;  /* 0x000000384400720c */ /* 0x000fe20003fa4070 */
[----:B------:R-:W0:Y:S01]  /*175b0*/  LDCU UR7, c[0x0][0x3b0] ;  /* 0x00007600ff0777ac */ /* 0x000e220008000800 */
[----:B------:R-:W-:-:S02]  /*175c0*/  LEA.HI.X.SX32 R65, R6, R69, 0x1, P6 ;  /* 0x0000004506417211 */ /* 0x000fc400030f0eff */
[----:B--2---:R-:W-:-:S13]  /*175d0*/  ISETP.GE.AND P3, PT, R52, RZ, PT ;  /* 0x000000ff3400720c */ /* 0x004fda0003f66270 */
[----:B------:R-:W-:Y:S01]  /*175e0*/  @!P3 IMAD.MOV R4, RZ, RZ, -R4 ;  /* 0x000000ffff04b224 */ /* 0x000fe200078e0a04 */
[----:B-1----:R-:W-:-:S04]  /*175f0*/  LEA R61, P3, R5, R72, 0x1 ;  /* 0x00000048053d7211 */ /* 0x002fc800078608ff */
[----:B------:R-:W-:Y:S01]  /*17600*/  SEL R6, R73, R4, !P1 ;  /* 0x0000000449067207 */ /* 0x000fe20004800000 */
[----:B------:R-:W-:Y:S01]  /*17610*/  @P0 IMAD.MOV.U32 R4, RZ, RZ, R64 ;  /* 0x000000ffff040224 */ /* 0x000fe200078e0040 */
[----:B----4-:R1:W-:Y:S04]  /*17620*/  STL [R1+0x140], R45 ;  /* 0x0001402d01007387 */ /* 0x0103e80000100800 */
[----:B-1----:R-:W2:Y:S04]  /*17630*/  LDL.LU R45, [R1+0x1c0] ;  /* 0x0001c000012d7983 */ /* 0x002ea80000300800 */
[----:B------:R1:W-:Y:S04]  /*17640*/  STL [R1+0x6b0], R62 ;  /* 0x0006b03e01007387 */ /* 0x0003e80000100800 */
[----:B------:R-:W4:Y:S01]  /*17650*/  LDL R52, [R1+0x117c] ;  /* 0x00117c0001347983 */ /* 0x000f220000100800 */
[----:B-1----:R-:W-:Y:S01]  /*17660*/  LEA.HI.X.SX32 R62, R5, R69, 0x1, P3 ;  /* 0x00000045053e7211 */ /* 0x002fe200018f0eff */
[----:B------:R-:W-:-:S05]  /*17670*/  @P0 IMAD.MOV.U32 R5, RZ, RZ, R65 ;  /* 0x000000ffff050224 */ /* 0x000fca00078e0041 */
[----:B------:R1:W2:Y:S02]  /*17680*/  @P0 LDG.E.U16 R63, desc[UR20][R4.64] ;  /* 0x00000014043f0981 */ /* 0x0002a4000c1e1500 */
[----:B-1----:R-:W-:Y:S02]  /*17690*/  @P0 IMAD.MOV.U32 R4, RZ, RZ, R61 ;  /* 0x000000ffff040224 */ /* 0x002fe400078e003d */
[----:B------:R-:W-:-:S05]  /*176a0*/  @P0 IMAD.MOV.U32 R5, RZ, RZ, R62 ;  /* 0x000000ffff050224 */ /* 0x000fca00078e003e */
[----:B------:R1:W2:Y:S01]  /*176b0*/  @P0 LDG.E.U16 R7, desc[UR20][R4.64] ;  /* 0x0000001404070981 */ /* 0x0002a2000c1e1500 */
[----:B------:R-:W-:-:S05]  /*176c0*/  @!P5 IMAD.IADD R56, R56, 0x1, -R68 ;  /* 0x000000013838d824 */ /* 0x000fca00078e0a44 */
[C---:B------:R-:W-:Y:S01]  /*176d0*/  ISETP.GT.U32.AND P5, PT, R68.reuse, R56, PT ;  /* 0x000000384400720c */ /* 0x040fe20003fa4070 */
[----:B---3--:R3:W-:Y:S01]  /*176e0*/  STL [R1+0x13c], R60 ;  /* 0x00013c3c01007387 */ /* 0x0087e20000100800 */
[----:B------:R-:W-:Y:S01]  /*176f0*/  ISETP.GT.U32.AND P4, PT, R68, R59, PT ;  /* 0x0000003b4400720c */ /* 0x000fe20003f84070 */
[----:B------:R-:W-:Y:S01]  /*17700*/  IMAD R6, R6, UR5, RZ ;  /* 0x0000000506067c24 */ /* 0x000fe2000f8e02ff */
[----:B------:R-:W-:Y:S01]  /*17710*/  PRMT R50, RZ, 0x7610, R50 ;  /* 0x00007610ff327816 */ /* 0x000fe20000000032 */
[----:B------:R-:W0:Y:S01]  /*17720*/  LDCU UR5, c[0x0][0x3b0] ;  /* 0x00007600ff0577ac */ /* 0x000e220008000800 */
[----:B---3--:R-:W3:Y:S07]  /*17730*/  LDL.LU R60, [R1+0x1c8] ;  /* 0x0001c800013c7983 */ /* 0x008eee0000300800 */
[----:B------:R-:W-:Y:S01]  /*17740*/  @!P5 IMAD.IADD R56, R56, 0x1, -R68 ;  /* 0x000000013838d824 */ /* 0x000fe200078e0a44 */
[----:B------:R-:W-:Y:S01]  /*17750*/  ISETP.GE.AND P5, PT, R47, RZ, PT ;  /* 0x000000ff2f00720c */ /* 0x000fe20003fa6270 */
[----:B------:R0:W-:Y:S02]  /*17760*/  STL [R1+0x19c], R57 ;  /* 0x00019c3901007387 */ /* 0x0001e40000100800 */
[----:B-1----:R-:W-:-:S02]  /*17770*/  IMAD.MOV.U32 R4, RZ, RZ, R56 ;  /* 0x000000ffff047224 */ /* 0x002fc400078e0038 */
[----:B0-----:R-:W3:Y:S04]  /*17780*/  LDL.LU R57, [R1+0x1cc] ;  /* 0x0001cc0001397983 */ /* 0x001ee80000300800 */
[----:B------:R-:W-:Y:S04]  /*17790*/  STL [R1+0x6e4], R64 ;  /* 0x0006e44001007387 */ /* 0x000fe80000100800 */
[----:B------:R-:W-:Y:S04]  /*177a0*/  STL [R1+0x714], R61 ;  /* 0x0007143d01007387 */ /* 0x000fe80000100800 */
[----:B------:R-:W3:Y:S04]  /*177b0*/  LDL R47, [R1+0x1180] ;  /* 0x00118000012f7983 */ /* 0x000ee80000100800 */
        /* <DEDUP_REMOVED lines=10> */
[----:B----4-:R-:W-:Y:S02]  /*17860*/  ISETP.GE.AND P6, PT, R52, RZ, PT ;  /* 0x000000ff3400720c */ /* 0x010fe40003fc6270 */
[----:B------:R-:W4:Y:S11]  /*17870*/  LDL.LU R52, [R1+0x1ec] ;  /* 0x0001ec0001347983 */ /* 0x000f360000300800 */
[----:B------:R-:W-:Y:S01]  /*17880*/  @!P6 IMAD.MOV R4, RZ, RZ, -R4 ;  /* 0x000000ffff04e224 */ /* 0x000fe200078e0a04 */
[----:B--2---:R1:W-:Y:S02]  /*17890*/  STL [R1+0x12c], R7 ;  /* 0x00012c0701007387 */ /* 0x0043e40000100800 */
[----:B-1----:R-:W-:-:S02]  /*178a0*/  LEA R7, P5, R6, R72, 0x1 ;  /* 0x0000004806077211 */ /* 0x002fc400078a08ff */
[----:B------:R-:W-:Y:S02]  /*178b0*/  STL [R1+0x1b4], R59 ;  /* 0x0001b43b01007387 */ /* 0x000fe40000100800 */
[----:B------:R-:W-:Y:S02]  /*178c0*/  LEA.HI.X.SX32 R56, R6, R69, 0x1, P5 ;  /* 0x0000004506387211 */ /* 0x000fe400028f0eff */
[----:B------:R1:W-:Y:S01]  /*178d0*/  STL [R1+0x744], R7 ;  /* 0x0007440701007387 */ /* 0x0003e20000100800 */
[----:B------:R-:W-:Y:S01]  /*178e0*/  @P0 IMAD.MOV.U32 R6, RZ, RZ, R7 ;  /* 0x000000ffff060224 */ /* 0x000fe200078e0007 */
[----:B------:R-:W-:Y:S02]  /*178f0*/  SEL R4, R73, R4, !P1 ;  /* 0x0000000449047207 */ /* 0x000fe40004800000 */
[----:B------:R-:W-:Y:S01]  /*17900*/  LEA R61, P6, R5, R72, 0x1 ;  /* 0x00000048053d7211 */ /* 0x000fe200078c08ff */
[----:B-1----:R-:W-:-:S05]  /*17910*/  @P0 IMAD.MOV.U32 R7, RZ, RZ, R56 ;  /* 0x000000ffff070224 */ /* 0x002fca00078e0038 */
[----:B------:R1:W2:Y:S01]  /*17920*/  @P0 LDG.E.U16 R50, desc[UR20][R6.64] ;  /* 0x0000001406320981 */ /* 0x0002a2000c1e1500 */
[----:B------:R-:W-:Y:S01]  /*17930*/  LEA.HI.X.SX32 R5, R5, R69, 0x1, P6 ;  /* 0x0000004505057211 */ /* 0x000fe200030f0eff */
[----:B-1----:R-:W-:Y:S01]  /*17940*/  IMAD R6, R4, UR4, RZ ;  /* 0x0000000404067c24 */ /* 0x002fe2000f8e02ff */
[C---:B------:R-:W-:Y:S01]  /*17950*/  ISETP.GT.U32.AND P3, PT, R68.reuse, R45, PT ;  /* 0x0000002d4400720c */ /* 0x040fe20003f64070 */
[----:B------:R-:W-:Y:S01]  /*17960*/  @P0 IMAD.MOV.U32 R4, RZ, RZ, R61 ;  /* 0x000000ffff040224 */ /* 0x000fe200078e003d */
[C---:B---3--:R-:W-:Y:S01]  /*17970*/  ISETP.GT.U32.AND P4, PT, R68.reuse, R60, PT ;  /* 0x0000003c4400720c */ /* 0x048fe20003f84070 */
[----:B------:R1:W-:Y:S01]  /*17980*/  STL [R1+0x740], R56 ;  /* 0x0007403801007387 */ /* 0x0003e20000100800 */
[----:B------:R-:W-:Y:S01]  /*17990*/  PRMT R7, RZ, 0x7610, R7 ;  /* 0x00007610ff077816 */ /* 0x000fe20000000007 */
[----:B------:R-:W3:Y:S02]  /*179a0*/  LDCU UR4, c[0x0][0x3b0] ;  /* 0x00007600ff0477ac */ /* 0x000ee40008000800 */
[----:B------:R0:W3:Y:S06]  /*179b0*/  @P0 LDG.E.U16 R54, desc[UR20][R4.64] ;  /* 0x0000001404360981 */ /* 0x0000ec000c1e1500 */
[--C-:B------:R-:W-:Y:S01]  /*179c0*/  @!P3 IMAD.IADD R45, R45, 0x1, -R68.reuse ;  /* 0x000000012d2db824 */ /* 0x100fe200078e0a44 */
[----:B-1----:R-:W3:Y:S04]  /*179d0*/  LDL R56, [R1+0x11ac] ;  /* 0x0011ac0001387983 */ /* 0x002ee80000100800 */
[----:B------:R-:W-:Y:S01]  /*179e0*/  ISETP.GT.U32.AND P3, PT, R68, R45, PT ;  /* 0x0000002d4400720c */ /* 0x000fe20003f64070 */
[--C-:B------:R-:W-:Y:S01]  /*179f0*/  @!P4 IMAD.IADD R60, R60, 0x1, -R68.reuse ;  /* 0x000000013c3cc824 */ /* 0x100fe200078e0a44 */
[----:B------:R-:W-:Y:S01]  /*17a00*/  ISETP.GE.AND P4, PT, R47, RZ, PT ;  /* 0x000000ff2f00720c */ /* 0x000fe20003f86270 */
[----:B------:R-:W3:Y:S04]  /*17a10*/  LDL.LU R59, [R1+0x1d0] ;  /* 0x0001d000013b7983 */ /* 0x000ee80000300800 */
[----:B------:R-:W-:Y:S06]  /*17a20*/  STL [R1+0x134], R63 ;  /* 0x0001343f01007387 */ /* 0x000fec0000100800 */
[----:B------:R-:W-:-:S04]  /*17a30*/  @!P3 IMAD.IADD R45, R45, 0x1, -R68 ;  /* 0x000000012d2db824 */ /* 0x000fc800078e0a44 */
[----:B0-----:R-:W-:-:S04]  /*17a40*/  IMAD.MOV.U32 R4, RZ, RZ, R45 ;  /* 0x000000ffff047224 */ /* 0x001fc800078e002d */
[----:B------:R-:W-:Y:S01]  /*17a50*/  @!P4 IMAD.MOV R4, RZ, RZ, -R4 ;  /* 0x000000ffff04c224 */ /* 0x000fe200078e0a04 */
[----:B--2---:R0:W-:Y:S04]  /*17a60*/  STL [R1+0x128], R50 ;  /* 0x0001283201007387 */ /* 0x0041e80000100800 */
[----:B0-----:R-:W2:Y:S04]  /*17a70*/  LDL R50, [R1+0x11cc] ;  /* 0x0011cc0001327983 */ /* 0x001ea80000100800 */
[----:B------:R-:W-:Y:S04]  /*17a80*/  STL [R1+0x774], R61 ;  /* 0x0007743d01007387 */ /* 0x000fe80000100800 */
[----:B------:R-:W2:Y:S04]  /*17a90*/  LDL.LU R47, [R1+0x1b8] ;  /* 0x0001b800012f7983 */ /* 0x000ea80000300800 */
[----:B------:R0:W-:Y:S04]  /*17aa0*/  STL [R1+0x770], R5 ;  /* 0x0007700501007387 */ /* 0x0001e80000100800 */
[----:B------:R1:W-:Y:S01]  /*17ab0*/  STL [R1+0x1c0], R45 ;  /* 0x0001c02d01007387 */ /* 0x0003e20000100800 */
[----:B0-----:R-:W-:-:S03]  /*17ac0*/  LEA R5, P3, R6, R72, 0x1 ;  /* 0x0000004806057211 */ /* 0x001fc600078608ff */
[----:B-1----:R-:W2:Y:S04]  /*17ad0*/  LDL R45, [R1+0x11dc] ;  /* 0x0011dc00012d7983 */ /* 0x002ea80000100800 */
[----:B------:R-:W-:Y:S04]  /*17ae0*/  STL [R1+0x7a4], R5 ;  /* 0x0007a40501007387 */ /* 0x000fe80000100800 */
[----:B---3--:R0:W-:Y:S02]  /*17af0*/  STL [R1+0x124], R54 ;  /* 0x0001243601007387 */ /* 0x0081e40000100800 */
[----:B0-----:R-:W-:-:S02]  /*17b00*/  LEA.HI.X.SX32 R54, R6, R69, 0x1, P3 ;  /* 0x0000004506367211 */ /* 0x001fc400018f0eff */
[----:B------:R-:W-:Y:S01]  /*17b10*/  SEL R6, R73, R4, !P1 ;  /* 0x0000000449067207 */ /* 0x000fe20004800000 */
[----:B------:R-:W-:Y:S02]  /*17b20*/  @P0 IMAD.MOV.U32 R4, RZ, RZ, R5 ;  /* 0x000000ffff040224 */ /* 0x000fe400078e0005 */
[----:B------:R-:W-:-:S05]  /*17b30*/  @P0 IMAD.MOV.U32 R5, RZ, RZ, R54 ;  /* 0x000000ffff050224 */ /* 0x000fca00078e0036 */
[----:B------:R0:W3:Y:S01]  /*17b40*/  @P0 LDG.E.U16 R7, desc[UR20][R4.64] ;  /* 0x0000001404070981 */ /* 0x0000e2000c1e1500 */
        /* <DEDUP_REMOVED lines=8> */
[----:B------:R-:W2:Y:S03]  /*17bd0*/  LDL R56, [R1+0x1210] ;  /* 0x0012100001387983 */ /* 0x000ea60000100800 */
[--C-:B------:R-:W-:Y:S01]  /*17be0*/  @!P5 IMAD.IADD R60, R60, 0x1, -R68.reuse ;  /* 0x000000013c3cd824 */ /* 0x100fe200078e0a44 */
[----:B-1----:R-:W2:Y:S03]  /*17bf0*/  LDL.LU R54, [R1+0x1a8] ;  /* 0x0001a80001367983 */ /* 0x002ea60000300800 */
[----:B------:R-:W-:Y:S01]  /*17c00*/  @!P6 IMAD.IADD R57, R57, 0x1, -R68 ;  /* 0x000000013939e824 */ /* 0x000fe200078e0a44 */
[----:B0-----:R-:W-:Y:S01]  /*17c10*/  PRMT R4, RZ, 0x7610, R4 ;  /* 0x00007610ff047816 */ /* 0x001fe20000000004 */
[----:B---3--:R0:W-:Y:S04]  /*17c20*/  STL [R1+0x11c], R7 ;  /* 0x00011c0701007387 */ /* 0x0081e80000100800 */
        /* <DEDUP_REMOVED lines=9> */
[----:B------:R0:W3:Y:S01]  /*17cc0*/  @P0 LDG.E.U16 R4, desc[UR20][R6.64] ;  /* 0x0000001406040981 */ /* 0x0000e2000c1e1500 */
[C---:B----4-:R-:W-:Y:S01]  /*17cd0*/  ISETP.GT.U32.AND P4, PT, R68.reuse, R52, PT ;  /* 0x000000344400720c */ /* 0x050fe20003f84070 */
[----:B------:R-:W-:Y:S01]  /*17ce0*/  IMAD.MOV.U32 R5, RZ, RZ, R60 ;  /* 0x000000ffff057224 */ /* 0x000fe200078e003c */
[----:B--2---:R-:W-:-:S03]  /*17cf0*/  ISETP.GT.U32.AND P6, PT, R68, R47, PT ;  /* 0x0000002f4400720c */ /* 0x004fc60003fc4070 */
[----:B------:R-:W-:-:S08]  /*17d00*/  @!P3 IMAD.MOV R5, RZ, RZ, -R5 ;  /* 0x000000ffff05b224 */ /* 0x000fd000078e0a05 */
[----:B------:R-:W-:Y:S01]  /*17d10*/  @!P4 IMAD.IADD R52, R52, 0x1, -R68 ;  /* 0x000000013434c824 */ /* 0x000fe200078e0a44 */
[----:B------:R-:W-:Y:S02]  /*17d20*/  ISETP.GE.AND P4, PT, R50, RZ, PT ;  /* 0x000000ff3200720c */ /* 0x000fe40003f86270 */
[----:B------:R-:W-:Y:S01]  /*17d30*/  SEL R5, R73, R5, !P1 ;  /* 0x0000000549057207 */ /* 0x000fe20004800000 */
[----:B------:R-:W2:Y:S01]  /*17d40*/  LDL.LU R50, [R1+0x198] ;  /* 0x0001980001327983 */ /* 0x000ea20000300800 */
[----:B------:R-:W-:-:S03]  /*17d50*/  ISETP.GT.U32.AND P3, PT, R68, R52, PT ;  /* 0x000000344400720c */ /* 0x000fc60003f64070 */
[----:B0-----:R-:W-:Y:S01]  /*17d60*/  IMAD R6, R5, UR4, RZ ;  /* 0x0000000405067c24 */ /* 0x001fe2000f8e02ff */
[----:B------:R-:W-:Y:S01]  /*17d70*/  PRMT R18, RZ, 0x7610, R18 ;  /* 0x00007610ff127816 */ /* 0x000fe20000000012 */
[----:B------:R-:W-:Y:S01]  /*17d80*/  @!P6 IMAD.IADD R47, R47, 0x1, -R68 ;  /* 0x000000012f2fe824 */ /* 0x000fe200078e0a44 */
[----:B------:R-:W-:Y:S01]  /*17d90*/  ISETP.GT.U32.AND P5, PT, R68, R59, PT ;  /* 0x0000003b4400720c */ /* 0x000fe20003fa4070 */
[----:B------:R-:W0:Y:S01]  /*17da0*/  LDCU UR4, c[0x0][0x3b0] ;  /* 0x00007600ff0477ac */ /* 0x000e220008000800 */
[----:B------:R-:W-:-:S05]  /*17db0*/  LEA R7, P6, R6, R72, 0x1 ;  /* 0x0000004806077211 */ /* 0x000fca00078c08ff */
[----:B------:R-:W-:Y:S01]  /*17dc0*/  @!P3 IMAD.IADD R52, R52, 0x1, -R68 ;  /* 0x000000013434b824 */ /* 0x000fe200078e0a44 */
[----:B------:R-:W-:Y:S01]  /*17dd0*/  LEA.HI.X.SX32 R6, R6, R69, 0x1, P6 ;  /* 0x0000004506067211 */ /* 0x000fe200030f0eff */
[----:B---3--:R1:W-:Y:S02]  /*17de0*/  STL [R1+0x118], R4 ;  /* 0x0001180401007387 */ /* 0x0083e40000100800 */
[----:B-1----:R-:W-:-:S04]  /*17df0*/  IMAD.MOV.U32 R4, RZ, RZ, R57 ;  /* 0x000000ffff047224 */ /* 0x002fc800078e0039 */
[----:B------:R-:W-:Y:S01]  /*17e00*/  @!P4 IMAD.MOV R4, RZ, RZ, -R4 ;  /* 0x000000ffff04c224 */ /* 0x000fe200078e0a04 */
[----:B------:R-:W-:Y:S02]  /*17e10*/  ISETP.GE.AND P4, PT, R45, RZ, PT ;  /* 0x000000ff2d00720c */ /* 0x000fe40003f86270 */
[----:B------:R-:W3:Y:S04]  /*17e20*/  LDL R45, [R1+0x120c] ;  /* 0x00120c00012d7983 */ /* 0x000ee80000100800 */
        /* <DEDUP_REMOVED lines=18> */
[C---:B------:R-:W-:Y:S01]  /*17f50*/  ISETP.GT.U32.AND P4, PT, R68.reuse, R47, PT ;  /* 0x0000002f4400720c */ /* 0x040fe20003f84070 */
[----:B------:R-:W-:Y:S02]  /*17f60*/  @!P5 IMAD.IADD R59, R59, 0x1, -R68 ;  /* 0x000000013b3bd824 */ /* 0x000fe400078e0a44 */
[----:B-1----:R-:W-:Y:S02]  /*17f70*/  @P0 IMAD.MOV.U32 R6, RZ, RZ, R56 ;  /* 0x000000ffff060224 */ /* 0x002fe400078e0038 */
[----:B------:R-:W-:Y:S01]  /*17f80*/  @P0 IMAD.MOV.U32 R7, RZ, RZ, R57 ;  /* 0x000000ffff070224 */ /* 0x000fe200078e0039 */
[----:B--2---:R-:W-:Y:S01]  /*17f90*/  ISETP.GT.U32.AND P6, PT, R68, R50, PT ;  /* 0x000000324400720c */ /* 0x004fe20003fc4070 */
[----:B------:R-:W-:-:S03]  /*17fa0*/  IMAD.MOV.U32 R4, RZ, RZ, R59 ;  /* 0x000000ffff047224 */ /* 0x000fc600078e003b */
[----:B------:R1:W2:Y:S01]  /*17fb0*/  @P0 LDG.E.U16 R49, desc[UR20][R6.64] ;  /* 0x0000001406310981 */ /* 0x0002a2000c1e1500 */
        /* <DEDUP_REMOVED lines=9> */
[----:B------:R-:W-:Y:S01]  /*18050*/  PRMT R7, RZ, 0x7610, R7 ;  /* 0x00007610ff077816 */ /* 0x000fe20000000007 */
[----:B0-----:R-:W-:Y:S01]  /*18060*/  IMAD R5, R5, UR4, RZ ;  /* 0x0000000405057c24 */ /* 0x001fe2000f8e02ff */
[----:B------:R-:W-:Y:S01]  /*18070*/  ISETP.GT.U32.AND P5, PT, R68, R54, PT ;  /* 0x000000364400720c */ /* 0x000fe20003fa4070 */
[----:B------:R-:W0:Y:S01]  /*18080*/  LDCU UR4, c[0x0][0x3b0] ;  /* 0x00007600ff0477ac */ /* 0x000e220008000800 */
[C---:B-1----:R-:W-:Y:S01]  /*18090*/  LEA R59, P6, R6.reuse, R72, 0x1 ;  /* 0x00000048063b7211 */ /* 0x042fe200078c08ff */
[----:B------:R-:W1:Y:S03]  /*180a0*/  LDCU UR7, c[0x0][0x3b0] ;  /* 0x00007600ff0777ac */ /* 0x000e660008000800 */
[----:B------:R-:W-:-:S02]  /*180b0*/  LEA.HI.X.SX32 R60, R6, R69, 0x1, P6 ;  /* 0x00000045063c7211 */ /* 0x000fc400030f0eff */
[----:B---3--:R-:W-:-:S13]  /*180c0*/  ISETP.GE.AND P3, PT, R45, RZ, PT ;  /* 0x000000ff2d00720c */ /* 0x008fda0003f66270 */
[----:B------:R-:W-:-:S05]  /*180d0*/  @!P3 IMAD.MOV R4, RZ, RZ, -R4 ;  /* 0x000000ffff04b224 */ /* 0x000fca00078e0a04 */
[----:B------:R-:W-:Y:S01]  /*180e0*/  SEL R6, R73, R4, !P1 ;  /* 0x0000000449067207 */ /* 0x000fe20004800000 */
[----:B------:R-:W-:Y:S01]  /*180f0*/  @P0 IMAD.MOV.U32 R4, RZ, RZ, R59 ;  /* 0x000000ffff040224 */ /* 0x000fe200078e003b */
[----:B----4-:R3:W-:Y:S04]  /*18100*/  STL [R1+0x114], R18 ;  /* 0x0001141201007387 */ /* 0x0107e80000100800 */
[----:B---3--:R-:W3:Y:S04]  /*18110*/  LDL R18, [R1+0x1230] ;  /* 0x0012300001127983 */ /* 0x008ee80000100800 */
[----:B------:R4:W-:Y:S04]  /*18120*/  STL [R1+0x834], R56 ;  /* 0x0008343801007387 */ /* 0x0009e80000100800 */
[----:B------:R-:W3:Y:S01]  /*18130*/  LDL.LU R52, [R1+0x188] ;  /* 0x0001880001347983 */ /* 0x000ee20000300800 */
[----:B----4-:R-:W-:-:S03]  /*18140*/  LEA R56, P3, R5, R72, 0x1 ;  /* 0x0000004805387211 */ /* 0x010fc600078608ff */
[----:B------:R4:W-:Y:S04]  /*18150*/  STL [R1+0x830], R57 ;  /* 0x0008303901007387 */ /* 0x0009e80000100800 */
[----:B------:R-:W3:Y:S01]  /*18160*/  LDL R45, [R1+0x1260] ;  /* 0x00126000012d7983 */ /* 0x000ee20000100800 */
[----:B----4-:R-:W-:Y:S01]  /*18170*/  LEA.HI.X.SX32 R57, R5, R69, 0x1, P3 ;  /* 0x0000004505397211 */ /* 0x010fe200018f0eff */
[----:B------:R-:W-:-:S05]  /*18180*/  @P0 IMAD.MOV.U32 R5, RZ, RZ, R60 ;  /* 0x000000ffff050224 */ /* 0x000fca00078e003c */
[----:B------:R4:W3:Y:S02]  /*18190*/  @P0 LDG.E.U16 R58, desc[UR20][R4.64] ;  /* 0x00000014043a0981 */ /* 0x0008e4000c1e1500 */
[----:B----4-:R-:W-:Y:S02]  /*181a0*/  @P0 IMAD.MOV.U32 R4, RZ, RZ, R56 ;  /* 0x000000ffff040224 */ /* 0x010fe400078e0038 */
[----:B------:R-:W-:-:S05]  /*181b0*/  @P0 IMAD.MOV.U32 R5, RZ, RZ, R57 ;  /* 0x000000ffff050224 */ /* 0x000fca00078e0039 */
[----:B------:R4:W3:Y:S01]  /*181c0*/  @P0 LDG.E.U16 R7, desc[UR20][R4.64] ;  /* 0x0000001404070981 */ /* 0x0008e2000c1e1500 */
[----:B------:R-:W-:-:S05]  /*181d0*/  @!P5 IMAD.IADD R54, R54, 0x1, -R68 ;  /* 0x000000013636d824 */ /* 0x000fca00078e0a44 */
[C---:B------:R-:W-:Y:S02]  /*181e0*/  ISETP.GT.U32.AND P5, PT, R68.reuse, R54, PT ;  /* 0x000000364400720c */ /* 0x040fe40003fa4070 */
[----:B------:R-:W-:Y:S01]  /*181f0*/  ISETP.GT.U32.AND P4, PT, R68, R50, PT ;  /* 0x000000324400720c */ /* 0x000fe20003f84070 */
[----:B--2---:R2:W-:Y:S01]  /*18200*/  STL [R1+0x10c], R49 ;  /* 0x00010c3101007387 */ /* 0x0045e20000100800 */
[----:B------:R-:W-:Y:S01]  /*18210*/  IMAD R6, R6, UR5, RZ ;  /* 0x0000000506067c24 */ /* 0x000fe2000f8e02ff */
[----:B------:R-:W-:Y:S01]  /*18220*/  PRMT R36, RZ, 0x7610, R36 ;  /* 0x00007610ff247816 */ /* 0x000fe20000000024 */
[----:B------:R-:W0:Y:S01]  /*18230*/  LDCU UR5, c[0x0][0x3b0] ;  /* 0x00007600ff0577ac */ /* 0x000e220008000800 */
[----:B--2---:R-:W2:Y:S06]  /*18240*/  LDL.LU R49, [R1+0x17c] ;  /* 0x00017c0001317983 */ /* 0x004eac0000300800 */
[----:B------:R-:W-:Y:S01]  /*18250*/  @!P5 IMAD.IADD R54, R54, 0x1, -R68 ;  /* 0x000000013636d824 */ /* 0x000fe200078e0a44 */
[----:B------:R0:W-:Y:S03]  /*18260*/  STL [R1+0x1b8], R47 ;  /* 0x0001b82f01007387 */ /* 0x0001e60000100800 */
[----:B----4-:R-:W-:Y:S01]  /*18270*/  IMAD.MOV.U32 R4, RZ, RZ, R54 ;  /* 0x000000ffff047224 */ /* 0x010fe200078e0036 */
[----:B0-----:R-:W4:Y:S04]  /*18280*/  LDL.LU R47, [R1+0x16c] ;  /* 0x00016c00012f7983 */ /* 0x001f280000300800 */
[----:B------:R-:W-:Y:S04]  /*18290*/  STL [R1+0x864], R59 ;  /* 0x0008643b01007387 */ /* 0x000fe80000100800 */
[----:B------:R-:W-:Y:S01]  /*182a0*/  STL [R1+0x894], R56 ;  /* 0x0008943801007387 */ /* 0x000fe20000100800 */
[----:B------:R-:W-:Y:S01]  /*182b0*/  @!P4 IMAD.IADD R50, R50, 0x1, -R68 ;  /* 0x000000013232c824 */ /* 0x000fe200078e0a44 */
[----:B---3--:R-:W-:-:S02]  /*182c0*/  ISETP.GE.AND P5, PT, R18, RZ, PT ;  /* 0x000000ff1200720c */ /* 0x008fc40003fa6270 */
[----:B------:R-:W3:Y:S04]  /*182d0*/  LDL R18, [R1+0x1278] ;  /* 0x0012780001127983 */ /* 0x000ee80000100800 */
[----:B------:R-:W-:Y:S04]  /*182e0*/  STL [R1+0x860], R60 ;  /* 0x0008603c01007387 */ /* 0x000fe80000100800 */
[----:B------:R0:W-:Y:S04]  /*182f0*/  STL [R1+0x1a8], R54 ;  /* 0x0001a83601007387 */ /* 0x0001e80000100800 */
[----:B------:R-:W-:Y:S04]  /*18300*/  STL [R1+0x890], R57 ;  /* 0x0008903901007387 */ /* 0x000fe80000100800 */
[----:B0-----:R-:W4:Y:S01]  /*18310*/  LDL R54, [R1+0x12a0] ;  /* 0x0012a00001367983 */ /* 0x001f220000100800 */
[----:B------:R-:W-:-:S03]  /*18320*/  ISETP.GE.AND P6, PT, R45, RZ, PT ;  /* 0x000000ff2d00720c */ /* 0x000fc60003fc6270 */
[----:B------:R0:W-:Y:S02]  /*18330*/  STL [R1+0x104], R7 ;  /* 0x0001040701007387 */ /* 0x0001e40000100800 */
[C---:B0-----:R-:W-:Y:S02]  /*18340*/  LEA R7, P4, R6.reuse, R72, 0x1 ;  /* 0x0000004806077211 */ /* 0x041fe400078808ff */
[----:B------:R-:W-:Y:S02]  /*18350*/  STL [R1+0x198], R50 ;  /* 0x0001983201007387 */ /* 0x000fe40000100800 */
[----:B------:R-:W-:Y:S02]  /*18360*/  LEA.HI.X.SX32 R45, R6, R69, 0x1, P4 ;  /* 0x00000045062d7211 */ /* 0x000fe400020f0eff */
[----:B------:R0:W-:Y:S01]  /*18370*/  STL [R1+0x8c4], R7 ;  /* 0x0008c40701007387 */ /* 0x0001e20000100800 */
[----:B------:R-:W-:Y:S02]  /*18380*/  @P0 IMAD.MOV.U32 R6, RZ, RZ, R7 ;  /* 0x000000ffff060224 */ /* 0x000fe400078e0007 */
[----:B0-----:R-:W-:-:S05]  /*18390*/  @P0 IMAD.MOV.U32 R7, RZ, RZ, R45 ;  /* 0x000000ffff070224 */ /* 0x001fca00078e002d */
[----:B------:R0:W4:Y:S01]  /*183a0*/  @P0 LDG.E.U16 R36, desc[UR20][R6.64] ;  /* 0x0000001406240981 */ /* 0x000122000c1e1500 */
[C---:B------:R-:W-:Y:S01]  /*183b0*/  ISETP.GT.U32.AND P3, PT, R68.reuse, R52, PT ;  /* 0x000000344400720c */ /* 0x040fe20003f64070 */
[----:B------:R-:W-:Y:S01]  /*183c0*/  @!P5 IMAD.MOV R4, RZ, RZ, -R4 ;  /* 0x000000ffff04d224 */ /* 0x000fe200078e0a04 */
[----:B--2---:R-:W-:-:S04]  /*183d0*/  ISETP.GT.U32.AND P5, PT, R68, R49, PT ;  /* 0x000000314400720c */ /* 0x004fc80003fa4070 */
[----:B------:R-:W-:Y:S01]  /*183e0*/  SEL R5, R73, R4, !P1 ;  /* 0x0000000449057207 */ /* 0x000fe20004800000 */
[----:B------:R-:W-:-:S06]  /*183f0*/  IMAD.MOV.U32 R4, RZ, RZ, R50 ;  /* 0x000000ffff047224 */ /* 0x000fcc00078e0032 */
[----:B------:R-:W-:Y:S02]  /*18400*/  @!P3 IMAD.IADD R52, R52, 0x1, -R68 ;  /* 0x000000013434b824 */ /* 0x000fe400078e0a44 */
[----:B------:R-:W-:Y:S02]  /*18410*/  @!P6 IMAD.MOV R4, RZ, RZ, -R4 ;  /* 0x000000ffff04e224 */ /* 0x000fe400078e0a04 */
[----:B------:R-:W-:Y:S01]  /*18420*/  IMAD R5, R5, UR12, RZ ;  /* 0x0000000c05057c24 */ /* 0x000fe2000f8e02ff */
[----:B------:R-:W-:Y:S01]  /*18430*/  ISETP.GT.U32.AND P3, PT, R68, R52, PT ;  /* 0x000000344400720c */ /* 0x000fe20003f64070 */
[----:B------:R-:W-:Y:S01]  /*18440*/  @!P5 IMAD.IADD R49, R49, 0x1, -R68 ;  /* 0x000000013131d824 */ /* 0x000fe200078e0a44 */
[----:B------:R-:W-:Y:S01]  /*18450*/  SEL R4, R73, R4, !P1 ;  /* 0x0000000449047207 */ /* 0x000fe20004800000 */
[----:B------:R-:W-:Y:S01]  /*18460*/  STL [R1+0x8c0], R45 ;  /* 0x0008c02d01007387 */ /* 0x000fe20000100800 */
[C---:B------:R-:W-:Y:S01]  /*18470*/  LEA R56, P6, R5.reuse, R72, 0x1 ;  /* 0x0000004805387211 */ /* 0x040fe200078c08ff */
[----:B------:R-:W2:Y:S01]  /*18480*/  LDCU UR12, c[0x0][0x3b0] ;  /* 0x00007600ff0c77ac */ /* 0x000ea20008000800 */
[----:B------:R-:W-:Y:S01]  /*18490*/  PRMT R55, RZ, 0x7610, R55 ;  /* 0x00007610ff377816 */ /* 0x000fe20000000037 */
[----:B0-----:R-:W-:Y:S01]  /*184a0*/  IMAD R6, R4, UR4, RZ ;  /* 0x0000000404067c24 */ /* 0x001fe2000f8e02ff */
[----:B------:R-:W2:Y:S01]  /*184b0*/  LDL R50, [R1+0x12b0] ;  /* 0x0012b00001327983 */ /* 0x000ea20000100800 */
[----:B------:R-:W-:Y:S01]  /*184c0*/  LEA.HI.X.SX32 R5, R5, R69, 0x1, P6 ;  /* 0x0000004505057211 */ /* 0x000fe200030f0eff */
[----:B------:R-:W-:Y:S01]  /*184d0*/  @P0 IMAD.MOV.U32 R4, RZ, RZ, R56 ;  /* 0x000000ffff040224 */ /* 0x000fe200078e0038 */
[----:B------:R-:W-:Y:S01]  /*184e0*/  PRMT R7, RZ, 0x7610, R7 ;  /* 0x00007610ff077816 */ /* 0x000fe20000000007 */
[----:B------:R-:W0:Y:S01]  /*184f0*/  LDCU UR4, c[0x0][0x3b0] ;  /* 0x00007600ff0477ac */ /* 0x000e220008000800 */
[----:B------:R-:W-:-:S02]  /*18500*/  @!P3 IMAD.IADD R52, R52, 0x1, -R68 ;  /* 0x000000013434b824 */ /* 0x000fc400078e0a44 */
[----:B------:R1:W2:Y:S02]  /*18510*/  @P0 LDG.E.U16 R55, desc[UR20][R4.64] ;  /* 0x0000001404370981 */ /* 0x0002a4000c1e1500 */
[----:B-1----:R-:W-:Y:S01]  /*18520*/  IMAD.MOV.U32 R4, RZ, RZ, R52 ;  /* 0x000000ffff047224 */ /* 0x002fe200078e0034 */
[----:B---3--:R-:W-:-:S13]  /*18530*/  ISETP.GE.AND P5, PT, R18, RZ, PT ;  /* 0x000000ff1200720c */ /* 0x008fda0003fa6270 */
[----:B------:R-:W-:Y:S01]  /*18540*/  @!P5 IMAD.MOV R4, RZ, RZ, -R4 ;  /* 0x000000ffff04d224 */ /* 0x000fe200078e0a04 */
[----:B----4-:R1:W-:Y:S04]  /*18550*/  STL [R1+0x100], R36 ;  /* 0x0001002401007387 */ /* 0x0103e80000100800 */
[----:B-1----:R-:W3:Y:S04]  /*18560*/  LDL.LU R36, [R1+0x164] ;  /* 0x0001640001247983 */ /* 0x002ee80000300800 */
[----:B------:R-:W-:Y:S04]  /*18570*/  STL [R1+0x108], R58 ;  /* 0x0001083a01007387 */ /* 0x000fe80000100800 */
[----:B------:R-:W4:Y:S04]  /*18580*/  LDL.LU R18, [R1+0x154] ;  /* 0x0001540001127983 */ /* 0x000f280000300800 */
[----:B------:R-:W-:Y:S04]  /*18590*/  STL [R1+0x8f4], R56 ;  /* 0x0008f43801007387 */ /* 0x000fe80000100800 */
[----:B------:R-:W2:Y:S04]  /*185a0*/  LDL.LU R45, [R1+0x238] ;  /* 0x00023800012d7983 */ /* 0x000ea80000300800 */
[----:B------:R1:W-:Y:S04]  /*185b0*/  STL [R1+0x8f0], R5 ;  /* 0x0008f00501007387 */ /* 0x0003e80000100800 */
[----:B------:R0:W-:Y:S01]  /*185c0*/  STL [R1+0x188], R52 ;  /* 0x0001883401007387 */ /* 0x0001e20000100800 */
[----:B-1----:R-:W-:-:S04]  /*185d0*/  LEA R5, P6, R6, R72, 0x1 ;  /* 0x0000004806057211 */ /* 0x002fc800078c08ff */
[----:B0-----:R-:W-:Y:S01]  /*185e0*/  LEA.HI.X.SX32 R52, R6, R69, 0x1, P6 ;  /* 0x0000004506347211 */ /* 0x001fe200030f0eff */
[----:B------:R0:W-:Y:S01]  /*185f0*/  STL [R1+0x924], R5 ;  /* 0x0009240501007387 */ /* 0x0001e20000100800 */
[----:B------:R-:W-:Y:S01]  /*18600*/  SEL R6, R73, R4, !P1 ;  /* 0x0000000449067207 */ /* 0x000fe20004800000 */
[----:B------:R-:W-:Y:S02]  /*18610*/  @P0 IMAD.MOV.U32 R4, RZ, RZ, R5 ;  /* 0x000000ffff040224 */ /* 0x000fe400078e0005 */
[----:B0-----:R-:W-:-:S05]  /*18620*/  @P0 IMAD.MOV.U32 R5, RZ, RZ, R52 ;  /* 0x000000ffff050224 */ /* 0x001fca00078e0034 */
[----:B------:R0:W2:Y:S01]  /*18630*/  @P0 LDG.E.U16 R7, desc[UR20][R4.64] ;  /* 0x0000001404070981 */ /* 0x0000a2000c1e1500 */
[C---:B------:R-:W-:Y:S02]  /*18640*/  ISETP.GT.U32.AND P4, PT, R68.reuse, R47, PT ;  /* 0x0000002f4400720c */ /* 0x040fe40003f84070 */
[----:B------:R-:W-:Y:S02]  /*18650*/  ISETP.GT.U32.AND P3, PT, R68, R49, PT ;  /* 0x000000314400720c */ /* 0x000fe40003f64070 */
[----:B------:R-:W-:Y:S01]  /*18660*/  ISETP.GE.AND P6, PT, R54, RZ, PT ;  /* 0x000000ff3600720c */ /* 0x000fe20003fc6270 */
[----:B------:R-:W-:Y:S01]  /*18670*/  IMAD R6, R6, UR5, RZ ;  /* 0x0000000506067c24 */ /* 0x000fe2000f8e02ff */
[----:B------:R-:W3:Y:S01]  /*18680*/  LDL.LU R54, [R1+0x144] ;  /* 0x0001440001367983 */ /* 0x000ee20000300800 */
[----:B------:R-:W-:Y:S01]  /*18690*/  PRMT R40, RZ, 0x7610, R40 ;  /* 0x00007610ff287816 */ /* 0x000fe20000000028 */
[----:B------:R-:W1:Y:S05]  /*186a0*/  LDCU UR5, c[0x0][0x3b0] ;  /* 0x00007600ff0577ac */ /* 0x000e6a0008000800 */
[----:B------:R-:W-:-:S05]  /*186b0*/  @!P4 IMAD.IADD R47, R47, 0x1, -R68 ;  /* 0x000000012f2fc824 */ /* 0x000fca00078e0a44 */
[----:B------:R-:W-:Y:S01]  /*186c0*/  ISETP.GT.U32.AND P4, PT, R68, R47, PT ;  /* 0x0000002f4400720c */ /* 0x000fe20003f84070 */
[----:B------:R-:W-:Y:S01]  /*186d0*/  @!P3 IMAD.IADD R49, R49, 0x1, -R68 ;  /* 0x000000013131b824 */ /* 0x000fe200078e0a44 */
[----:B------:R-:W-:Y:S03]  /*186e0*/  STL [R1+0x920], R52 ;  /* 0x0009203401007387 */ /* 0x000fe60000100800 */
[----:B0-----:R-:W-:Y:S01]  /*186f0*/  IMAD.MOV.U32 R4, RZ, RZ, R49 ;  /* 0x000000ffff047224 */ /* 0x001fe200078e0031 */
[----:B------:R-:W-:Y:S03]  /*18700*/  STL [R1+0x17c], R49 ;  /* 0x00017c3101007387 */ /* 0x000fe60000100800 */
[----:B------:R-:W-:-:S04]  /*18710*/  @!P6 IMAD.MOV R4, RZ, RZ, -R4 ;  /* 0x000000ffff04e224 */ /* 0x000fc800078e0a04 */
[----:B------:R-:W-:Y:S01]  /*18720*/  @!P4 IMAD.IADD R47, R47, 0x1, -R68 ;  /* 0x000000012f2fc824 */ /* 0x000fe200078e0a44 */
[----:B--2---:R0:W-:Y:S04]  /*18730*/  STL [R1+0xf8], R7 ;  /* 0x0000f80701007387 */ /* 0x0041e80000100800 */
[----:B------:R-:W-:Y:S01]  /*18740*/  STL [R1+0x16c], R47 ;  /* 0x00016c2f01007387 */ /* 0x000fe20000100800 */
[----:B0-----:R-:W-:-:S03]  /*18750*/  LEA R7, P6, R6, R72, 0x1 ;  /* 0x0000004806077211 */ /* 0x001fc600078c08ff */
[----:B------:R0:W-:Y:S01]  /*18760*/  STL [R1+0xfc], R55 ;  /* 0x0000fc3701007387 */ /* 0x0001e20000100800 */
[----:B------:R-:W-:-:S03]  /*18770*/  LEA.HI.X.SX32 R6, R6, R69, 0x1, P6 ;  /* 0x0000004506067211 */ /* 0x000fc600030f0eff */
[----:B0-----:R-:W2:Y:S04]  /*18780*/  LDL R55, [R1+0x12a8] ;  /* 0x0012a80001377983 */ /* 0x001ea80000100800 */
[----:B------:R0:W-:Y:S04]  /*18790*/  STL [R1+0x954], R7 ;  /* 0x0009540701007387 */ /* 0x0001e80000100800 */
[----:B------:R-:W2:Y:S01]  /*187a0*/  LDL R52, [R1+0x1274] ;  /* 0x0012740001347983 */ /* 0x000ea20000100800 */
[----:B0-----:R-:W-:-:S03]  /*187b0*/  @P0 LOP3.LUT R7, R7, R6, RZ, 0x3c, !PT ;  /* 0x0000000607070212 */ /* 0x001fc600078e3cff */
[----:B------:R0:W-:Y:S02]  /*187c0*/  STL [R1+0x950], R6 ;  /* 0x0009500601007387 */ /* 0x0001e40000100800 */
[----:B0-----:R-:W-:-:S04]  /*187d0*/  @P0 LOP3.LUT R6, R7, R6, RZ, 0x3c, !PT ;  /* 0x0000000607060212 */ /* 0x001fc800078e3cff */
[----:B------:R-:W-:-:S05]  /*187e0*/  @P0 LOP3.LUT R7, R7, R6, RZ, 0x3c, !PT ;  /* 0x0000000607070212 */ /* 0x000fca00078e3cff */
[----:B------:R1:W2:Y:S01]  /*187f0*/  @P0 LDG.E.U16 R40, desc[UR20][R6.64] ;  /* 0x0000001406280981 */ /* 0x0002a2000c1e1500 */
[----:B------:R-:W-:Y:S01]  /*18800*/  ISETP.GE.AND P3, PT, R50, RZ, PT ;  /* 0x000000ff3200720c */ /* 0x000fe20003f66270 */
[----:B------:R-:W-:Y:S01]  /*18810*/  IMAD.MOV.U32 R5, RZ, RZ, R47 ;  /* 0x000000ffff057224 */ /* 0x000fe200078e002f */
[----:B------:R-:W-:Y:S01]  /*18820*/  SEL R4, R73, R4, !P1 ;  /* 0x0000000449047207 */ /* 0x000fe20004800000 */
[----:B------:R-:W4:Y:S04]  /*18830*/  LDL.LU R50, [R1+0x130] ;  /* 0x0001300001327983 */ /* 0x000f280000300800 */
[----:B------:R-:W-:Y:S01]  /*18840*/  IMAD R4, R4, UR4, RZ ;  /* 0x0000000404047c24 */ /* 0x000fe2000f8e02ff */
[----:B------:R-:W4:Y:S01]  /*18850*/  LDL.LU R49, [R1+0xf4] ;  /* 0x0000f40001317983 */ /* 0x000f220000300800 */
[----:B------:R-:W-:Y:S01]  /*18860*/  PRMT R44, RZ, 0x7610, R44 ;  /* 0x00007610ff2c7816 */ /* 0x000fe2000000002c */
[----:B------:R-:W0:Y:S03]  /*18870*/  LDCU UR4, c[0x0][0x3b0] ;  /* 0x00007600ff0477ac */ /* 0x000e260008000800 */
[----:B------:R-:W-:-:S05]  /*18880*/  @!P3 IMAD.MOV R5, RZ, RZ, -R5 ;  /* 0x000000ffff05b224 */ /* 0x000fca00078e0a05 */
[----:B------:R-:W-:-:S05]  /*18890*/  SEL R5, R73, R5, !P1 ;  /* 0x0000000549057207 */ /* 0x000fca0004800000 */
[----:B-1----:R-:W-:Y:S01]  /*188a0*/  IMAD R6, R5, UR5, RZ ;  /* 0x0000000505067c24 */ /* 0x002fe2000f8e02ff */
[----:B------:R-:W-:Y:S01]  /*188b0*/  PRMT R7, RZ, 0x7610, R7 ;  /* 0x00007610ff077816 */ /* 0x000fe20000000007 */
[----:B------:R-:W1:Y:S01]  /*188c0*/  LDCU UR5, c[0x0][0x3b0] ;  /* 0x00007600ff0577ac */ /* 0x000e620008000800 */
[----:B---3--:R-:W-:Y:S01]  /*188d0*/  ISETP.GT.U32.AND P5, PT, R68, R36, PT ;  /* 0x000000244400720c */ /* 0x008fe20003fa4070 */
[----:B--2---:R2:W-:Y:S02]  /*188e0*/  STL [R1+0xe8], R40 ;  /* 0x0000e82801007387 */ /* 0x0045e40000100800 */
[----:B--2---:R-:W-:-:S04]  /*188f0*/  LEA R40, P6, R4, R72, 0x1 ;  /* 0x0000004804287211 */ /* 0x004fc800078c08ff */
[----:B------:R-:W-:Y:S01]  /*18900*/  LEA.HI.X.SX32 R56, R4, R69, 0x1, P6 ;  /* 0x0000004504387211 */ /* 0x000fe200030f0eff */
[----:B------:R-:W-:Y:S01]  /*18910*/  @P0 IMAD.MOV.U32 R4, RZ, RZ, R40 ;  /* 0x000000ffff040224 */ /* 0x000fe200078e0028 */
[----:B------:R-:W-:-:S03]  /*18920*/  LEA R47, P6, R6, R72, 0x1 ;  /* 0x00000048062f7211 */ /* 0x000fc600078c08ff */
[----:B------:R-:W-:Y:S01]  /*18930*/  @P0 IMAD.MOV.U32 R5, RZ, RZ, R56 ;  /* 0x000000ffff050224 */ /* 0x000fe200078e0038 */
[----:B------:R-:W-:-:S04]  /*18940*/  LEA.HI.X.SX32 R6, R6, R69, 0x1, P6 ;  /* 0x0000004506067211 */ /* 0x000fc800030f0eff */
[----:B------:R2:W3:Y:S04]  /*18950*/  @P0 LDG.E.U16 R44, desc[UR20][R4.64] ;  /* 0x00000014042c0981 */ /* 0x0004e8000c1e1500 */
[----:B------:R0:W-:Y:S04]  /*18960*/  STL [R1+0x984], R40 ;  /* 0x0009842801007387 */ /* 0x0001e80000100800 */
[----:B------:R-:W-:Y:S01]  /*18970*/  STL [R1+0x980], R56 ;  /* 0x0009803801007387 */ /* 0x000fe20000100800 */
[----:B--2---:R-:W-:Y:S02]  /*18980*/  @P0 IMAD.MOV.U32 R4, RZ, RZ, R47 ;  /* 0x000000ffff040224 */ /* 0x004fe400078e002f */
[----:B------:R-:W-:Y:S01]  /*18990*/  @P0 IMAD.MOV.U32 R5, RZ, RZ, R6 ;  /* 0x000000ffff050224 */ /* 0x000fe200078e0006 */
[----:B0-----:R-:W2:Y:S04]  /*189a0*/  LDL R40, [R1+0x11b8] ;  /* 0x0011b80001287983 */ /* 0x001ea80000100800 */
[----:B------:R0:W2:Y:S01]  /*189b0*/  @P0 LDG.E.U16 R7, desc[UR20][R4.64] ;  /* 0x0000001404070981 */ /* 0x0000a2000c1e1500 */
[----:B----4-:R-:W-:Y:S01]  /*189c0*/  ISETP.GT.U32.AND P4, PT, R68, R18, PT ;  /* 0x000000124400720c */ /* 0x010fe20003f84070 */
[----:B------:R-:W-:Y:S01]  /*189d0*/  @!P5 IMAD.IADD R36, R36, 0x1, -R68 ;  /* 0x000000012424d824 */ /* 0x000fe200078e0a44 */
[----:B------:R-:W-:-:S04]  /*189e0*/  ISETP.GT.U32.AND P5, PT, R68, R45, PT ;  /* 0x0000002d4400720c */ /* 0x000fc80003fa4070 */
[----:B------:R-:W-:-:S07]  /*189f0*/  ISETP.GT.U32.AND P3, PT, R68, R36, PT ;  /* 0x000000244400720c */ /* 0x000fce0003f64070 */
[--C-:B------:R-:W-:Y:S01]  /*18a00*/  @!P4 IMAD.IADD R18, R18, 0x1, -R68.reuse ;  /* 0x000000011212c824 */ /* 0x100fe200078e0a44 */
[----:B------:R-:W-:Y:S01]  /*18a10*/  ISETP.GT.U32.AND P4, PT, R68, R54, PT ;  /* 0x000000364400720c */ /* 0x000fe20003f84070 */
[----:B------:R-:W-:-:S03]  /*18a20*/  @!P5 IMAD.IADD R45, R45, 0x1, -R68 ;  /* 0x000000012d2dd824 */ /* 0x000fc600078e0a44 */
[----:B------:R-:W-:Y:S01]  /*18a30*/  ISETP.GT.U32.AND P5, PT, R68, R18, PT ;  /* 0x000000124400720c */ /* 0x000fe20003fa4070 */
[----:B------:R-:W-:Y:S01]  /*18a40*/  @!P3 IMAD.IADD R36, R36, 0x1, -R68 ;  /* 0x000000012424b824 */ /* 0x000fe200078e0a44 */
[----:B------:R-:W-:Y:S02]  /*18a50*/  ISETP.GE.AND P3, PT, R55, RZ, PT ;  /* 0x000000ff3700720c */ /* 0x000fe40003f66270 */
[----:B------:R-:W-:-:S05]  /*18a60*/  ISETP.GE.AND P6, PT, R52, RZ, PT ;  /* 0x000000ff3400720c */ /* 0x000fca0003fc6270 */
[----:B------:R-:W-:Y:S01]  /*18a70*/  @!P4 IMAD.IADD R54, R54, 0x1, -R68 ;  /* 0x000000013636c824 */ /* 0x000fe200078e0a44 */
[----:B------:R-:W-:Y:S01]  /*18a80*/  ISETP.GT.U32.AND P4, PT, R68, R45, PT ;  /* 0x0000002d4400720c */ /* 0x000fe20003f84070 */
[----:B0-----:R-:W-:Y:S02]  /*18a90*/  IMAD.MOV.U32 R5, RZ, RZ, R36 ;  /* 0x000000ffff057224 */ /* 0x001fe400078e0024 */
[----:B------:R-:W-:Y:S01]  /*18aa0*/  @!P5 IMAD.IADD R18, R18, 0x1, -R68 ;  /* 0x000000011212d824 */ /* 0x000fe200078e0a44 */
[C---:B------:R-:W-:Y:S01]  /*18ab0*/  ISETP.GT.U32.AND P5, PT, R68.reuse, R54, PT ;  /* 0x000000364400720c */ /* 0x040fe20003fa4070 */
[----:B------:R-:W-:Y:S01]  /*18ac0*/  @!P3 IMAD.MOV R5, RZ, RZ, -R5 ;  /* 0x000000ffff05b224 */ /* 0x000fe200078e0a05 */
[C---:B------:R-:W-:Y:S01]  /*18ad0*/  ISETP.GT.U32.AND P3, PT, R68.reuse, R50, PT ;  /* 0x000000324400720c */ /* 0x040fe20003f64070 */
[----:B------:R-:W-:Y:S01]  /*18ae0*/  IMAD.MOV.U32 R4, RZ, RZ, R18 ;  /* 0x000000ffff047224 */ /* 0x000fe200078e0012 */
[----:B------:R-:W-:Y:S02]  /*18af0*/  STL [R1+0x9b4], R47 ;  /* 0x0009b42f01007387 */ /* 0x000fe40000100800 */
[----:B------:R-:W-:Y:S01]  /*18b00*/  SEL R5, R73, R5, !P1 ;  /* 0x0000000549057207 */ /* 0x000fe20004800000 */
[----:B------:R-:W-:Y:S01]  /*18b10*/  @!P6 IMAD.MOV R4, RZ, RZ, -R4 ;  /* 0x000000ffff04e224 */ /* 0x000fe200078e0a04 */
[----:B------:R-:W-:Y:S01]  /*18b20*/  ISETP.GT.U32.AND P6, PT, R68, R49, PT ;  /* 0x000000314400720c */ /* 0x000fe20003fc4070 */
[----:B------:R-:W-:-:S04]  /*18b30*/  @!P4 IMAD.IADD R45, R45, 0x1, -R68 ;  /* 0x000000012d2dc824 */ /* 0x000fc800078e0a44 */
[--C-:B------:R-:W-:Y:S01]  /*18b40*/  @!P5 IMAD.IADD R54, R54, 0x1, -R68.reuse ;  /* 0x000000013636d824 */ /* 0x100fe200078e0a44 */
[----:B------:R-:W-:Y:S01]  /*18b50*/  SEL R4, R73, R4, !P1 ;  /* 0x0000000449047207 */ /* 0x000fe20004800000 */
[----:B------:R-:W-:-:S06]  /*18b60*/  @!P3 IMAD.IADD R50, R50, 0x1, -R68 ;  /* 0x000000013232b824 */ /* 0x000fcc00078e0a44 */
[----:B------:R-:W-:Y:S01]  /*18b70*/  @!P6 IMAD.IADD R49, R49, 0x1, -R68 ;  /* 0x000000013131e824 */ /* 0x000fe200078e0a44 */
[----:B------:R-:W-:Y:S02]  /*18b80*/  PRMT R53, RZ, 0x7610, R53 ;  /* 0x00007610ff357816 */ /* 0x000fe40000000035 */
[----:B------:R-:W-:Y:S01]  /*18b90*/  PRMT R8, RZ, 0x7610, R8 ;  /* 0x00007610ff087816 */ /* 0x000fe20000000008 */
[----:B---3--:R0:W-:Y:S04]  /*18ba0*/  STL [R1+0xe4], R44 ;  /* 0x0000e42c01007387 */ /* 0x0081e80000100800 */
[----:B0-----:R-:W3:Y:S04]  /*18bb0*/  LDL.LU R44, [R1+0x240] ;  /* 0x00024000012c7983 */ /* 0x001ee80000300800 */
[----:B------:R0:W-:Y:S01]  /*18bc0*/  STL [R1+0x9b0], R6 ;  /* 0x0009b00601007387 */ /* 0x0001e20000100800 */
[----:B--2---:R-:W-:-:S03]  /*18bd0*/  ISETP.GE.AND P4, PT, R40, RZ, PT ;  /* 0x000000ff2800720c */ /* 0x004fc60003f86270 */
[----:B------:R2:W-:Y:S04]  /*18be0*/  STL [R1+0x164], R36 ;  /* 0x0001642401007387 */ /* 0x0005e80000100800 */
[----:B------:R4:W-:Y:S01]  /*18bf0*/  STL [R1+0x154], R18 ;  /* 0x0001541201007387 */ /* 0x0009e20000100800 */
[----:B0-----:R-:W-:Y:S01]  /*18c00*/  IMAD R6, R5, UR4, RZ ;  /* 0x0000000405067c24 */ /* 0x001fe2000f8e02ff */
[----:B------:R-:W0:Y:S02]  /*18c10*/  LDCU UR4, c[0x0][0x3b0] ;  /* 0x00007600ff0477ac */ /* 0x000e240008000800 */
[----:B--2---:R-:W2:Y:S04]  /*18c20*/  LDL R36, [R1+0x102c] ;  /* 0x00102c0001247983 */ /* 0x004ea80000100800 */
[----:B----4-:R-:W4:Y:S04]  /*18c30*/  LDL R18, [R1+0xf88] ;  /* 0x000f880001127983 */ /* 0x010f280000100800 */
[----:B------:R-:W4:Y:S04]  /*18c40*/  LDL.LU R47, [R1+0x250] ;  /* 0x00025000012f7983 */ /* 0x000f280000300800 */
[----:B------:R-:W4:Y:S01]  /*18c50*/  LDL R40, [R1+0xf80] ;  /* 0x000f800001287983 */ /* 0x000f220000100800 */
[----:B-1----:R-:W-:Y:S01]  /*18c60*/  IMAD R5, R4, UR5, RZ ;  /* 0x0000000504057c24 */ /* 0x002fe2000f8e02ff */
[----:B------:R-:W1:Y:S02]  /*18c70*/  LDCU UR5, c[0x0][0x3b0] ;  /* 0x00007600ff0577ac */ /* 0x000e640008000800 */
[----:B------:R-:W-:Y:S04]  /*18c80*/  STL [R1+0x238], R45 ;  /* 0x0002382d01007387 */ /* 0x000fe80000100800 */
[----:B------:R-:W-:Y:S04]  /*18c90*/  STL [R1+0x144], R54 ;  /* 0x0001443601007387 */ /* 0x000fe80000100800 */
[----:B------:R0:W-:Y:S01]  /*18ca0*/  STL [R1+0xdc], R7 ;  /* 0x0000dc0701007387 */ /* 0x0001e20000100800 */
[----:B------:R-:W-:-:S02]  /*18cb0*/  LEA R52, P6, R5, R72, 0x1 ;  /* 0x0000004805347211 */ /* 0x000fc400078c08ff */
[----:B0-----:R-:W-:-:S04]  /*18cc0*/  LEA R7, P3, R6, R72, 0x1 ;  /* 0x0000004806077211 */ /* 0x001fc800078608ff */
[----:B------:R-:W-:Y:S01]  /*18cd0*/  LEA.HI.X.SX32 R6, R6, R69, 0x1, P3 ;  /* 0x0000004506067211 */ /* 0x000fe200018f0eff */
[----:B------:R0:W-:Y:S04]  /*18ce0*/  STL [R1+0x9e4], R7 ;  /* 0x0009e40701007387 */ /* 0x0001e80000100800 */
[----:B------:R-:W-:Y:S01]  /*18cf0*/  STL [R1+0xa14], R52 ;  /* 0x000a143401007387 */ /* 0x000fe20000100800 */
[----:B0-----:R-:W-:-:S03]  /*18d00*/  @P0 LOP3.LUT R7, R7, R6, RZ, 0x3c, !PT ;  /* 0x0000000607070212 */ /* 0x001fc600078e3cff */
[----:B------:R0:W-:Y:S01]  /*18d10*/  STL [R1+0x9e0], R6 ;  /* 0x0009e00601007387 */ /* 0x0001e20000100800 */
[----:B------:R-:W-:Y:S02]  /*18d20*/  LEA.HI.X.SX32 R5, R5, R69, 0x1, P6 ;  /* 0x0000004505057211 */ /* 0x000fe400030f0eff */
[----:B0-----:R-:W-:-:S04]  /*18d30*/  @P0 LOP3.LUT R6, R7, R6, RZ, 0x3c, !PT ;  /* 0x0000000607060212 */ /* 0x001fc800078e3cff */
[----:B------:R-:W-:-:S05]  /*18d40*/  @P0 LOP3.LUT R7, R7, R6, RZ, 0x3c, !PT ;  /* 0x0000000607070212 */ /* 0x000fca00078e3cff */
[----:B------:R0:W4:Y:S02]  /*18d50*/  @P0 LDG.E.U16 R53, desc[UR20][R6.64] ;  /* 0x0000001406350981 */ /* 0x000124000c1e1500 */
[----:B0-----:R-:W-:Y:S02]  /*18d60*/  @P0 IMAD.MOV.U32 R6, RZ, RZ, R52 ;  /* 0x000000ffff060224 */ /* 0x001fe400078e0034 */
[----:B------:R-:W-:-:S05]  /*18d70*/  @P0 IMAD.MOV.U32 R7, RZ, RZ, R5 ;  /* 0x000000ffff070224 */ /* 0x000fca00078e0005 */
[----:B------:R0:W4:Y:S01]  /*18d80*/  @P0 LDG.E.U16 R8, desc[UR20][R6.64] ;  /* 0x0000001406080981 */ /* 0x000122000c1e1500 */
[----:B------:R-:W-:Y:S01]  /*18d90*/  IMAD.MOV.U32 R4, RZ, RZ, R54 ;  /* 0x000000ffff047224 */ /* 0x000fe200078e0036 */
[----:B------:R-:W-:-:S03]  /*18da0*/  ISETP.GT.U32.AND P3, PT, R68, R50, PT ;  /* 0x000000324400720c */ /* 0x000fc60003f64070 */
[----:B------:R-:W-:Y:S01]  /*18db0*/  @!P4 IMAD.MOV R4, RZ, RZ, -R4 ;  /* 0x000000ffff04c224 */ /* 0x000fe200078e0a04 */
[----:B------:R-:W-:-:S04]  /*18dc0*/  ISETP.GT.U32.AND P4, PT, R68, R49, PT ;  /* 0x000000314400720c */ /* 0x000fc80003f84070 */
[----:B------:R-:W-:-:S05]  /*18dd0*/  SEL R4, R73, R4, !P1 ;  /* 0x0000000449047207 */ /* 0x000fca0004800000 */
[----:B0-----:R-:W-:Y:S01]  /*18de0*/  IMAD R6, R4, UR7, RZ ;  /* 0x0000000704067c24 */ /* 0x001fe2000f8e02ff */
[----:B------:R0:W-:Y:S01]  /*18df0*/  STL [R1+0xa10], R5 ;  /* 0x000a100501007387 */ /* 0x0001e20000100800 */
[----:B------:R-:W-:Y:S01]  /*18e00*/  @!P3 IMAD.IADD R50, R50, 0x1, -R68 ;  /* 0x000000013232b824 */ /* 0x000fe200078e0a44 */
[----:B------:R-:W-:Y:S01]  /*18e10*/  PRMT R48, RZ, 0x7610, R48 ;  /* 0x00007610ff307816 */ /* 0x000fe20000000030 */
[----:B------:R-:W-:Y:S01]  /*18e20*/  @!P4 IMAD.IADD R49, R49, 0x1, -R68 ;  /* 0x000000013131c824 */ /* 0x000fe200078e0a44 */
[C---:B------:R-:W-:Y:S01]  /*18e30*/  LEA R7, P4, R6.reuse, R72, 0x1 ;  /* 0x0000004806077211 */ /* 0x040fe200078808ff */
[----:B------:R-:W1:Y:S03]  /*18e40*/  LDCU UR7, c[0x0][0x3b0] ;  /* 0x00007600ff0777ac */ /* 0x000e660008000800 */
[----:B------:R-:W-:Y:S01]  /*18e50*/  LEA.HI.X.SX32 R6, R6, R69, 0x1, P4 ;  /* 0x0000004506067211 */ /* 0x000fe200020f0eff */
[----:B0-----:R-:W-:-:S02]  /*18e60*/  IMAD.MOV.U32 R5, RZ, RZ, R50 ;  /* 0x000000ffff057224 */ /* 0x001fc400078e0032 */
[----:B------:R-:W-:Y:S01]  /*18e70*/  IMAD.MOV.U32 R4, RZ, RZ, R49 ;  /* 0x000000ffff047224 */ /* 0x000fe200078e0031 */
[----:B------:R-:W-:Y:S02]  /*18e80*/  PRMT R51, RZ, 0x7610, R51 ;  /* 0x00007610ff337816 */ /* 0x000fe40000000033 */
[----:B---3--:R-:W-:-:S13]  /*18e90*/  ISETP.GT.U32.AND P5, PT, R68, R44, PT ;  /* 0x0000002c4400720c */ /* 0x008fda0003fa4070 */
[----:B------:R-:W-:Y:S01]  /*18ea0*/  @!P5 IMAD.IADD R44, R44, 0x1, -R68 ;  /* 0x000000012c2cd824 */ /* 0x000fe200078e0a44 */
[----:B--2---:R-:W-:Y:S02]  /*18eb0*/  ISETP.GE.AND P6, PT, R36, RZ, PT ;  /* 0x000000ff2400720c */ /* 0x004fe40003fc6270 */
[----:B------:R-:W2:Y:S01]  /*18ec0*/  LDL R36, [R1+0xfac] ;  /* 0x000fac0001247983 */ /* 0x000ea20000100800 */
[----:B----4-:R-:W-:-:S03]  /*18ed0*/  ISETP.GE.AND P5, PT, R18, RZ, PT ;  /* 0x000000ff1200720c */ /* 0x010fc60003fa6270 */
[----:B------:R-:W3:Y:S04]  /*18ee0*/  LDL.LU R18, [R1+0x264] ;  /* 0x0002640001127983 */ /* 0x000ee80000300800 */
[----:B------:R-:W-:Y:S01]  /*18ef0*/  STL [R1+0x130], R50 ;  /* 0x0001303201007387 */ /* 0x000fe20000100800 */
[----:B------:R-:W-:Y:S02]  /*18f00*/  ISETP.GE.AND P4, PT, R40, RZ, PT ;  /* 0x000000ff2800720c */ /* 0x000fe40003f86270 */
[----:B------:R-:W-:Y:S01]  /*18f10*/  @!P6 IMAD.MOV R5, RZ, RZ, -R5 ;  /* 0x000000ffff05e224 */ /* 0x000fe200078e0a05 */
[----:B------:R-:W-:Y:S04]  /*18f20*/  STL [R1+0xf4], R49 ;  /* 0x0000f43101007387 */ /* 0x000fe80000100800 */
[----:B------:R0:W-:Y:S01]  /*18f30*/  STL [R1+0xa44], R7 ;  /* 0x000a440701007387 */ /* 0x0001e20000100800 */
[----:B------:R-:W-:-:S03]  /*18f40*/  @!P5 IMAD.MOV R4, RZ, RZ, -R4 ;  /* 0x000000ffff04d224 */ /* 0x000fc600078e0a04 */
[----:B------:R-:W4:Y:S04]  /*18f50*/  LDL R40, [R1+0xfcc] ;  /* 0x000fcc0001287983 */ /* 0x000f280000100800 */
[----:B------:R1:W-:Y:S01]  /*18f60*/  STL [R1+0xa40], R6 ;  /* 0x000a400601007387 */ /* 0x0003e20000100800 */
[----:B0-----:R-:W-:-:S04]  /*18f70*/  @P0 LOP3.LUT R7, R7, R6, RZ, 0x3c, !PT ;  /* 0x0000000607070212 */ /* 0x001fc800078e3cff */
[----:B-1----:R-:W-:-:S04]  /*18f80*/  @P0 LOP3.LUT R6, R7, R6, RZ, 0x3c, !PT ;  /* 0x0000000607060212 */ /* 0x002fc800078e3cff */
[----:B------:R-:W-:-:S05]  /*18f90*/  @P0 LOP3.LUT R7, R7, R6, RZ, 0x3c, !PT ;  /* 0x0000000607070212 */ /* 0x000fca00078e3cff */
[----:B------:R0:W3:Y:S02]  /*18fa0*/  @P0 LDG.E.U16 R48, desc[UR20][R6.64] ;  /* 0x0000001406300981 */ /* 0x0000e4000c1e1500 */
[----:B0-----:R-:W-:Y:S02]  /*18fb0*/  PRMT R7, RZ, 0x7610, R7 ;  /* 0x00007610ff077816 */ /* 0x001fe40000000007 */
[----:B------:R0:W-:Y:S02]  /*18fc0*/  STL [R1+0xd4], R8 ;  /* 0x0000d40801007387 */ /* 0x0001e40000100800 */
[C---:B0-----:R-:W-:Y:S02]  /*18fd0*/  SEL R8, R73.reuse, R5, !P1 ;  /* 0x0000000549087207 */ /* 0x041fe40004800000 */
[----:B------:R-:W-:-:S03]  /*18fe0*/  SEL R5, R73, R4, !P1 ;  /* 0x0000000449057207 */ /* 0x000fc60004800000 */
[----:B------:R-:W-:Y:S01]  /*18ff0*/  IMAD R8, R8, UR4, RZ ;  /* 0x0000000408087c24 */ /* 0x000fe2000f8e02ff */
[----:B------:R0:W-:Y:S01]  /*19000*/  STL [R1+0xd8], R53 ;  /* 0x0000d83501007387 */ /* 0x0001e20000100800 */
[----:B------:R-:W-:Y:S01]  /*19010*/  IMAD.MOV.U32 R4, RZ, RZ, R45 ;  /* 0x000000ffff047224 */ /* 0x000fe200078e002d */
[----:B------:R-:W-:Y:S01]  /*19020*/  ISETP.GT.U32.AND P3, PT, R68, R47, PT ;  /* 0x0000002f4400720c */ /* 0x000fe20003f64070 */
[----:B------:R-:W-:Y:S01]  /*19030*/  IMAD R5, R5, UR5, RZ ;  /* 0x0000000505057c24 */ /* 0x000fe2000f8e02ff */
[----:B------:R-:W-:Y:S01]  /*19040*/  LEA R52, P6, R8, R72, 0x1 ;  /* 0x0000004808347211 */ /* 0x000fe200078c08ff */
[----:B------:R-:W-:Y:S01]  /*19050*/  @!P4 IMAD.MOV R4, RZ, RZ, -R4 ;  /* 0x000000ffff04c224 */ /* 0x000fe200078e0a04 */
[----:B------:R-:W-:Y:S01]  /*19060*/  ISETP.GT.U32.AND P5, PT, R68, R44, PT ;  /* 0x0000002c4400720c */ /* 0x000fe20003fa4070 */
[----:B------:R-:W1:Y:S01]  /*19070*/  LDCU UR4, c[0x0][0x3b0] ;  /* 0x00007600ff0477ac */ /* 0x000e620008000800 */
[C---:B------:R-:W-:Y:S02]  /*19080*/  LEA R49, P4, R5.reuse, R72, 0x1 ;  /* 0x0000004805317211 */ /* 0x040fe400078808ff */
[-C--:B0-----:R-:W-:Y:S01]  /*19090*/  LEA.HI.X.SX32 R53, R8, R69.reuse, 0x1, P6 ;  /* 0x0000004508357211 */ /* 0x081fe200030f0eff */
[----:B------:R-:W0:Y:S01]  /*190a0*/  LDCU UR5, c[0x0][0x3b0] ;  /* 0x00007600ff0577ac */ /* 0x000e220008000800 */
[----:B------:R-:W-:-:S02]  /*190b0*/  LEA.HI.X.SX32 R50, R5, R69, 0x1, P4 ;  /* 0x0000004505327211 */ /* 0x000fc400020f0eff */
[----:B------:R-:W-:Y:S01]  /*190c0*/  SEL R6, R73, R4, !P1 ;  /* 0x0000000449067207 */ /* 0x000fe20004800000 */
[----:B------:R-:W-:Y:S02]  /*190d0*/  @P0 IMAD.MOV.U32 R4, RZ, RZ, R52 ;  /* 0x000000ffff040224 */ /* 0x000fe400078e0034 */
[----:B------:R-:W-:-:S05]  /*190e0*/  @P0 IMAD.MOV.U32 R5, RZ, RZ, R53 ;  /* 0x000000ffff050224 */ /* 0x000fca00078e0035 */
[----:B------:R0:W3:Y:S02]  /*190f0*/  @P0 LDG.E.U16 R51, desc[UR20][R4.64] ;  /* 0x0000001404330981 */ /* 0x0000e4000c1e1500 */
[----:B0-----:R-:W-:Y:S02]  /*19100*/  @P0 IMAD.MOV.U32 R4, RZ, RZ, R49 ;  /* 0x000000ffff040224 */ /* 0x001fe400078e0031 */
[----:B------:R-:W-:-:S05]  /*19110*/  @P0 IMAD.MOV.U32 R5, RZ, RZ, R50 ;  /* 0x000000ffff050224 */ /* 0x000fca00078e0032 */
[----:B------:R0:W3:Y:S01]  /*19120*/  @P0 LDG.E.U16 R7, desc[UR20][R4.64] ;  /* 0x0000001404070981 */ /* 0x0000e2000c1e1500 */
[--C-:B------:R-:W-:Y:S02]  /*19130*/  @!P3 IMAD.IADD R47, R47, 0x1, -R68.reuse ;  /* 0x000000012f2fb824 */ /* 0x100fe400078e0a44 */
[----:B------:R-:W-:-:S03]  /*19140*/  @!P5 IMAD.IADD R44, R44, 0x1, -R68 ;  /* 0x000000012c2cd824 */ /* 0x000fc600078e0a44 */
[----:B------:R-:W-:Y:S01]  /*19150*/  ISETP.GT.U32.AND P3, PT, R68, R47, PT ;  /* 0x0000002f4400720c */ /* 0x000fe20003f64070 */
[----:B------:R-:W-:Y:S02]  /*19160*/  IMAD R6, R6, UR11, RZ ;  /* 0x0000000b06067c24 */ /* 0x000fe4000f8e02ff */
[----:B0-----:R-:W-:Y:S01]  /*19170*/  IMAD.MOV.U32 R4, RZ, RZ, R44 ;  /* 0x000000ffff047224 */ /* 0x001fe200078e002c */
[----:B------:R-:W-:-:S09]  /*19180*/  PRMT R43, RZ, 0x7610, R43 ;  /* 0x00007610ff2b7816 */ /* 0x000fd2000000002b */
[----:B------:R-:W-:Y:S01]  /*19190*/  @!P3 IMAD.IADD R47, R47, 0x1, -R68 ;  /* 0x000000012f2fb824 */ /* 0x000fe200078e0a44 */
[----:B------:R-:W-:Y:S02]  /*191a0*/  PRMT R35, RZ, 0x7610, R35 ;  /* 0x00007610ff237816 */ /* 0x000fe40000000023 */
[----:B--2---:R-:W-:-:S13]  /*191b0*/  ISETP.GE.AND P5, PT, R36, RZ, PT ;  /* 0x000000ff2400720c */ /* 0x004fda0003fa6270 */
[----:B------:R-:W-:Y:S01]  /*191c0*/  @!P5 IMAD.MOV R4, RZ, RZ, -R4 ;  /* 0x000000ffff04d224 */ /* 0x000fe200078e0a04 */
[----:B----4-:R-:W-:-:S04]  /*191d0*/  ISETP.GE.AND P6, PT, R40, RZ, PT ;  /* 0x000000ff2800720c */ /* 0x010fc80003fc6270 */
[----:B------:R-:W-:Y:S01]  /*191e0*/  SEL R5, R73, R4, !P1 ;  /* 0x0000000449057207 */ /* 0x000fe20004800000 */
[----:B------:R-:W-:Y:S01]  /*191f0*/  IMAD.MOV.U32 R4, RZ, RZ, R47 ;  /* 0x000000ffff047224 */ /* 0x000fe200078e002f */
[----:B---3--:R0:W-:Y:S04]  /*19200*/  STL [R1+0xc8], R48 ;  /* 0x0000c83001007387 */ /* 0x0081e80000100800 */
[----:B0-----:R-:W2:Y:S04]  /*19210*/  LDL.LU R48, [R1+0x26c] ;  /* 0x00026c0001307983 */ /* 0x001ea80000300800 */
[----:B------:R-:W3:Y:S04]  /*19220*/  LDL.LU R45, [R1+0x278] ;  /* 0x00027800012d7983 */ /* 0x000ee80000300800 */
[----:B------:R-:W-:Y:S04]  /*19230*/  STL [R1+0xa74], R52 ;  /* 0x000a743401007387 */ /* 0x000fe80000100800 */
[----:B------:R0:W-:Y:S04]  /*19240*/  STL [R1+0xaa4], R49 ;  /* 0x000aa43101007387 */ /* 0x0001e80000100800 */
[----:B------:R-:W4:Y:S04]  /*19250*/  LDL R36, [R1+0xfec] ;  /* 0x000fec0001247983 */ /* 0x000f280000100800 */
[----:B------:R-:W-:Y:S04]  /*19260*/  STL [R1+0xa70], R53 ;  /* 0x000a703501007387 */ /* 0x000fe80000100800 */
[----:B------:R-:W-:Y:S04]  /*19270*/  STL [R1+0x240], R44 ;  /* 0x0002402c01007387 */ /* 0x000fe80000100800 */
[----:B------:R-:W-:Y:S04]  /*19280*/  STL [R1+0xaa0], R50 ;  /* 0x000aa03201007387 */ /* 0x000fe80000100800 */
[----:B------:R-:W3:Y:S01]  /*19290*/  LDL.LU R40, [R1+0x280] ;  /* 0x0002800001287983 */ /* 0x000ee20000300800 */
[----:B------:R-:W-:-:S02]  /*192a0*/  @!P6 IMAD.MOV R4, RZ, RZ, -R4 ;  /* 0x000000ffff04e224 */ /* 0x000fc400078e0a04 */
[----:B------:R-:W-:-:S03]  /*192b0*/  IMAD R5, R5, UR11, RZ ;  /* 0x0000000b05057c24 */ /* 0x000fc6000f8e02ff */
[----:B------:R-:W-:Y:S02]  /*192c0*/  SEL R4, R73, R4, !P1 ;  /* 0x0000000449047207 */ /* 0x000fe40004800000 */
[----:B0-----:R-:W-:-:S04]  /*192d0*/  LEA R49, P6, R5, R72, 0x1 ;  /* 0x0000004805317211 */ /* 0x001fc800078c08ff */
[-C--:B------:R-:W-:Y:S01]  /*192e0*/  LEA.HI.X.SX32 R5, R5, R69.reuse, 0x1, P6 ;  /* 0x0000004505057211 */ /* 0x080fe200030f0eff */
[----:B------:R0:W-:Y:S02]  /*192f0*/  STL [R1+0xc0], R7 ;  /* 0x0000c00701007387 */ /* 0x0001e40000100800 */
[C---:B0-----:R-:W-:Y:S02]  /*19300*/  LEA R7, P5, R6.reuse, R72, 0x1 ;  /* 0x0000004806077211 */ /* 0x041fe400078a08ff */
[----:B------:R-:W-:Y:S02]  /*19310*/  STL [R1+0x250], R47 ;  /* 0x0002502f01007387 */ /* 0x000fe40000100800 */
[----:B------:R-:W-:Y:S02]  /*19320*/  LEA.HI.X.SX32 R44, R6, R69, 0x1, P5 ;  /* 0x00000045062c7211 */ /* 0x000fe400028f0eff */
[----:B------:R0:W-:Y:S01]  /*19330*/  STL [R1+0x2dc], R7 ;  /* 0x0002dc0701007387 */ /* 0x0001e20000100800 */
[----:B------:R-:W-:-:S02]  /*19340*/  @P0 IMAD.MOV.U32 R6, RZ, RZ, R7 ;  /* 0x000000ffff060224 */ /* 0x000fc400078e0007 */
[----:B0-----:R-:W-:-:S05]  /*19350*/  @P0 IMAD.MOV.U32 R7, RZ, RZ, R44 ;  /* 0x000000ffff070224 */ /* 0x001fca00078e002c */
[----:B------:R1:W3:Y:S02]  /*19360*/  @P0 LDG.E.U16 R43, desc[UR20][R6.64] ;  /* 0x00000014062b0981 */ /* 0x0002e4000c1e1500 */
[----:B-1----:R-:W-:Y:S01]  /*19370*/  IMAD R6, R4, UR4, RZ ;  /* 0x0000000404067c24 */ /* 0x002fe2000f8e02ff */
[----:B------:R-:W-:Y:S01]  /*19380*/  ISETP.GT.U32.AND P4, PT, R68, R18, PT ;  /* 0x000000124400720c */ /* 0x000fe20003f84070 */
[----:B------:R-:W-:Y:S01]  /*19390*/  @P0 IMAD.MOV.U32 R4, RZ, RZ, R49 ;  /* 0x000000ffff040224 */ /* 0x000fe200078e0031 */
[----:B------:R-:W-:Y:S01]  /*193a0*/  STL [R1+0x2d8], R44 ;  /* 0x0002d82c01007387 */ /* 0x000fe20000100800 */
[----:B------:R-:W-:Y:S01]  /*193b0*/  PRMT R7, RZ, 0x7610, R7 ;  /* 0x00007610ff077816 */ /* 0x000fe20000000007 */
[----:B------:R-:W0:Y:S02]  /*193c0*/  LDCU UR4, c[0x0][0x3b0] ;  /* 0x00007600ff0477ac */ /* 0x000e240008000800 */
[----:B------:R1:W3:Y:S07]  /*193d0*/  @P0 LDG.E.U16 R35, desc[UR20][R4.64] ;  /* 0x0000001404230981 */ /* 0x0002ee000c1e1500 */
[----:B------:R-:W-:-:S05]  /*193e0*/  @!P4 IMAD.IADD R18, R18, 0x1, -R68 ;  /* 0x000000011212c824 */ /* 0x000fca00078e0a44 */
[----:B------:R-:W-:-:S13]  /*193f0*/  ISETP.GT.U32.AND P4, PT, R68, R18, PT ;  /* 0x000000124400720c */ /* 0x000fda0003f84070 */
[----:B------:R-:W-:-:S04]  /*19400*/  @!P4 IMAD.IADD R18, R18, 0x1, -R68 ;  /* 0x000000011212c824 */ /* 0x000fc800078e0a44 */
[----:B-1----:R-:W-:Y:S01]  /*19410*/  IMAD.MOV.U32 R4, RZ, RZ, R18 ;  /* 0x000000ffff047224 */ /* 0x002fe200078e0012 */
[----:B--2---:R-:W-:-:S13]  /*19420*/  ISETP.GT.U32.AND P3, PT, R68, R48, PT ;  /* 0x000000304400720c */ /* 0x004fda0003f64070 */
[----:B------:R-:W-:Y:S01]  /*19430*/  @!P3 IMAD.IADD R48, R48, 0x1, -R68 ;  /* 0x000000013030b824 */ /* 0x000fe200078e0a44 */
[----:B----4-:R-:W-:-:S13]  /*19440*/  ISETP.GE.AND P3, PT, R36, RZ, PT ;  /* 0x000000ff2400720c */ /* 0x010fda0003f66270 */
[----:B------:R-:W-:Y:S01]  /*19450*/  @!P3 IMAD.MOV R4, RZ, RZ, -R4 ;  /* 0x000000ffff04b224 */ /* 0x000fe200078e0a04 */
[----:B---3--:R1:W-:Y:S04]  /*19460*/  STL [R1+0xbc], R43 ;  /* 0x0000bc2b01007387 */ /* 0x0083e80000100800 */
[----:B-1----:R-:W2:Y:S04]  /*19470*/  LDL R43, [R1+0x1018] ;  /* 0x00101800012b7983 */ /* 0x002ea80000100800 */
[----:B------:R-:W3:Y:S04]  /*19480*/  LDL.LU R47, [R1+0x288] ;  /* 0x00028800012f7983 */ /* 0x000ee80000300800 */
[----:B------:R-:W-:Y:S04]  /*19490*/  STL [R1+0xc4], R51 ;  /* 0x0000c43301007387 */ /* 0x000fe80000100800 */
[----:B------:R-:W4:Y:S04]  /*194a0*/  LDL R44, [R1+0x10e8] ;  /* 0x0010e800012c7983 */ /* 0x000f280000100800 */
[----:B------:R-:W-:Y:S04]  /*194b0*/  STL [R1+0x50c], R49 ;  /* 0x00050c3101007387 */ /* 0x000fe80000100800 */
[----:B------:R-:W3:Y:S04]  /*194c0*/  LDL.LU R36, [R1+0x28c] ;  /* 0x00028c0001247983 */ /* 0x000ee80000300800 */
[----:B------:R1:W-:Y:S04]  /*194d0*/  STL [R1+0x508], R5 ;  /* 0x0005080501007387 */ /* 0x0003e80000100800 */
[----:B------:R0:W-:Y:S01]  /*194e0*/  STL [R1+0x264], R18 ;  /* 0x0002641201007387 */ /* 0x0001e20000100800 */
[----:B-1----:R-:W-:-:S03]  /*194f0*/  LEA R5, P4, R6, R72, 0x1 ;  /* 0x0000004806057211 */ /* 0x002fc600078808ff */
[----:B0-----:R-:W3:Y:S04]  /*19500*/  LDL R18, [R1+0x105c] ;  /* 0x00105c0001127983 */ /* 0x001ee80000100800 */
[----:B------:R-:W-:Y:S04]  /*19510*/  STL [R1+0x53c], R5 ;  /* 0x00053c0501007387 */ /* 0x000fe80000100800 */
[----:B------:R0:W-:Y:S02]  /*19520*/  STL [R1+0xb8], R35 ;  /* 0x0000b82301007387 */ /* 0x0001e40000100800 */
        /* <DEDUP_REMOVED lines=11> */
[----:B0-----:R-:W-:Y:S01]  /*195e0*/  PRMT R4, RZ, 0x7610, R4 ;  /* 0x00007610ff047816 */ /* 0x001fe20000000004 */
[----:B------:R-:W0:Y:S05]  /*195f0*/  LDCU UR5, c[0x0][0x3b0] ;  /* 0x00007600ff0577ac */ /* 0x000e2a0008000800 */
[----:B------:R-:W-:-:S04]  /*19600*/  @!P5 IMAD.IADD R48, R48, 0x1, -R68 ;  /* 0x000000013030d824 */ /* 0x000fc800078e0a44 */
[----:B------:R-:W-:Y:S01]  /*19610*/  @!P6 IMAD.IADD R45, R45, 0x1, -R68 ;  /* 0x000000012d2de824 */ /* 0x000fe200078e0a44 */
[----:B--2---:R-:W-:Y:S02]  /*19620*/  ISETP.GE.AND P4, PT, R43, RZ, PT ;  /* 0x000000ff2b00720c */ /* 0x004fe40003f86270 */
[----:B------:R-:W2:Y:S04]  /*19630*/  LDL R43, [R1+0x1088] ;  /* 0x00108800012b7983 */ /* 0x000ea80000100800 */
[----:B-1----:R-:W2:Y:S04]  /*19640*/  LDL.LU R35, [R1+0x2a4] ;  /* 0x0002a40001237983 */ /* 0x002ea80000300800 */
[----:B---3--:R1:W-:Y:S04]  /*19650*/  STL [R1+0xb4], R7 ;  /* 0x0000b40701007387 */ /* 0x0083e80000100800 */
[----:B------:R-:W-:Y:S01]  /*19660*/  STL [R1+0x26c], R48 ;  /* 0x00026c3001007387 */ /* 0x000fe20000100800 */
[----:B-1----:R-:W-:-:S03]  /*19670*/  LEA R7, P6, R6, R72, 0x1 ;  /* 0x0000004806077211 */ /* 0x002fc600078c08ff */
[----:B------:R-:W-:Y:S01]  /*19680*/  STL [R1+0x278], R45 ;  /* 0x0002782d01007387 */ /* 0x000fe20000100800 */
[----:B------:R-:W-:-:S03]  /*19690*/  LEA.HI.X.SX32 R6, R6, R69, 0x1, P6 ;  /* 0x0000004506067211 */ /* 0x000fc600030f0eff */
[----:B------:R1:W-:Y:S04]  /*196a0*/  STL [R1+0x56c], R7 ;  /* 0x00056c0701007387 */ /* 0x0003e80000100800 */
[----:B------:R3:W-:Y:S01]  /*196b0*/  STL [R1+0x568], R6 ;  /* 0x0005680601007387 */ /* 0x0007e20000100800 */
[----:B-1----:R-:W-:-:S04]  /*196c0*/  @P0 LOP3.LUT R7, R7, R6, RZ, 0x3c, !PT ;  /* 0x0000000607070212 */ /* 0x002fc800078e3cff */
[----:B---3--:R-:W-:-:S04]  /*196d0*/  @P0 LOP3.LUT R6, R7, R6, RZ, 0x3c, !PT ;  /* 0x0000000607060212 */ /* 0x008fc800078e3cff */
[----:B------:R-:W-:-:S05]  /*196e0*/  @P0 LOP3.LUT R7, R7, R6, RZ, 0x3c, !PT ;  /* 0x0000000607070212 */ /* 0x000fca00078e3cff */
[----:B------:R1:W3:Y:S01]  /*196f0*/  @P0 LDG.E.U16 R4, desc[UR20][R6.64] ;  /* 0x0000001406040981 */ /* 0x0002e2000c1e1500 */
[C---:B------:R-:W-:Y:S01]  /*19700*/  ISETP.GT.U32.AND P3, PT, R68.reuse, R40, PT ;  /* 0x000000284400720c */ /* 0x040fe20003f64070 */
[----:B------:R-:W-:Y:S01]  /*19710*/  IMAD.MOV.U32 R5, RZ, RZ, R48 ;  /* 0x000000ffff057224 */ /* 0x000fe200078e0030 */
[----:B------:R-:W-:-:S03]  /*19720*/  ISETP.GT.U32.AND P6, PT, R68, R36, PT ;  /* 0x000000244400720c */ /* 0x000fc60003fc4070 */
[----:B------:R-:W-:-:S08]  /*19730*/  @!P4 IMAD.MOV R5, RZ, RZ, -R5 ;  /* 0x000000ffff05c224 */ /* 0x000fd000078e0a05 */
[----:B------:R-:W-:Y:S01]  /*19740*/  @!P3 IMAD.IADD R40, R40, 0x1, -R68 ;  /* 0x000000012828b824 */ /* 0x000fe200078e0a44 */
[----:B----4-:R-:W-:Y:S02]  /*19750*/  ISETP.GE.AND P3, PT, R44, RZ, PT ;  /* 0x000000ff2c00720c */ /* 0x010fe40003f66270 */
[----:B------:R-:W-:Y:S01]  /*19760*/  SEL R5, R73, R5, !P1 ;  /* 0x0000000549057207 */ /* 0x000fe20004800000 */
[----:B------:R-:W4:Y:S01]  /*19770*/  LDL.LU R44, [R1+0x2a8] ;  /* 0x0002a800012c7983 */ /* 0x000f220000300800 */
[----:B------:R-:W-:-:S03]  /*19780*/  ISETP.GT.U32.AND P4, PT, R68, R40, PT ;  /* 0x000000284400720c */ /* 0x000fc60003f84070 */
[----:B-1----:R-:W-:Y:S01]  /*19790*/  IMAD R6, R5, UR4, RZ ;  /* 0x0000000405067c24 */ /* 0x002fe2000f8e02ff */
[----:B------:R-:W-:Y:S01]  /*197a0*/  PRMT R32, RZ, 0x7610, R32 ;  /* 0x00007610ff207816 */ /* 0x000fe20000000020 */
[----:B------:R-:W-:Y:S01]  /*197b0*/  @!P6 IMAD.IADD R36, R36, 0x1, -R68 ;  /* 0x000000012424e824 */ /* 0x000fe200078e0a44 */
[----:B------:R-:W-:Y:S01]  /*197c0*/  PRMT R25, RZ, 0x7610, R25 ;  /* 0x00007610ff197816 */ /* 0x000fe20000000019 */
[----:B------:R-:W1:Y:S01]  /*197d0*/  LDCU UR4, c[0x0][0x3b0] ;  /* 0x00007600ff0477ac */ /* 0x000e620008000800 */
[----:B------:R-:W-:-:S05]  /*197e0*/  LEA R7, P6, R6, R72, 0x1 ;  /* 0x0000004806077211 */ /* 0x000fca00078c08ff */
[----:B------:R-:W-:Y:S01]  /*197f0*/  @!P4 IMAD.IADD R40, R40, 0x1, -R68 ;  /* 0x000000012828c824 */ /* 0x000fe200078e0a44 */
[----:B------:R-:W-:Y:S02]  /*19800*/  LEA.HI.X.SX32 R6, R6, R69, 0x1, P6 ;  /* 0x0000004506067211 */ /* 0x000fe400030f0eff */
[----:B--2---:R-:W-:Y:S01]  /*19810*/  ISETP.GE.AND P4, PT, R43, RZ, PT ;  /* 0x000000ff2b00720c */ /* 0x004fe20003f86270 */
[----:B---3--:R2:W-:Y:S02]  /*19820*/  STL [R1+0xb0], R4 ;  /* 0x0000b00401007387 */ /* 0x0085e40000100800 */
[----:B--2---:R-:W-:-:S04]  /*19830*/  IMAD.MOV.U32 R4, RZ, RZ, R45 ;  /* 0x000000ffff047224 */ /* 0x004fc800078e002d */
[----:B------:R-:W-:Y:S01]  /*19840*/  @!P3 IMAD.MOV R4, RZ, RZ, -R4 ;  /* 0x000000ffff04b224 */ /* 0x000fe200078e0a04 */
[----:B------:R-:W-:Y:S02]  /*19850*/  ISETP.GE.AND P3, PT, R18, RZ, PT ;  /* 0x000000ff1200720c */ /* 0x000fe40003f66270 */
[----:B------:R-:W2:Y:S02]  /*19860*/  LDL R18, [R1+0x107c] ;  /* 0x00107c0001127983 */ /* 0x000ea40000100800 */
[----:B------:R-:W-:Y:S02]  /*19870*/  SEL R4, R73, R4, !P1 ;  /* 0x0000000449047207 */ /* 0x000fe40004800000 */
[----:B------:R-:W-:Y:S03]  /*19880*/  STL [R1+0x280], R40 ;  /* 0x0002802801007387 */ /* 0x000fe60000100800 */
[----:B0-----:R-:W-:Y:S01]  /*19890*/  IMAD R4, R4, UR5, RZ ;  /* 0x0000000504047c24 */ /* 0x001fe2000f8e02ff */
[----:B------:R0:W-:Y:S01]  /*198a0*/  STL [R1+0x59c], R7 ;  /* 0x00059c0701007387 */ /* 0x0001e20000100800 */
[----:B------:R-:W-:Y:S01]  /*198b0*/  ISETP.GT.U32.AND P5, PT, R68, R47, PT ;  /* 0x0000002f4400720c */ /* 0x000fe20003fa4070 */
[----:B------:R-:W-:Y:S01]  /*198c0*/  IMAD.MOV.U32 R5, RZ, RZ, R40 ;  /* 0x000000ffff057224 */ /* 0x000fe200078e0028 */
[----:B------:R-:W-:Y:S01]  /*198d0*/  PRMT R46, RZ, 0x7610, R46 ;  /* 0x00007610ff2e7816 */ /* 0x000fe2000000002e */
[----:B------:R3:W-:Y:S01]  /*198e0*/  STL [R1+0x598], R6 ;  /* 0x0005980601007387 */ /* 0x0007e20000100800 */
[----:B------:R-:W-:Y:S01]  /*198f0*/  LEA R43, P6, R4, R72, 0x1 ;  /* 0x00000048042b7211 */ /* 0x000fe200078c08ff */
[----:B------:R-:W1:Y:S01]  /*19900*/  LDCU UR5, c[0x0][0x3b0] ;  /* 0x00007600ff0577ac */ /* 0x000e620008000800 */
[----:B0-----:R-:W-:-:S04]  /*19910*/  @P0 LOP3.LUT R7, R7, R6, RZ, 0x3c, !PT ;  /* 0x0000000607070212 */ /* 0x001fc800078e3cff */
[C---:B---3--:R-:W-:Y:S02]  /*19920*/  @P0 LOP3.LUT R6, R7.reuse, R6, RZ, 0x3c, !PT ;  /* 0x0000000607060212 */ /* 0x048fe400078e3cff */
[----:B------:R-:W-:Y:S02]  /*19930*/  LEA.HI.X.SX32 R45, R4, R69, 0x1, P6 ;  /* 0x00000045042d7211 */ /* 0x000fe400030f0eff */
[----:B------:R-:W-:-:S05]  /*19940*/  @P0 LOP3.LUT R7, R7, R6, RZ, 0x3c, !PT ;  /* 0x0000000607070212 */ /* 0x000fca00078e3cff */
[----:B------:R0:W3:Y:S02]  /*19950*/  @P0 LDG.E.U16 R32, desc[UR20][R6.64] ;  /* 0x0000001406200981 */ /* 0x0000e4000c1e1500 */
[----:B0-----:R-:W-:Y:S02]  /*19960*/  @P0 IMAD.MOV.U32 R6, RZ, RZ, R43 ;  /* 0x000000ffff060224 */ /* 0x001fe400078e002b */
[----:B------:R-:W-:-:S05]  /*19970*/  @P0 IMAD.MOV.U32 R7, RZ, RZ, R45 ;  /* 0x000000ffff070224 */ /* 0x000fca00078e002d */
[----:B------:R0:W3:Y:S01]  /*19980*/  @P0 LDG.E.U16 R25, desc[UR20][R6.64] ;  /* 0x0000001406190981 */ /* 0x0000e2000c1e1500 */
[----:B------:R-:W-:-:S05]  /*19990*/  @!P5 IMAD.IADD R47, R47, 0x1, -R68 ;  /* 0x000000012f2fd824 */ /* 0x000fca00078e0a44 */
[C---:B------:R-:W-:Y:S01]  /*199a0*/  ISETP.GT.U32.AND P5, PT, R68.reuse, R47, PT ;  /* 0x0000002f4400720c */ /* 0x040fe20003fa4070 */
[----:B------:R-:W-:Y:S01]  /*199b0*/  @!P3 IMAD.MOV R5, RZ, RZ, -R5 ;  /* 0x000000ffff05b224 */ /* 0x000fe200078e0a05 */
[C---:B------:R-:W-:Y:S02]  /*199c0*/  ISETP.GT.U32.AND P3, PT, R68.reuse, R36, PT ;  /* 0x000000244400720c */ /* 0x040fe40003f64070 */
[----:B----4-:R-:W-:-:S09]  /*199d0*/  ISETP.GT.U32.AND P6, PT, R68, R44, PT ;  /* 0x0000002c4400720c */ /* 0x010fd20003fc4070 */
[----:B------:R-:W-:-:S04]  /*199e0*/  @!P5 IMAD.IADD R47, R47, 0x1, -R68 ;  /* 0x000000012f2fd824 */ /* 0x000fc800078e0a44 */
[----:B------:R-:W-:Y:S01]  /*199f0*/  IMAD.MOV.U32 R4, RZ, RZ, R47 ;  /* 0x000000ffff047224 */ /* 0x000fe200078e002f */
[----:B0-----:R-:W-:-:S03]  /*19a00*/  SEL R6, R73, R5, !P1 ;  /* 0x0000000549067207 */ /* 0x001fc60004800000 */
[----:B------:R-:W-:Y:S01]  /*19a10*/  @!P4 IMAD.MOV R4, RZ, RZ, -R4 ;  /* 0x000000ffff04c224 */ /* 0x000fe200078e0a04 */
[----:B------:R0:W-:Y:S01]  /*19a20*/  STL [R1+0x288], R47 ;  /* 0x0002882f01007387 */ /* 0x0001e20000100800 */
[--C-:B------:R-:W-:Y:S02]  /*19a30*/  @!P3 IMAD.IADD R36, R36, 0x1, -R68.reuse ;  /* 0x000000012424b824 */ /* 0x100fe400078e0a44 */
[----:B------:R-:W-:Y:S01]  /*19a40*/  IMAD R6, R6, UR7, RZ ;  /* 0x0000000706067c24 */ /* 0x000fe2000f8e02ff */
[----:B------:R-:W-:Y:S01]  /*19a50*/  SEL R5, R73, R4, !P1 ;  /* 0x0000000449057207 */ /* 0x000fe20004800000 */
[----:B------:R-:W-:Y:S01]  /*19a60*/  @!P6 IMAD.IADD R44, R44, 0x1, -R68 ;  /* 0x000000012c2ce824 */ /* 0x000fe200078e0a44 */
[----:B------:R-:W-:Y:S01]  /*19a70*/  PRMT R7, RZ, 0x7610, R7 ;  /* 0x00007610ff077816 */ /* 0x000fe20000000007 */
[----:B------:R-:W-:Y:S01]  /*19a80*/  IMAD.MOV.U32 R4, RZ, RZ, R36 ;  /* 0x000000ffff047224 */ /* 0x000fe200078e0024 */
[----:B------:R-:W-:Y:S01]  /*19a90*/  ISETP.GT.U32.AND P5, PT, R68, R35, PT ;  /* 0x000000234400720c */ /* 0x000fe20003fa4070 */
[----:B-1----:R-:W-:Y:S01]  /*19aa0*/  IMAD R5, R5, UR4, RZ ;  /* 0x0000000405057c24 */ /* 0x002fe2000f8e02ff */
[C---:B0-----:R-:W-:Y:S01]  /*19ab0*/  LEA R47, P6, R6.reuse, R72, 0x1 ;  /* 0x00000048062f7211 */ /* 0x041fe200078c08ff */
[----:B------:R-:W0:Y:S03]  /*19ac0*/  LDCU UR4, c[0x0][0x3b0] ;  /* 0x00007600ff0477ac */ /* 0x000e260008000800 */
[----:B------:R-:W-:Y:S01]  /*19ad0*/  LEA.HI.X.SX32 R48, R6, R69, 0x1, P6 ;  /* 0x0000004506307211 */ /* 0x000fe200030f0eff */
[----:B------:R-:W1:Y:S01]  /*19ae0*/  LDCU UR7, c[0x0][0x3b0] ;  /* 0x00007600ff0777ac */ /* 0x000e620008000800 */
[----:B--2---:R-:W-:-:S13]  /*19af0*/  ISETP.GE.AND P4, PT, R18, RZ, PT ;  /* 0x000000ff1200720c */ /* 0x004fda0003f86270 */
[----:B------:R-:W-:-:S05]  /*19b00*/  @!P4 IMAD.MOV R4, RZ, RZ, -R4 ;  /* 0x000000ffff04c224 */ /* 0x000fca00078e0a04 */
[----:B------:R-:W-:Y:S01]  /*19b10*/  SEL R6, R73, R4, !P1 ;  /* 0x0000000449067207 */ /* 0x000fe20004800000 */
[----:B---3--:R2:W-:Y:S04]  /*19b20*/  STL [R1+0xac], R32 ;  /* 0x0000ac2001007387 */ /* 0x0085e80000100800 */
[----:B--2---:R-:W2:Y:S04]  /*19b30*/  LDL R32, [R1+0x1110] ;  /* 0x0011100001207983 */ /* 0x004ea80000100800 */
[----:B------:R-:W-:Y:S04]  /*19b40*/  STL [R1+0x5cc], R43 ;  /* 0x0005cc2b01007387 */ /* 0x000fe80000100800 */
[----:B------:R-:W3:Y:S04]  /*19b50*/  LDL.LU R40, [R1+0x2ac] ;  /* 0x0002ac0001287983 */ /* 0x000ee80000300800 */
[----:B------:R-:W-:Y:S04]  /*19b60*/  STL [R1+0x5c8], R45 ;  /* 0x0005c82d01007387 */ /* 0x000fe80000100800 */
[----:B------:R-:W4:Y:S04]  /*19b70*/  LDL R18, [R1+0x10b0] ;  /* 0x0010b00001127983 */ /* 0x000f280000100800 */
[----:B------:R0:W-:Y:S01]  /*19b80*/  STL [R1+0xa8], R25 ;  /* 0x0000a81901007387 */ /* 0x0001e20000100800 */
[----:B------:R-:W-:-:S03]  /*19b90*/  @P0 IMAD.MOV.U32 R4, RZ, RZ, R47 ;  /* 0x000000ffff040224 */ /* 0x000fc600078e002f */
[----:B0-----:R-:W3:Y:S04]  /*19ba0*/  LDL.LU R25, [R1+0x2e0] ;  /* 0x0002e00001197983 */ /* 0x001ee80000300800 */
[----:B------:R0:W-:Y:S01]  /*19bb0*/  STL [R1+0x28c], R36 ;  /* 0x00028c2401007387 */ /* 0x0001e20000100800 */
[----:B------:R-:W-:Y:S01]  /*19bc0*/  @!P5 IMAD.IADD R35, R35, 0x1, -R68 ;  /* 0x000000012323d824 */ /* 0x000fe200078e0a44 */
[----:B------:R-:W-:Y:S02]  /*19bd0*/  ISETP.GT.U32.AND P3, PT, R68, R44, PT ;  /* 0x0000002c4400720c */ /* 0x000fe40003f64070 */
[----:B------:R-:W3:Y:S01]  /*19be0*/  LDL.LU R43, [R1+0x2ec] ;  /* 0x0002ec00012b7983 */ /* 0x000ee20000300800 */
[----:B0-----:R-:W-:-:S04]  /*19bf0*/  LEA R36, P4, R5, R72, 0x1 ;  /* 0x0000004805247211 */ /* 0x001fc800078808ff */
[----:B------:R-:W-:Y:S01]  /*19c00*/  LEA.HI.X.SX32 R45, R5, R69, 0x1, P4 ;  /* 0x00000045052d7211 */ /* 0x000fe200020f0eff */
[----:B------:R-:W-:-:S05]  /*19c10*/  @P0 IMAD.MOV.U32 R5, RZ, RZ, R48 ;  /* 0x000000ffff050224 */ /* 0x000fca00078e0030 */
[----:B------:R0:W3:Y:S02]  /*19c20*/  @P0 LDG.E.U16 R46, desc[UR20][R4.64] ;  /* 0x00000014042e0981 */ /* 0x0000e4000c1e1500 */
[----:B0-----:R-:W-:Y:S02]  /*19c30*/  @P0 IMAD.MOV.U32 R4, RZ, RZ, R36 ;  /* 0x000000ffff040224 */ /* 0x001fe400078e0024 */
[----:B------:R-:W-:-:S05]  /*19c40*/  @P0 IMAD.MOV.U32 R5, RZ, RZ, R45 ;  /* 0x000000ffff050224 */ /* 0x000fca00078e002d */
[----:B------:R0:W3:Y:S01]  /*19c50*/  @P0 LDG.E.U16 R7, desc[UR20][R4.64] ;  /* 0x0000001404070981 */ /* 0x0000e2000c1e1500 */
[----:B------:R-:W-:-:S03]  /*19c60*/  ISETP.GT.U32.AND P5, PT, R68, R35, PT ;  /* 0x000000234400720c */ /* 0x000fc60003fa4070 */
[----:B------:R-:W-:Y:S10]  /*19c70*/  STL [R1+0x5fc], R47 ;  /* 0x0005fc2f01007387 */ /* 0x000ff40000100800 */
[----:B------:R-:W-:Y:S01]  /*19c80*/  @!P5 IMAD.IADD R35, R35, 0x1, -R68 ;  /* 0x000000012323d824 */ /* 0x000fe200078e0a44 */
[----:B------:R1:W-:Y:S01]  /*19c90*/  STL [R1+0x62c], R36 ;  /* 0x00062c2401007387 */ /* 0x0003e20000100800 */
[----:B------:R-:W-:Y:S01]  /*19ca0*/  IMAD R6, R6, UR5, RZ ;  /* 0x0000000506067c24 */ /* 0x000fe2000f8e02ff */
[----:B------:R-:W-:Y:S01]  /*19cb0*/  PRMT R22, RZ, 0x7610, R22 ;  /* 0x00007610ff167816 */ /* 0x000fe20000000016 */
[----:B0-----:R-:W-:Y:S01]  /*19cc0*/  IMAD.MOV.U32 R4, RZ, RZ, R35 ;  /* 0x000000ffff047224 */ /* 0x001fe200078e0023 */
[----:B------:R-:W-:Y:S01]  /*19cd0*/  PRMT R42, RZ, 0x7610, R42 ;  /* 0x00007610ff2a7816 */ /* 0x000fe2000000002a */
[----:B------:R-:W-:Y:S01]  /*19ce0*/  @!P3 IMAD.IADD R44, R44, 0x1, -R68 ;  /* 0x000000012c2cb824 */ /* 0x000fe200078e0a44 */
[----:B------:R-:W0:Y:S01]  /*19cf0*/  LDCU UR5, c[0x0][0x3b0] ;  /* 0x00007600ff0577ac */ /* 0x000e220008000800 */
[----:B--2---:R-:W-:-:S02]  /*19d00*/  ISETP.GE.AND P5, PT, R32, RZ, PT ;  /* 0x000000ff2000720c */ /* 0x004fc40003fa6270 */
[----:B------:R-:W2:Y:S04]  /*19d10*/  LDL R32, [R1+0x1038] ;  /* 0x0010380001207983 */ /* 0x000ea80000100800 */
[----:B------:R-:W-:Y:S04]  /*19d20*/  STL [R1+0x5f8], R48 ;  /* 0x0005f83001007387 */ /* 0x000fe80000100800 */
[----:B------:R-:W-:Y:S04]  /*19d30*/  STL [R1+0x2a4], R35 ;  /* 0x0002a42301007387 */ /* 0x000fe80000100800 */
[----:B------:R-:W-:Y:S01]  /*19d40*/  STL [R1+0x628], R45 ;  /* 0x0006282d01007387 */ /* 0x000fe20000100800 */
[----:B----4-:R-:W-:-:S03]  /*19d50*/  ISETP.GE.AND P6, PT, R18, RZ, PT ;  /* 0x000000ff1200720c */ /* 0x010fc60003fc6270 */
[----:B------:R-:W4:Y:S01]  /*19d60*/  LDL R18, [R1+0x112c] ;  /* 0x00112c0001127983 */ /* 0x000f220000100800 */
[----:B------:R-:W-:-:S03]  /*19d70*/  @!P5 IMAD.MOV R4, RZ, RZ, -R4 ;  /* 0x000000ffff04d224 */ /* 0x000fc600078e0a04 */
[----:B-1----:R-:W4:Y:S04]  /*19d80*/  LDL.LU R36, [R1+0x2f0] ;  /* 0x0002f00001247983 */ /* 0x002f280000300800 */
[----:B---3--:R1:W-:Y:S02]  /*19d90*/  STL [R1+0xa0], R7 ;  /* 0x0000a00701007387 */ /* 0x0083e40000100800 */
[C---:B-1----:R-:W-:Y:S02]  /*19da0*/  LEA R7, P5, R6.reuse, R72, 0x1 ;  /* 0x0000004806077211 */ /* 0x042fe400078a08ff */
[----:B------:R-:W-:Y:S02]  /*19db0*/  STL [R1+0x2a8], R44 ;  /* 0x0002a82c01007387 */ /* 0x000fe40000100800 */
[----:B------:R-:W-:-:S02]  /*19dc0*/  LEA.HI.X.SX32 R35, R6, R69, 0x1, P5 ;  /* 0x0000004506237211 */ /* 0x000fc400028f0eff */
[----:B------:R1:W-:Y:S01]  /*19dd0*/  STL [R1+0x65c], R7 ;  /* 0x00065c0701007387 */ /* 0x0003e20000100800 */
[----:B------:R-:W-:Y:S02]  /*19de0*/  @P0 IMAD.MOV.U32 R6, RZ, RZ, R7 ;  /* 0x000000ffff060224 */ /* 0x000fe400078e0007 */
[----:B-1----:R-:W-:-:S05]  /*19df0*/  @P0 IMAD.MOV.U32 R7, RZ, RZ, R35 ;  /* 0x000000ffff070224 */ /* 0x002fca00078e0023 */
[----:B------:R1:W3:Y:S01]  /*19e00*/  @P0 LDG.E.U16 R22, desc[UR20][R6.64] ;  /* 0x0000001406160981 */ /* 0x0002e2000c1e1500 */
[C---:B------:R-:W-:Y:S02]  /*19e10*/  ISETP.GT.U32.AND P4, PT, R68.reuse, R40, PT ;  /* 0x000000284400720c */ /* 0x040fe40003f84070 */
[----:B------:R-:W-:Y:S02]  /*19e20*/  ISETP.GT.U32.AND P3, PT, R68, R25, PT ;  /* 0x000000194400720c */ /* 0x000fe40003f64070 */
[----:B------:R-:W-:Y:S01]  /*19e30*/  SEL R5, R73, R4, !P1 ;  /* 0x0000000449057207 */ /* 0x000fe20004800000 */
[----:B------:R-:W-:-:S08]  /*19e40*/  IMAD.MOV.U32 R4, RZ, RZ, R44 ;  /* 0x000000ffff047224 */ /* 0x000fd000078e002c */
        /* <DEDUP_REMOVED lines=8> */
[----:B------:R-:W0:Y:S02]  /*19ed0*/  LDCU UR12, c[0x0][0x3b0] ;  /* 0x00007600ff0c77ac */ /* 0x000e240008000800 */
[----:B-1----:R-:W-:Y:S01]  /*19ee0*/  IMAD R6, R4, UR4, RZ ;  /* 0x0000000404067c24 */ /* 0x002fe2000f8e02ff */
[----:B------:R-:W-:Y:S01]  /*19ef0*/  LEA.HI.X.SX32 R5, R5, R69, 0x1, P6 ;  /* 0x0000004505057211 */ /* 0x000fe200030f0eff */
[----:B------:R-:W-:Y:S01]  /*19f00*/  @P0 IMAD.MOV.U32 R4, RZ, RZ, R44 ;  /* 0x000000ffff040224 */ /* 0x000fe200078e002c */
[----:B------:R-:W-:Y:S01]  /*19f10*/  PRMT R7, RZ, 0x7610, R7 ;  /* 0x00007610ff077816 */ /* 0x000fe20000000007 */
[----:B------:R-:W1:Y:S02]  /*19f20*/  LDCU UR4, c[0x0][0x3b0] ;  /* 0x00007600ff0477ac */ /* 0x000e640008000800 */
[----:B------:R-:W-:Y:S01]  /*19f30*/  @!P4 IMAD.IADD R40, R40, 0x1, -R68 ;  /* 0x000000012828c824 */ /* 0x000fe200078e0a44 */
[----:B------:R0:W3:Y:S03]  /*19f40*/  @P0 LDG.E.U16 R42, desc[UR20][R4.64] ;  /* 0x00000014042a0981 */ /* 0x0000e6000c1e1500 */
[----:B0-----:R-:W-:Y:S01]  /*19f50*/  IMAD.MOV.U32 R4, RZ, RZ, R40 ;  /* 0x000000ffff047224 */ /* 0x001fe200078e0028 */
[----:B--2---:R-:W-:-:S13]  /*19f60*/  ISETP.GE.AND P3, PT, R32, RZ, PT ;  /* 0x000000ff2000720c */ /* 0x004fda0003f66270 */
[----:B------:R-:W-:Y:S01]  /*19f70*/  @!P3 IMAD.MOV R4, RZ, RZ, -R4 ;  /* 0x000000ffff04b224 */ /* 0x000fe200078e0a04 */
[----:B----4-:R-:W-:Y:S01]  /*19f80*/  ISETP.GE.AND P3, PT, R18, RZ, PT ;  /* 0x000000ff1200720c */ /* 0x010fe20003f66270 */
[----:B---3--:R0:W-:Y:S04]  /*19f90*/  STL [R1+0x9c], R22 ;  /* 0x00009c1601007387 */ /* 0x0081e80000100800 */
[----:B0-----:R-:W2:Y:S04]  /*19fa0*/  LDL R22, [R1+0x1134] ;  /* 0x0011340001167983 */ /* 0x001ea80000100800 */
[----:B------:R-:W-:Y:S04]  /*19fb0*/  STL [R1+0xa4], R46 ;  /* 0x0000a42e01007387 */ /* 0x000fe80000100800 */
[----:B------:R-:W3:Y:S04]  /*19fc0*/  LDL.LU R35, [R1+0x2f4] ;  /* 0x0002f40001237983 */ /* 0x000ee80000300800 */
[----:B------:R-:W-:Y:S04]  /*19fd0*/  STL [R1+0x68c], R44 ;  /* 0x00068c2c01007387 */ /* 0x000fe80000100800 */
[----:B------:R-:W4:Y:S04]  /*19fe0*/  LDL.LU R32, [R1+0x2e4] ;  /* 0x0002e40001207983 */ /* 0x000f280000300800 */
[----:B------:R0:W-:Y:S04]  /*19ff0*/  STL [R1+0x688], R5 ;  /* 0x0006880501007387 */ /* 0x0001e80000100800 */
[----:B------:R1:W-:Y:S04]  /*1a000*/  STL [R1+0x2ac], R40 ;  /* 0x0002ac2801007387 */ /* 0x0003e80000100800 */
[----:B------:R-:W3:Y:S01]  /*1a010*/  LDL R18, [R1+0x115c] ;  /* 0x00115c0001127983 */ /* 0x000ee20000100800 */
[----:B0-----:R-:W-:-:S04]  /*1a020*/  LEA R5, P6, R6, R72, 0x1 ;  /* 0x0000004806057211 */ /* 0x001fc800078c08ff */
[----:B-1----:R-:W-:Y:S01]  /*1a030*/  LEA.HI.X.SX32 R40, R6, R69, 0x1, P6 ;  /* 0x0000004506287211 */ /* 0x002fe200030f0eff */
[----:B------:R0:W-:Y:S01]  /*1a040*/  STL [R1+0x6bc], R5 ;  /* 0x0006bc0501007387 */ /* 0x0001e20000100800 */
[----:B------:R-:W-:Y:S01]  /*1a050*/  SEL R6, R73, R4, !P1 ;  /* 0x0000000449067207 */ /* 0x000fe20004800000 */
[----:B------:R-:W-:Y:S02]  /*1a060*/  @P0 IMAD.MOV.U32 R4, RZ, RZ, R5 ;  /* 0x000000ffff040224 */ /* 0x000fe400078e0005 */
[----:B0-----:R-:W-:-:S05]  /*1a070*/  @P0 IMAD.MOV.U32 R5, RZ, RZ, R40 ;  /* 0x000000ffff050224 */ /* 0x001fca00078e0028 */
[----:B------:R0:W3:Y:S01]  /*1a080*/  @P0 LDG.E.U16 R7, desc[UR20][R4.64] ;  /* 0x0000001404070981 */ /* 0x0000e2000c1e1500 */
[C---:B------:R-:W-:Y:S02]  /*1a090*/  ISETP.GT.U32.AND P5, PT, R68.reuse, R43, PT ;  /* 0x0000002b4400720c */ /* 0x040fe40003fa4070 */
[----:B------:R-:W-:-:S11]  /*1a0a0*/  ISETP.GT.U32.AND P4, PT, R68, R25, PT ;  /* 0x000000194400720c */ /* 0x000fd60003f84070 */
[----:B------:R-:W-:-:S05]  /*1a0b0*/  @!P5 IMAD.IADD R43, R43, 0x1, -R68 ;  /* 0x000000012b2bd824 */ /* 0x000fca00078e0a44 */
[----:B------:R-:W-:Y:S01]  /*1a0c0*/  ISETP.GT.U32.AND P5, PT, R68, R43, PT ;  /* 0x0000002b4400720c */ /* 0x000fe20003fa4070 */
[--C-:B------:R-:W-:Y:S01]  /*1a0d0*/  @!P4 IMAD.IADD R25, R25, 0x1, -R68.reuse ;  /* 0x000000011919c824 */ /* 0x100fe200078e0a44 */
[----:B------:R1:W-:Y:S01]  /*1a0e0*/  STL [R1+0x6b8], R40 ;  /* 0x0006b82801007387 */ /* 0x0003e20000100800 */
[----:B------:R-:W-:Y:S01]  /*1a0f0*/  IMAD R6, R6, UR5, RZ ;  /* 0x0000000506067c24 */ /* 0x000fe2000f8e02ff */
[----:B------:R-:W-:Y:S01]  /*1a100*/  PRMT R37, RZ, 0x7610, R37 ;  /* 0x00007610ff257816 */ /* 0x000fe20000000025 */
[----:B0-----:R-:W-:Y:S01]  /*1a110*/  IMAD.MOV.U32 R4, RZ, RZ, R25 ;  /* 0x000000ffff047224 */ /* 0x001fe200078e0019 */
[----:B------:R0:W-:Y:S07]  /*1a120*/  STL [R1+0x2e0], R25 ;  /* 0x0002e01901007387 */ /* 0x0001ee0000100800 */
[----:B------:R-:W-:Y:S01]  /*1a130*/  @!P5 IMAD.IADD R43, R43, 0x1, -R68 ;  /* 0x000000012b2bd824 */ /* 0x000fe200078e0a44 */
[----:B-1----:R-:W4:Y:S01]  /*1a140*/  LDL R40, [R1+0x1168] ;  /* 0x0011680001287983 */ /* 0x002f220000100800 */
[----:B--2---:R-:W-:-:S03]  /*1a150*/  ISETP.GE.AND P6, PT, R22, RZ, PT ;  /* 0x000000ff1600720c */ /* 0x004fc60003fc6270 */
[----:B0-----:R-:W2:Y:S01]  /*1a160*/  LDL.LU R25, [R1+0x2b4] ;  /* 0x0002b40001197983 */ /* 0x001ea20000300800 */
[----:B------:R-:W-:Y:S01]  /*1a170*/  ISETP.GT.U32.AND P4, PT, R68, R36, PT ;  /* 0x000000244400720c */ /* 0x000fe20003f84070 */
[----:B------:R-:W0:Y:S02]  /*1a180*/  LDCU UR5, c[0x0][0x3b0] ;  /* 0x00007600ff0577ac */ /* 0x000e240008000800 */
[----:B------:R-:W2:Y:S04]  /*1a190*/  LDL.LU R22, [R1+0x298] ;  /* 0x0002980001167983 */ /* 0x000ea80000300800 */
[----:B---3--:R1:W-:Y:S04]  /*1a1a0*/  STL [R1+0x94], R7 ;  /* 0x0000940701007387 */ /* 0x0083e80000100800 */
[----:B------:R3:W-:Y:S01]  /*1a1b0*/  STL [R1+0x98], R42 ;  /* 0x0000982a01007387 */ /* 0x0007e20000100800 */
[----:B-1----:R-:W-:-:S03]  /*1a1c0*/  LEA R7, P5, R6, R72, 0x1 ;  /* 0x0000004806077211 */ /* 0x002fc600078a08ff */
[----:B------:R-:W-:Y:S01]  /*1a1d0*/  STL [R1+0x2ec], R43 ;  /* 0x0002ec2b01007387 */ /* 0x000fe20000100800 */
[----:B---3--:R-:W-:-:S03]  /*1a1e0*/  LEA.HI.X.SX32 R42, R6, R69, 0x1, P5 ;  /* 0x00000045062a7211 */ /* 0x008fc600028f0eff */
[----:B------:R1:W-:Y:S01]  /*1a1f0*/  STL [R1+0x6ec], R7 ;  /* 0x0006ec0701007387 */ /* 0x0003e20000100800 */
[----:B------:R-:W-:Y:S02]  /*1a200*/  @P0 IMAD.MOV.U32 R6, RZ, RZ, R7 ;  /* 0x000000ffff060224 */ /* 0x000fe400078e0007 */
[----:B-1----:R-:W-:-:S05]  /*1a210*/  @P0 IMAD.MOV.U32 R7, RZ, RZ, R42 ;  /* 0x000000ffff070224 */ /* 0x002fca00078e002a */
[----:B------:R1:W3:Y:S01]  /*1a220*/  @P0 LDG.E.U16 R37, desc[UR20][R6.64] ;  /* 0x0000001406250981 */ /* 0x0002e2000c1e1500 */
[----:B------:R-:W-:Y:S01]  /*1a230*/  @!P3 IMAD.MOV R4, RZ, RZ, -R4 ;  /* 0x000000ffff04b224 */ /* 0x000fe200078e0a04 */
[----:B------:R-:W-:Y:S01]  /*1a240*/  ISETP.GT.U32.AND P3, PT, R68, R35, PT ;  /* 0x000000234400720c */ /* 0x000fe20003f64070 */
[----:B------:R-:W-:-:S03]  /*1a250*/  @!P4 IMAD.IADD R36, R36, 0x1, -R68 ;  /* 0x000000012424c824 */ /* 0x000fc600078e0a44 */
[----:B------:R-:W-:Y:S01]  /*1a260*/  SEL R5, R73, R4, !P1 ;  /* 0x0000000449057207 */ /* 0x000fe20004800000 */
[----:B------:R-:W-:Y:S01]  /*1a270*/  IMAD.MOV.U32 R4, RZ, RZ, R43 ;  /* 0x000000ffff047224 */ /* 0x000fe200078e002b */
[----:B------:R-:W-:-:S03]  /*1a280*/  ISETP.GT.U32.AND P5, PT, R68, R36, PT ;  /* 0x000000244400720c */ /* 0x000fc60003fa4070 */
[----:B------:R-:W-:Y:S02]  /*1a290*/  @!P6 IMAD.MOV R4, RZ, RZ, -R4 ;  /* 0x000000ffff04e224 */ /* 0x000fe400078e0a04 */
[----:B------:R-:W-:Y:S01]  /*1a2a0*/  IMAD R5, R5, UR4, RZ ;  /* 0x0000000405057c24 */ /* 0x000fe2000f8e02ff */
[----:B------:R0:W-:Y:S01]  /*1a2b0*/  STL [R1+0x6e8], R42 ;  /* 0x0006e82a01007387 */ /* 0x0001e20000100800 */
[--C-:B------:R-:W-:Y:S01]  /*1a2c0*/  @!P3 IMAD.IADD R35, R35, 0x1, -R68.reuse ;  /* 0x000000012323b824 */ /* 0x100fe200078e0a44 */
[----:B------:R-:W-:Y:S01]  /*1a2d0*/  SEL R4, R73, R4, !P1 ;  /* 0x0000000449047207 */ /* 0x000fe20004800000 */
[----:B------:R-:W2:Y:S01]  /*1a2e0*/  LDCU UR4, c[0x0][0x3b0] ;  /* 0x00007600ff0477ac */ /* 0x000ea20008000800 */
[----:B------:R-:W-:Y:S02]  /*1a2f0*/  ISETP.GE.AND P3, PT, R18, RZ, PT ;  /* 0x000000ff1200720c */ /* 0x000fe40003f66270 */
[----:B------:R-:W-:Y:S02]  /*1a300*/  PRMT R41, RZ, 0x7610, R41 ;  /* 0x00007610ff297816 */ /* 0x000fe40000000029 */
[C---:B0-----:R-:W-:Y:S01]  /*1a310*/  LEA R42, P6, R5.reuse, R72, 0x1 ;  /* 0x00000048052a7211 */ /* 0x041fe200078c08ff */
[----:B-1----:R-:W-:Y:S01]  /*1a320*/  IMAD R6, R4, UR7, RZ ;  /* 0x0000000704067c24 */ /* 0x002fe2000f8e02ff */
[----:B------:R-:W-:Y:S01]  /*1a330*/  PRMT R7, RZ, 0x7610, R7 ;  /* 0x00007610ff077816 */ /* 0x000fe20000000007 */
[----:B------:R-:W-:Y:S01]  /*1a340*/  @!P5 IMAD.IADD R36, R36, 0x1, -R68 ;  /* 0x000000012424d824 */ /* 0x000fe200078e0a44 */
[----:B------:R-:W-:Y:S01]  /*1a350*/  LEA.HI.X.SX32 R5, R5, R69, 0x1, P6 ;  /* 0x0000004505057211 */ /* 0x000fe200030f0eff */
[----:B------:R-:W-:Y:S01]  /*1a360*/  @P0 IMAD.MOV.U32 R4, RZ, RZ, R42 ;  /* 0x000000ffff040224 */ /* 0x000fe200078e002a */
[----:B----4-:R-:W-:Y:S01]  /*1a370*/  ISETP.GT.U32.AND P4, PT, R68, R32, PT ;  /* 0x000000204400720c */ /* 0x010fe20003f84070 */
[----:B------:R-:W0:Y:S03]  /*1a380*/  LDCU UR7, c[0x0][0x3b0] ;  /* 0x00007600ff0777ac */ /* 0x000e260008000800 */
[----:B------:R1:W4:Y:S02]  /*1a390*/  @P0 LDG.E.U16 R41, desc[UR20][R4.64] ;  /* 0x0000001404290981 */ /* 0x000324000c1e1500 */
[----:B-1----:R-:W-:-:S04]  /*1a3a0*/  IMAD.MOV.U32 R4, RZ, RZ, R36 ;  /* 0x000000ffff047224 */ /* 0x002fc800078e0024 */
[----:B------:R-:W-:Y:S01]  /*1a3b0*/  @!P3 IMAD.MOV R4, RZ, RZ, -R4 ;  /* 0x000000ffff04b224 */ /* 0x000fe200078e0a04 */
[----:B---3--:R1:W-:Y:S04]  /*1a3c0*/  STL [R1+0x90], R37 ;  /* 0x0000902501007387 */ /* 0x0083e80000100800 */
[----:B-1----:R-:W3:Y:S04]  /*1a3d0*/  LDL R37, [R1+0x1188] ;  /* 0x0011880001257983 */ /* 0x002ee80000100800 */
[----:B------:R-:W3:Y:S04]  /*1a3e0*/  LDL.LU R18, [R1+0x284] ;  /* 0x0002840001127983 */ /* 0x000ee80000300800 */
[----:B------:R-:W-:Y:S04]  /*1a3f0*/  STL [R1+0x71c], R42 ;  /* 0x00071c2a01007387 */ /* 0x000fe80000100800 */
        /* <DEDUP_REMOVED lines=8> */
[----:B------:R-:W3:Y:S01]  /*1a480*/  @P0 LDG.E.U16 R7, desc[UR20][R4.64] ;  /* 0x0000001404070981 */ /* 0x000ee2000c1e1500 */
[----:B------:R-:W-:Y:S01]  /*1a490*/  @!P4 IMAD.IADD R32, R32, 0x1, -R68 ;  /* 0x000000012020c824 */ /* 0x000fe200078e0a44 */
[----:B------:R-:W-:-:S04]  /*1a4a0*/  ISETP.GT.U32.AND P4, PT, R68, R35, PT ;  /* 0x000000234400720c */ /* 0x000fc80003f84070 */
[C---:B------:R-:W-:Y:S02]  /*1a4b0*/  ISETP.GT.U32.AND P6, PT, R68.reuse, R32, PT ;  /* 0x000000204400720c */ /* 0x040fe40003fc4070 */
[----:B--2---:R-:W-:Y:S01]  /*1a4c0*/  ISETP.GT.U32.AND P3, PT, R68, R25, PT ;  /* 0x000000194400720c */ /* 0x004fe20003f64070 */
[----:B------:R0:W-:Y:S01]  /*1a4d0*/  STL [R1+0x748], R36 ;  /* 0x0007482401007387 */ /* 0x0001e20000100800 */
[----:B------:R-:W-:Y:S01]  /*1a4e0*/  IMAD R6, R6, UR4, RZ ;  /* 0x0000000406067c24 */ /* 0x000fe2000f8e02ff */
[----:B------:R-:W-:Y:S01]  /*1a4f0*/  PRMT R21, RZ, 0x7610, R21 ;  /* 0x00007610ff157816 */ /* 0x000fe20000000015 */
[----:B------:R-:W1:Y:S03]  /*1a500*/  LDCU UR4, c[0x0][0x3b0] ;  /* 0x00007600ff0477ac */ /* 0x000e660008000800 */
[----:B------:R-:W-:-:S04]  /*1a510*/  @!P4 IMAD.IADD R35, R35, 0x1, -R68 ;  /* 0x000000012323c824 */ /* 0x000fc800078e0a44 */
[--C-:B------:R-:W-:Y:S01]  /*1a520*/  @!P6 IMAD.IADD R32, R32, 0x1, -R68.reuse ;  /* 0x000000012020e824 */ /* 0x100fe200078e0a44 */
[----:B------:R-:W-:Y:S01]  /*1a530*/  STL [R1+0x2f4], R35 ;  /* 0x0002f42301007387 */ /* 0x000fe20000100800 */
[----:B------:R-:W-:-:S03]  /*1a540*/  @!P3 IMAD.IADD R25, R25, 0x1, -R68 ;  /* 0x000000011919b824 */ /* 0x000fc600078e0a44 */
[----:B0-----:R-:W2:Y:S04]  /*1a550*/  LDL.LU R36, [R1+0x270] ;  /* 0x0002700001247983 */ /* 0x001ea80000300800 */
[----:B------:R-:W-:Y:S04]  /*1a560*/  STL [R1+0x2e4], R32 ;  /* 0x0002e42001007387 */ /* 0x000fe80000100800 */
[----:B------:R-:W2:Y:S04]  /*1a570*/  LDL R43, [R1+0x11a8] ;  /* 0x0011a800012b7983 */ /* 0x000ea80000100800 */
[----:B---3--:R0:W-:Y:S04]  /*1a580*/  STL [R1+0x88], R7 ;  /* 0x0000880701007387 */ /* 0x0081e80000100800 */
[----:B----4-:R-:W-:Y:S04]  /*1a590*/  STL [R1+0x8c], R41 ;  /* 0x00008c2901007387 */ /* 0x010fe80000100800 */
[----:B------:R-:W3:Y:S01]  /*1a5a0*/  LDL R42, [R1+0x11c8] ;  /* 0x0011c800012a7983 */ /* 0x000ee20000100800 */
[----:B0-----:R-:W-:-:S04]  /*1a5b0*/  LEA R7, P3, R6, R72, 0x1 ;  /* 0x0000004806077211 */ /* 0x001fc800078608ff */
[----:B------:R-:W-:Y:S01]  /*1a5c0*/  LEA.HI.X.SX32 R6, R6, R69, 0x1, P3 ;  /* 0x0000004506067211 */ /* 0x000fe200018f0eff */
[----:B------:R0:W-:Y:S04]  /*1a5d0*/  STL [R1+0x77c], R7 ;  /* 0x00077c0701007387 */ /* 0x0001e80000100800 */
[----:B------:R4:W-:Y:S01]  /*1a5e0*/  STL [R1+0x778], R6 ;  /* 0x0007780601007387 */ /* 0x0009e20000100800 */
[----:B0-----:R-:W-:-:S04]  /*1a5f0*/  @P0 LOP3.LUT R7, R7, R6, RZ, 0x3c, !PT ;  /* 0x0000000607070212 */ /* 0x001fc800078e3cff */
[----:B----4-:R-:W-:-:S04]  /*1a600*/  @P0 LOP3.LUT R6, R7, R6, RZ, 0x3c, !PT ;  /* 0x0000000607060212 */ /* 0x010fc800078e3cff */
[----:B------:R-:W-:-:S05]  /*1a610*/  @P0 LOP3.LUT R7, R7, R6, RZ, 0x3c, !PT ;  /* 0x0000000607070212 */ /* 0x000fca00078e3cff */
[----:B------:R0:W4:Y:S01]  /*1a620*/  @P0 LDG.E.U16 R21, desc[UR20][R6.64] ;  /* 0x0000001406150981 */ /* 0x000122000c1e1500 */
[----:B------:R-:W-:Y:S02]  /*1a630*/  ISETP.GE.AND P4, PT, R40, RZ, PT ;  /* 0x000000ff2800720c */ /* 0x000fe40003f86270 */
[----:B------:R-:W-:Y:S01]  /*1a640*/  ISETP.GE.AND P6, PT, R37, RZ, PT ;  /* 0x000000ff2500720c */ /* 0x000fe20003fc6270 */
[----:B------:R-:W-:Y:S02]  /*1a650*/  IMAD.MOV.U32 R5, RZ, RZ, R35 ;  /* 0x000000ffff057224 */ /* 0x000fe400078e0023 */
[----:B------:R-:W-:Y:S01]  /*1a660*/  IMAD.MOV.U32 R4, RZ, RZ, R32 ;  /* 0x000000ffff047224 */ /* 0x000fe200078e0020 */
[----:B------:R-:W-:-:S07]  /*1a670*/  ISETP.GT.U32.AND P3, PT, R68, R18, PT ;  /* 0x000000124400720c */ /* 0x000fce0003f64070 */
[----:B------:R-:W-:Y:S02]  /*1a680*/  @!P4 IMAD.MOV R5, RZ, RZ, -R5 ;  /* 0x000000ffff05c224 */ /* 0x000fe400078e0a05 */
[----:B------:R-:W-:-:S03]  /*1a690*/  @!P6 IMAD.MOV R4, RZ, RZ, -R4 ;  /* 0x000000ffff04e224 */ /* 0x000fc600078e0a04 */
[C---:B------:R-:W-:Y:S02]  /*1a6a0*/  SEL R5, R73.reuse, R5, !P1 ;  /* 0x0000000549057207 */ /* 0x040fe40004800000 */
[----:B------:R-:W-:-:S03]  /*1a6b0*/  SEL R4, R73, R4, !P1 ;  /* 0x0000000449047207 */ /* 0x000fc60004800000 */
[----:B------:R-:W-:Y:S02]  /*1a6c0*/  IMAD R5, R5, UR5, RZ ;  /* 0x0000000505057c24 */ /* 0x000fe4000f8e02ff */
[----:B------:R-:W-:Y:S01]  /*1a6d0*/  @!P3 IMAD.IADD R18, R18, 0x1, -R68 ;  /* 0x000000011212b824 */ /* 0x000fe200078e0a44 */
[----:B------:R-:W-:Y:S01]  /*1a6e0*/  PRMT R38, RZ, 0x7610, R38 ;  /* 0x00007610ff267816 */ /* 0x000fe20000000026 */
[----:B-1----:R-:W-:Y:S01]  /*1a6f0*/  IMAD R4, R4, UR4, RZ ;  /* 0x0000000404047c24 */ /* 0x002fe2000f8e02ff */
[CC--:B------:R-:W-:Y:S01]  /*1a700*/  LEA R40, P6, R5.reuse, R72.reuse, 0x1 ;  /* 0x0000004805287211 */ /* 0x0c0fe200078c08ff */
[----:B------:R-:W1:Y:S03]  /*1a710*/  LDCU UR4, c[0x0][0x3b0] ;  /* 0x00007600ff0477ac */ /* 0x000e660008000800 */
[----:B------:R-:W-:Y:S01]  /*1a720*/  LEA R37, P3, R4, R72, 0x1 ;  /* 0x0000004804257211 */ /* 0x000fe200078608ff */
[----:B------:R-:W1:Y:S01]  /*1a730*/  LDCU UR5, c[0x0][0x3b0] ;  /* 0x00007600ff0577ac */ /* 0x000e620008000800 */
[----:B------:R-:W-:-:S02]  /*1a740*/  LEA.HI.X.SX32 R41, R5, R69, 0x1, P6 ;  /* 0x0000004505297211 */ /* 0x000fc400030f0eff */
[----:B0-----:R-:W-:Y:S01]  /*1a750*/  LEA.HI.X.SX32 R6, R4, R69, 0x1, P3 ;  /* 0x0000004504067211 */ /* 0x001fe200018f0eff */
[----:B------:R-:W-:Y:S02]  /*1a760*/  @P0 IMAD.MOV.U32 R4, RZ, RZ, R40 ;  /* 0x000000ffff040224 */ /* 0x000fe400078e0028 */
[----:B------:R-:W-:Y:S01]  /*1a770*/  @P0 IMAD.MOV.U32 R5, RZ, RZ, R41 ;  /* 0x000000ffff050224 */ /* 0x000fe200078e0029 */
[----:B------:R-:W-:-:S04]  /*1a780*/  PRMT R34, RZ, 0x7610, R34 ;  /* 0x00007610ff227816 */ /* 0x000fc80000000022 */
[----:B------:R0:W3:Y:S02]  /*1a790*/  @P0 LDG.E.U16 R38, desc[UR20][R4.64] ;  /* 0x0000001404260981 */ /* 0x0000e4000c1e1500 */
[----:B0-----:R-:W-:Y:S02]  /*1a7a0*/  @P0 IMAD.MOV.U32 R4, RZ, RZ, R37 ;  /* 0x000000ffff040224 */ /* 0x001fe400078e0025 */
[----:B------:R-:W-:-:S05]  /*1a7b0*/  @P0 IMAD.MOV.U32 R5, RZ, RZ, R6 ;  /* 0x000000ffff050224 */ /* 0x000fca00078e0006 */
[----:B------:R0:W3:Y:S04]  /*1a7c0*/  @P0 LDG.E.U16 R34, desc[UR20][R4.64] ;  /* 0x0000001404220981 */ /* 0x0000e8000c1e1500 */
[----:B----4-:R4:W-:Y:S04]  /*1a7d0*/  STL [R1+0x84], R21 ;  /* 0x0000841501007387 */ /* 0x0109e80000100800 */
[----:B----4-:R-:W4:Y:S01]  /*1a7e0*/  LDL R21, [R1+0x11e8] ;  /* 0x0011e80001157983 */ /* 0x010f220000100800 */
[C---:B------:R-:W-:Y:S02]  /*1a7f0*/  ISETP.GT.U32.AND P5, PT, R68.reuse, R22, PT ;  /* 0x000000164400720c */ /* 0x040fe40003fa4070 */
[----:B------:R-:W-:Y:S01]  /*1a800*/  ISETP.GT.U32.AND P4, PT, R68, R25, PT ;  /* 0x000000194400720c */ /* 0x000fe20003f84070 */
[----:B------:R-:W4:Y:S01]  /*1a810*/  LDL.LU R35, [R1+0x254] ;  /* 0x0002540001237983 */ /* 0x000f220000300800 */
[----:B--2---:R-:W-:-:S02]  /*1a820*/  ISETP.GE.AND P6, PT, R43, RZ, PT ;  /* 0x000000ff2b00720c */ /* 0x004fc40003fc6270 */
[----:B------:R-:W-:Y:S01]  /*1a830*/  ISETP.GT.U32.AND P3, PT, R68, R18, PT ;  /* 0x000000124400720c */ /* 0x000fe20003f64070 */
[----:B------:R-:W2:Y:S06]  /*1a840*/  LDL.LU R32, [R1+0x230] ;  /* 0x0002300001207983 */ /* 0x000eac0000300800 */
[----:B------:R-:W-:-:S05]  /*1a850*/  @!P5 IMAD.IADD R22, R22, 0x1, -R68 ;  /* 0x000000011616d824 */ /* 0x000fca00078e0a44 */
[C---:B------:R-:W-:Y:S01]  /*1a860*/  ISETP.GT.U32.AND P5, PT, R68.reuse, R22, PT ;  /* 0x000000164400720c */ /* 0x040fe20003fa4070 */
[----:B------:R-:W-:Y:S01]  /*1a870*/  @!P4 IMAD.IADD R25, R25, 0x1, -R68 ;  /* 0x000000011919c824 */ /* 0x000fe200078e0a44 */
[----:B------:R-:W-:-:S03]  /*1a880*/  ISETP.GT.U32.AND P4, PT, R68, R36, PT ;  /* 0x000000244400720c */ /* 0x000fc60003f84070 */
[----:B0-----:R-:W-:-:S08]  /*1a890*/  IMAD.MOV.U32 R5, RZ, RZ, R25 ;  /* 0x000000ffff057224 */ /* 0x001fd000078e0019 */
[--C-:B------:R-:W-:Y:S01]  /*1a8a0*/  @!P5 IMAD.IADD R22, R22, 0x1, -R68.reuse ;  /* 0x000000011616d824 */ /* 0x100fe200078e0a44 */
[----:B---3--:R-:W-:Y:S01]  /*1a8b0*/  ISETP.GE.AND P5, PT, R42, RZ, PT ;  /* 0x000000ff2a00720c */ /* 0x008fe20003fa6270 */
[----:B------:R0:W-:Y:S01]  /*1a8c0*/  STL [R1+0x2b4], R25 ;  /* 0x0002b41901007387 */ /* 0x0001e20000100800 */
[----:B------:R-:W-:Y:S02]  /*1a8d0*/  @!P4 IMAD.IADD R36, R36, 0x1, -R68 ;  /* 0x000000012424c824 */ /* 0x000fe400078e0a44 */
[----:B------:R-:W-:Y:S01]  /*1a8e0*/  IMAD.MOV.U32 R4, RZ, RZ, R22 ;  /* 0x000000ffff047224 */ /* 0x000fe200078e0016 */
[----:B------:R-:W-:Y:S01]  /*1a8f0*/  STL [R1+0x7ac], R40 ;  /* 0x0007ac2801007387 */ /* 0x000fe20000100800 */
[----:B------:R-:W-:-:S03]  /*1a900*/  @!P6 IMAD.MOV R5, RZ, RZ, -R5 ;  /* 0x000000ffff05e224 */ /* 0x000fc600078e0a05 */
[----:B------:R-:W-:Y:S01]  /*1a910*/  STL [R1+0x7dc], R37 ;  /* 0x0007dc2501007387 */ /* 0x000fe20000100800 */
[----:B------:R-:W-:-:S03]  /*1a920*/  ISETP.GT.U32.AND P6, PT, R68, R36, PT ;  /* 0x000000244400720c */ /* 0x000fc60003fc4070 */
[----:B------:R-:W-:Y:S01]  /*1a930*/  STL [R1+0x7a8], R41 ;  /* 0x0007a82901007387 */ /* 0x000fe20000100800 */
[----:B------:R-:W-:-:S03]  /*1a940*/  @!P5 IMAD.MOV R4, RZ, RZ, -R4 ;  /* 0x000000ffff04d224 */ /* 0x000fc600078e0a04 */
[----:B------:R-:W-:Y:S01]  /*1a950*/  STL [R1+0x298], R22 ;  /* 0x0002981601007387 */ /* 0x000fe20000100800 */
[----:B------:R-:W-:-:S03]  /*1a960*/  @!P3 IMAD.IADD R18, R18, 0x1, -R68 ;  /* 0x000000011212b824 */ /* 0x000fc600078e0a44 */
[----:B------:R3:W-:Y:S02]  /*1a970*/  STL [R1+0x7d8], R6 ;  /* 0x0007d80601007387 */ /* 0x0007e40000100800 */
[----:B------:R-:W-:Y:S02]  /*1a980*/  @!P6 IMAD.IADD R36, R36, 0x1, -R68 ;  /* 0x000000012424e824 */ /* 0x000fe400078e0a44 */
[----:B0-----:R-:W2:Y:S01]  /*1a990*/  LDL R25, [R1+0x11ec] ;  /* 0x0011ec0001197983 */ /* 0x001ea20000100800 */
[C---:B---3--:R-:W-:Y:S02]  /*1a9a0*/  SEL R6, R73.reuse, R5, !P1 ;  /* 0x0000000549067207 */ /* 0x048fe40004800000 */
[----:B------:R-:W-:Y:S01]  /*1a9b0*/  SEL R5, R73, R4, !P1 ;  /* 0x0000000449057207 */ /* 0x000fe20004800000 */
[----:B------:R-:W-:Y:S02]  /*1a9c0*/  IMAD.MOV.U32 R4, RZ, RZ, R18 ;  /* 0x000000ffff047224 */ /* 0x000fe400078e0012 */
[----:B------:R-:W-:Y:S01]  /*1a9d0*/  IMAD R6, R6, UR7, RZ ;  /* 0x0000000706067c24 */ /* 0x000fe2000f8e02ff */
[----:B------:R-:W-:Y:S01]  /*1a9e0*/  PRMT R39, RZ, 0x7610, R39 ;  /* 0x00007610ff277816 */ /* 0x000fe20000000027 */
[----:B-1----:R-:W-:Y:S01]  /*1a9f0*/  IMAD R5, R5, UR4, RZ ;  /* 0x0000000405057c24 */ /* 0x002fe2000f8e02ff */
[----:B------:R-:W-:Y:S01]  /*1aa00*/  PRMT R7, RZ, 0x7610, R7 ;  /* 0x00007610ff077816 */ /* 0x000fe20000000007 */
[----:B------:R-:W0:Y:S03]  /*1aa10*/  LDCU UR4, c[0x0][0x3b0] ;  /* 0x00007600ff0477ac */ /* 0x000e260008000800 */
[----:B------:R-:W-:Y:S01]  /*1aa20*/  LEA R37, P6, R5, R72, 0x1 ;  /* 0x0000004805257211 */ /* 0x000fe200078c08ff */
[----:B------:R-:W1:Y:S01]  /*1aa30*/  LDCU UR7, c[0x0][0x3b0] ;  /* 0x00007600ff0777ac */ /* 0x000e620008000800 */
[----:B----4-:R-:W-:-:S02]  /*1aa40*/  ISETP.GE.AND P4, PT, R21, RZ, PT ;  /* 0x000000ff1500720c */ /* 0x010fc40003f86270 */
[----:B------:R-:W3:Y:S04]  /*1aa50*/  LDL R21, [R1+0x1218] ;  /* 0x0012180001157983 */ /* 0x000ee80000100800 */
[----:B------:R-:W-:Y:S07]  /*1aa60*/  STL [R1+0x284], R18 ;  /* 0x0002841201007387 */ /* 0x000fee0000100800 */
[----:B------:R-:W-:Y:S01]  /*1aa70*/  @!P4 IMAD.MOV R4, RZ, RZ, -R4 ;  /* 0x000000ffff04c224 */ /* 0x000fe200078e0a04 */
[C---:B------:R-:W-:Y:S01]  /*1aa80*/  LEA R22, P4, R6.reuse, R72, 0x1 ;  /* 0x0000004806167211 */ /* 0x040fe200078808ff */
[----:B------:R4:W-:Y:S03]  /*1aa90*/  STL [R1+0x7c], R34 ;  /* 0x00007c2201007387 */ /* 0x0009e60000100800 */
[----:B------:R-:W-:-:S02]  /*1aaa0*/  LEA.HI.X.SX32 R40, R6, R69, 0x1, P4 ;  /* 0x0000004506287211 */ /* 0x000fc400020f0eff */
[----:B------:R-:W-:Y:S01]  /*1aab0*/  SEL R6, R73, R4, !P1 ;  /* 0x0000000449067207 */ /* 0x000fe20004800000 */
[----:B------:R-:W-:Y:S01]  /*1aac0*/  @P0 IMAD.MOV.U32 R4, RZ, RZ, R22 ;  /* 0x000000ffff040224 */ /* 0x000fe200078e0016 */
[----:B----4-:R-:W4:Y:S04]  /*1aad0*/  LDL R34, [R1+0x123c] ;  /* 0x00123c0001227983 */ /* 0x010f280000100800 */
[----:B------:R-:W4:Y:S04]  /*1aae0*/  LDL.LU R18, [R1+0x20c] ;  /* 0x00020c0001127983 */ /* 0x000f280000300800 */
[----:B------:R0:W-:Y:S02]  /*1aaf0*/  STL [R1+0x80], R38 ;  /* 0x0000802601007387 */ /* 0x0001e40000100800 */
[----:B0-----:R-:W-:Y:S01]  /*1ab00*/  LEA.HI.X.SX32 R38, R5, R69, 0x1, P6 ;  /* 0x0000004505267211 */ /* 0x001fe200030f0eff */
[----:B------:R-:W-:-:S05]  /*1ab10*/  @P0 IMAD.MOV.U32 R5, RZ, RZ, R40 ;  /* 0x000000ffff050224 */ /* 0x000fca00078e0028 */
[----:B------:R0:W4:Y:S02]  /*1ab20*/  @P0 LDG.E.U16 R39, desc[UR20][R4.64] ;  /* 0x0000001404270981 */ /* 0x000124000c1e1500 */
[----:B0-----:R-:W-:Y:S02]  /*1ab30*/  @P0 IMAD.MOV.U32 R4, RZ, RZ, R37 ;  /* 0x000000ffff040224 */ /* 0x001fe400078e0025 */
[----:B------:R-:W-:-:S05]  /*1ab40*/  @P0 IMAD.MOV.U32 R5, RZ, RZ, R38 ;  /* 0x000000ffff050224 */ /* 0x000fca00078e0026 */
[----:B------:R0:W4:Y:S01]  /*1ab50*/  @P0 LDG.E.U16 R7, desc[UR20][R4.64] ;  /* 0x0000001404070981 */ /* 0x000122000c1e1500 */
[----:B--2---:R-:W-:-:S03]  /*1ab60*/  ISETP.GT.U32.AND P3, PT, R68, R32, PT ;  /* 0x000000204400720c */ /* 0x004fc60003f64070 */
[----:B------:R2:W-:Y:S01]  /*1ab70*/  STL [R1+0x80c], R22 ;  /* 0x00080c1601007387 */ /* 0x0005e20000100800 */
[----:B------:R-:W-:Y:S01]  /*1ab80*/  ISETP.GE.AND P4, PT, R25, RZ, PT ;  /* 0x000000ff1900720c */ /* 0x000fe20003f86270 */
[----:B------:R-:W-:Y:S01]  /*1ab90*/  IMAD R6, R6, UR5, RZ ;  /* 0x0000000506067c24 */ /* 0x000fe2000f8e02ff */
[----:B------:R-:W-:Y:S01]  /*1aba0*/  PRMT R30, RZ, 0x7610, R30 ;  /* 0x00007610ff1e7816 */ /* 0x000fe2000000001e */
[----:B------:R-:W-:Y:S01]  /*1abb0*/  STL [R1+0x270], R36 ;  /* 0x0002702401007387 */ /* 0x000fe20000100800 */
[----:B------:R-:W-:Y:S01]  /*1abc0*/  ISETP.GT.U32.AND P5, PT, R68, R35, PT ;  /* 0x000000234400720c */ /* 0x000fe20003fa4070 */
[----:B0-----:R-:W-:Y:S01]  /*1abd0*/  IMAD.MOV.U32 R4, RZ, RZ, R36 ;  /* 0x000000ffff047224 */ /* 0x001fe200078e0024 */
[----:B------:R-:W0:Y:S01]  /*1abe0*/  LDCU UR5, c[0x0][0x3b0] ;  /* 0x00007600ff0577ac */ /* 0x000e220008000800 */
[----:B------:R-:W-:Y:S04]  /*1abf0*/  STL [R1+0x83c], R37 ;  /* 0x00083c2501007387 */ /* 0x000fe80000100800 */
[----:B------:R-:W-:Y:S04]  /*1ac00*/  STL [R1+0x808], R40 ;  /* 0x0008082801007387 */ /* 0x000fe80000100800 */
[----:B------:R-:W4:Y:S04]  /*1ac10*/  LDL.LU R25, [R1+0x1e4] ;  /* 0x0001e40001197983 */ /* 0x000f280000300800 */
[----:B------:R-:W-:Y:S04]  /*1ac20*/  STL [R1+0x838], R38 ;  /* 0x0008382601007387 */ /* 0x000fe80000100800 */
[----:B--2---:R-:W2:Y:S01]  /*1ac30*/  LDL.LU R22, [R1+0x1bc] ;  /* 0x0001bc0001167983 */ /* 0x004ea20000300800 */
[----:B------:R-:W-:Y:S01]  /*1ac40*/  @!P3 IMAD.IADD R32, R32, 0x1, -R68 ;  /* 0x000000012020b824 */ /* 0x000fe200078e0a44 */
[----:B---3--:R-:W-:-:S02]  /*1ac50*/  ISETP.GE.AND P3, PT, R21, RZ, PT ;  /* 0x000000ff1500720c */ /* 0x008fc40003f66270 */
[----:B----4-:R3:W-:Y:S02]  /*1ac60*/  STL [R1+0x74], R7 ;  /* 0x0000740701007387 */ /* 0x0107e40000100800 */
[----:B---3--:R-:W-:-:S04]  /*1ac70*/  LEA R7, P6, R6, R72, 0x1 ;  /* 0x0000004806077211 */ /* 0x008fc800078c08ff */
[----:B------:R-:W-:Y:S01]  /*1ac80*/  LEA.HI.X.SX32 R21, R6, R69, 0x1, P6 ;  /* 0x0000004506157211 */ /* 0x000fe200030f0eff */
[----:B------:R3:W-:Y:S01]  /*1ac90*/  STL [R1+0x86c], R7 ;  /* 0x00086c0701007387 */ /* 0x0007e20000100800 */
[----:B------:R-:W-:-:S03]  /*1aca0*/  @P0 IMAD.MOV.U32 R6, RZ, RZ, R7 ;  /* 0x000000ffff060224 */ /* 0x000fc600078e0007 */
[----:B---3--:R-:W-:-:S05]  /*1acb0*/  @P0 IMAD.MOV.U32 R7, RZ, RZ, R21 ;  /* 0x000000ffff070224 */ /* 0x008fca00078e0015 */
[----:B------:R3:W4:Y:S01]  /*1acc0*/  @P0 LDG.E.U16 R30, desc[UR20][R6.64] ;  /* 0x00000014061e0981 */ /* 0x000722000c1e1500 */
[----:B------:R-:W-:-:S05]  /*1acd0*/  @!P5 IMAD.IADD R35, R35, 0x1, -R68 ;  /* 0x000000012323d824 */ /* 0x000fca00078e0a44 */
[C---:B------:R-:W-:Y:S01]  /*1ace0*/  ISETP.GT.U32.AND P5, PT, R68.reuse, R35, PT ;  /* 0x000000234400720c */ /* 0x040fe20003fa4070 */
[----:B------:R-:W-:Y:S01]  /*1acf0*/  @!P4 IMAD.MOV R4, RZ, RZ, -R4 ;  /* 0x000000ffff04c224 */ /* 0x000fe200078e0a04 */
[----:B------:R-:W-:-:S04]  /*1ad00*/  ISETP.GT.U32.AND P4, PT, R68, R32, PT ;  /* 0x000000204400720c */ /* 0x000fc80003f84070 */
[----:B------:R-:W-:-:S07]  /*1ad10*/  SEL R4, R73, R4, !P1 ;  /* 0x0000000449047207 */ /* 0x000fce0004800000 */
[----:B------:R-:W-:-:S04]  /*1ad20*/  @!P5 IMAD.IADD R35, R35, 0x1, -R68 ;  /* 0x000000012323d824 */ /* 0x000fc800078e0a44 */
[----:B------:R-:W-:Y:S01]  /*1ad30*/  IMAD.MOV.U32 R5, RZ, RZ, R35 ;  /* 0x000000ffff057224 */ /* 0x000fe200078e0023 */
[----:B------:R-:W-:Y:S01]  /*1ad40*/  ISETP.GE.AND P5, PT, R34, RZ, PT ;  /* 0x000000ff2200720c */ /* 0x000fe20003fa6270 */
[----:B------:R-:W-:Y:S02]  /*1ad50*/  IMAD R4, R4, UR12, RZ ;  /* 0x0000000c04047c24 */ /* 0x000fe4000f8e02ff */
[----:B------:R-:W-:Y:S02]  /*1ad60*/  @!P4 IMAD.IADD R32, R32, 0x1, -R68 ;  /* 0x000000012020c824 */ /* 0x000fe400078e0a44 */
[----:B------:R-:W-:Y:S01]  /*1ad70*/  @!P3 IMAD.MOV R5, RZ, RZ, -R5 ;  /* 0x000000ffff05b224 */ /* 0x000fe200078e0a05 */
[----:B---3--:R-:W-:Y:S01]  /*1ad80*/  LEA R6, P3, R4, R72, 0x1 ;  /* 0x0000004804067211 */ /* 0x008fe200078608ff */
[----:B------:R3:W-:Y:S01]  /*1ad90*/  STL [R1+0x254], R35 ;  /* 0x0002542301007387 */ /* 0x0007e20000100800 */
[----:B------:R-:W-:Y:S01]  /*1ada0*/  PRMT R29, RZ, 0x7610, R29 ;  /* 0x00007610ff1d7816 */ /* 0x000fe2000000001d */
[----:B------:R-:W0:Y:S01]  /*1adb0*/  LDCU UR12, c[0x0][0x3b0] ;  /* 0x00007600ff0c77ac */ /* 0x000e220008000800 */
[----:B------:R-:W-:-:S02]  /*1adc0*/  SEL R5, R73, R5, !P1 ;  /* 0x0000000549057207 */ /* 0x000fc40004800000 */
[----:B------:R-:W-:Y:S01]  /*1add0*/  LEA.HI.X.SX32 R7, R4, R69, 0x1, P3 ;  /* 0x0000004504077211 */ /* 0x000fe200018f0eff */
[----:B------:R-:W-:Y:S02]  /*1ade0*/  IMAD.MOV.U32 R4, RZ, RZ, R32 ;  /* 0x000000ffff047224 */ /* 0x000fe400078e0020 */
[----:B------:R-:W-:Y:S01]  /*1adf0*/  IMAD R5, R5, UR4, RZ ;  /* 0x0000000405057c24 */ /* 0x000fe2000f8e02ff */
[----:B------:R1:W-:Y:S01]  /*1ae00*/  STL [R1+0x868], R21 ;  /* 0x0008681501007387 */ /* 0x0003e20000100800 */
[----:B------:R-:W-:Y:S01]  /*1ae10*/  @!P5 IMAD.MOV R4, RZ, RZ, -R4 ;  /* 0x000000ffff04d224 */ /* 0x000fe200078e0a04 */
[----:B------:R-:W-:Y:S01]  /*1ae20*/  PRMT R13, RZ, 0x7610, R13 ;  /* 0x00007610ff0d7816 */ /* 0x000fe2000000000d */
[----:B------:R-:W0:Y:S01]  /*1ae30*/  LDCU UR4, c[0x0][0x3b0] ;  /* 0x00007600ff0477ac */ /* 0x000e220008000800 */
[----:B---3--:R-:W-:Y:S01]  /*1ae40*/  LEA R35, P5, R5, R72, 0x1 ;  /* 0x0000004805237211 */ /* 0x008fe200078a08ff */
[----:B------:R0:W3:Y:S01]  /*1ae50*/  @P0 LDG.E.U16 R29, desc[UR20][R6.64] ;  /* 0x00000014061d0981 */ /* 0x0000e2000c1e1500 */
[----:B------:R-:W-:-:S02]  /*1ae60*/  SEL R4, R73, R4, !P1 ;  /* 0x0000000449047207 */ /* 0x000fc40004800000 */
[----:B------:R-:W-:Y:S01]  /*1ae70*/  LEA.HI.X.SX32 R36, R5, R69, 0x1, P5 ;  /* 0x0000004505247211 */ /* 0x000fe200028f0eff */
[----:B-1----:R-:W3:Y:S04]  /*1ae80*/  LDL.LU R21, [R1+0x1b0] ;  /* 0x0001b00001157983 */ /* 0x002ee80000300800 */
[----:B------:R-:W-:Y:S01]  /*1ae90*/  @P0 IMAD.MOV.U32 R5, RZ, RZ, R36 ;  /* 0x000000ffff050224 */ /* 0x000fe200078e0024 */
[----:B----4-:R1:W-:Y:S04]  /*1aea0*/  STL [R1+0x70], R30 ;  /* 0x0000701e01007387 */ /* 0x0103e80000100800 */
[----:B-1----:R-:W4:Y:S04]  /*1aeb0*/  LDL R30, [R1+0x124c] ;  /* 0x00124c00011e7983 */ /* 0x002f280000100800 */
[----:B------:R-:W-:Y:S04]  /*1aec0*/  STL [R1+0x78], R39 ;  /* 0x0000782701007387 */ /* 0x000fe80000100800 */
[----:B------:R0:W-:Y:S02]  /*1aed0*/  STL [R1+0x89c], R6 ;  /* 0x00089c0601007387 */ /* 0x0001e40000100800 */
[----:B0-----:R-:W-:Y:S01]  /*1aee0*/  IMAD R6, R4, UR5, RZ ;  /* 0x0000000504067c24 */ /* 0x001fe2000f8e02ff */
[----:B------:R-:W-:Y:S01]  /*1aef0*/  ISETP.GT.U32.AND P6, PT, R68, R18, PT ;  /* 0x000000124400720c */ /* 0x000fe20003fc4070 */
[----:B------:R-:W-:Y:S01]  /*1af00*/  @P0 IMAD.MOV.U32 R4, RZ, RZ, R35 ;  /* 0x000000ffff040224 */ /* 0x000fe200078e0023 */
[----:B------:R0:W-:Y:S01]  /*1af10*/  STL [R1+0x230], R32 ;  /* 0x0002302001007387 */ /* 0x0001e20000100800 */
[----:B------:R-:W-:Y:S01]  /*1af20*/  PRMT R33, RZ, 0x7610, R33 ;  /* 0x00007610ff217816 */ /* 0x000fe20000000021 */
[----:B------:R-:W1:Y:S02]  /*1af30*/  LDCU UR5, c[0x0][0x3b0] ;  /* 0x00007600ff0577ac */ /* 0x000e640008000800 */
[----:B------:R-:W4:Y:S04]  /*1af40*/  @P0 LDG.E.U16 R13, desc[UR20][R4.64] ;  /* 0x00000014040d0981 */ /* 0x000f28000c1e1500 */
[----:B------:R1:W-:Y:S03]  /*1af50*/  STL [R1+0x898], R7 ;  /* 0x0008980701007387 */ /* 0x0003e60000100800 */
[----:B------:R-:W-:Y:S01]  /*1af60*/  @!P6 IMAD.IADD R18, R18, 0x1, -R68 ;  /* 0x000000011212e824 */ /* 0x000fe200078e0a44 */
[----:B------:R-:W4:Y:S01]  /*1af70*/  LDL R34, [R1+0x127c] ;  /* 0x00127c0001227983 */ /* 0x000f220000100800 */
[----:B--2---:R-:W-:-:S03]  /*1af80*/  ISETP.GT.U32.AND P6, PT, R68, R22, PT ;  /* 0x000000164400720c */ /* 0x004fc60003fc4070 */
[----:B------:R-:W-:Y:S01]  /*1af90*/  ISETP.GT.U32.AND P3, PT, R68, R18, PT ;  /* 0x000000124400720c */ /* 0x000fe20003f64070 */
[----:B0-----:R-:W2:Y:S04]  /*1afa0*/  LDL R32, [R1+0x1284] ;  /* 0x0012840001207983 */ /* 0x001ea80000100800 */
[----:B---3--:R0:W-:Y:S05]  /*1afb0*/  STL [R1+0x6c], R29 ;  /* 0x00006c1d01007387 */ /* 0x0081ea0000100800 */
[----:B------:R-:W-:Y:S01]  /*1afc0*/  @!P6 IMAD.IADD R22, R22, 0x1, -R68 ;  /* 0x000000011616e824 */ /* 0x000fe200078e0a44 */
[----:B-1----:R-:W-:-:S02]  /*1afd0*/  LEA R7, P6, R6, R72, 0x1 ;  /* 0x0000004806077211 */ /* 0x002fc400078c08ff */
[----:B------:R-:W-:Y:S01]  /*1afe0*/  @!P3 IMAD.IADD R18, R18, 0x1, -R68 ;  /* 0x000000011212b824 */ /* 0x000fe200078e0a44 */
[----:B0-----:R-:W3:Y:S01]  /*1aff0*/  LDL.LU R29, [R1+0x1a0] ;  /* 0x0001a000011d7983 */ /* 0x001ee20000300800 */
[----:B------:R-:W-:-:S03]  /*1b000*/  LEA.HI.X.SX32 R6, R6, R69, 0x1, P6 ;  /* 0x0000004506067211 */ /* 0x000fc600030f0eff */
[----:B------:R-:W-:Y:S01]  /*1b010*/  STL [R1+0x8cc], R35 ;  /* 0x0008cc2301007387 */ /* 0x000fe20000100800 */
[----:B----4-:R-:W-:-:S03]  /*1b020*/  ISETP.GE.AND P5, PT, R30, RZ, PT ;  /* 0x000000ff1e00720c */ /* 0x010fc60003fa6270 */
[----:B------:R-:W4:Y:S04]  /*1b030*/  LDL R30, [R1+0x12ac] ;  /* 0x0012ac00011e7983 */ /* 0x000f280000100800 */
[----:B------:R-:W-:Y:S04]  /*1b040*/  STL [R1+0x8c8], R36 ;  /* 0x0008c82401007387 */ /* 0x000fe80000100800 */
[----:B------:R-:W-:Y:S04]  /*1b050*/  STL [R1+0x20c], R18 ;  /* 0x00020c1201007387 */ /* 0x000fe80000100800 */
[----:B------:R0:W-:Y:S04]  /*1b060*/  STL [R1+0x68], R13 ;  /* 0x0000680d01007387 */ /* 0x0001e80000100800 */
[----:B0-----:R-:W4:Y:S04]  /*1b070*/  LDL.LU R13, [R1+0x190] ;  /* 0x00019000010d7983 */ /* 0x001f280000300800 */
[----:B------:R0:W-:Y:S04]  /*1b080*/  STL [R1+0x8fc], R7 ;  /* 0x0008fc0701007387 */ /* 0x0001e80000100800 */
[----:B------:R1:W-:Y:S01]  /*1b090*/  STL [R1+0x8f8], R6 ;  /* 0x0008f80601007387 */ /* 0x0003e20000100800 */
[----:B0-----:R-:W-:-:S04]  /*1b0a0*/  @P0 LOP3.LUT R7, R7, R6, RZ, 0x3c, !PT ;  /* 0x0000000607070212 */ /* 0x001fc800078e3cff */
[----:B-1----:R-:W-:-:S04]  /*1b0b0*/  @P0 LOP3.LUT R6, R7, R6, RZ, 0x3c, !PT ;  /* 0x0000000607060212 */ /* 0x002fc800078e3cff */
[----:B------:R-:W-:-:S05]  /*1b0c0*/  @P0 LOP3.LUT R7, R7, R6, RZ, 0x3c, !PT ;  /* 0x0000000607070212 */ /* 0x000fca00078e3cff */
[----:B------:R0:W4:Y:S01]  /*1b0d0*/  @P0 LDG.E.U16 R33, desc[UR20][R6.64] ;  /* 0x0000001406210981 */ /* 0x000122000c1e1500 */
[C---:B------:R-:W-:Y:S02]  /*1b0e0*/  ISETP.GT.U32.AND P4, PT, R68.reuse, R25, PT ;  /* 0x000000194400720c */ /* 0x040fe40003f84070 */
[----:B------:R-:W-:-:S11]  /*1b0f0*/  ISETP.GT.U32.AND P3, PT, R68, R21, PT ;  /* 0x000000154400720c */ /* 0x000fd60003f64070 */
[----:B------:R-:W-:-:S05]  /*1b100*/  @!P4 IMAD.IADD R25, R25, 0x1, -R68 ;  /* 0x000000011919c824 */ /* 0x000fca00078e0a44 */
[C---:B------:R-:W-:Y:S01]  /*1b110*/  ISETP.GT.U32.AND P4, PT, R68.reuse, R25, PT ;  /* 0x000000194400720c */ /* 0x040fe20003f84070 */
[----:B------:R-:W-:Y:S01]  /*1b120*/  @!P3 IMAD.IADD R21, R21, 0x1, -R68 ;  /* 0x000000011515b824 */ /* 0x000fe200078e0a44 */
[----:B------:R-:W-:Y:S01]  /*1b130*/  ISETP.GT.U32.AND P6, PT, R68, R22, PT ;  /* 0x000000164400720c */ /* 0x000fe20003fc4070 */
[----:B------:R-:W-:-:S10]  /*1b140*/  IMAD.MOV.U32 R5, RZ, RZ, R18 ;  /* 0x000000ffff057224 */ /* 0x000fd400078e0012 */
[--C-:B------:R-:W-:Y:S01]  /*1b150*/  @!P4 IMAD.IADD R25, R25, 0x1, -R68.reuse ;  /* 0x000000011919c824 */ /* 0x100fe200078e0a44 */
[----:B------:R-:W-:Y:S02]  /*1b160*/  ISETP.GE.AND P4, PT, R34, RZ, PT ;  /* 0x000000ff2200720c */ /* 0x000fe40003f86270 */
[----:B------:R-:W-:Y:S01]  /*1b170*/  ISETP.GT.U32.AND P3, PT, R68, R21, PT ;  /* 0x000000154400720c */ /* 0x000fe20003f64070 */
[----:B------:R-:W-:Y:S02]  /*1b180*/  IMAD.MOV.U32 R4, RZ, RZ, R25 ;  /* 0x000000ffff047224 */ /* 0x000fe400078e0019 */
[----:B------:R-:W-:Y:S01]  /*1b190*/  @!P5 IMAD.MOV R5, RZ, RZ, -R5 ;  /* 0x000000ffff05d224 */ /* 0x000fe200078e0a05 */
[----:B--2---:R-:W-:Y:S01]  /*1b1a0*/  ISETP.GE.AND P5, PT, R32, RZ, PT ;  /* 0x000000ff2000720c */ /* 0x004fe20003fa6270 */
[----:B------:R-:W-:-:S06]  /*1b1b0*/  @!P6 IMAD.IADD R22, R22, 0x1, -R68 ;  /* 0x000000011616e824 */ /* 0x000fcc00078e0a44 */
[----:B------:R-:W-:Y:S01]  /*1b1c0*/  @!P4 IMAD.MOV R4, RZ, RZ, -R4 ;  /* 0x000000ffff04c224 */ /* 0x000fe200078e0a04 */
[----:B---3--:R-:W-:Y:S02]  /*1b1d0*/  ISETP.GT.U32.AND P4, PT, R68, R29, PT ;  /* 0x0000001d4400720c */ /* 0x008fe40003f84070 */
[C---:B0-----:R-:W-:Y:S02]  /*1b1e0*/  SEL R6, R73.reuse, R5, !P1 ;  /* 0x0000000549067207 */ /* 0x041fe40004800000 */
[----:B------:R-:W-:Y:S01]  /*1b1f0*/  SEL R4, R73, R4, !P1 ;  /* 0x0000000449047207 */ /* 0x000fe20004800000 */
[----:B------:R-:W-:Y:S01]  /*1b200*/  @!P3 IMAD.IADD R21, R21, 0x1, -R68 ;  /* 0x000000011515b824 */ /* 0x000fe200078e0a44 */
[----:B------:R0:W-:Y:S01]  /*1b210*/  STL [R1+0x1e4], R25 ;  /* 0x0001e41901007387 */ /* 0x0001e20000100800 */
[----:B------:R-:W-:Y:S01]  /*1b220*/  IMAD R7, R6, UR4, RZ ;  /* 0x0000000406077c24 */ /* 0x000fe2000f8e02ff */
[----:B------:R-:W-:Y:S01]  /*1b230*/  PRMT R26, RZ, 0x7610, R26 ;  /* 0x00007610ff1a7816 */ /* 0x000fe2000000001a */
[----:B------:R-:W-:Y:S01]  /*1b240*/  IMAD.MOV.U32 R5, RZ, RZ, R22 ;  /* 0x000000ffff057224 */ /* 0x000fe200078e0016 */
[----:B------:R-:W2:Y:S01]  /*1b250*/  LDL.LU R18, [R1+0x178] ;  /* 0x0001780001127983 */ /* 0x000ea20000300800 */
[----:B------:R-:W-:Y:S01]  /*1b260*/  IMAD R6, R4, UR5, RZ ;  /* 0x0000000504067c24 */ /* 0x000fe2000f8e02ff */
[----:B------:R-:W-:Y:S01]  /*1b270*/  PRMT R9, RZ, 0x7610, R9 ;  /* 0x00007610ff097816 */ /* 0x000fe20000000009 */
[----:B------:R-:W-:Y:S01]  /*1b280*/  @!P5 IMAD.MOV R5, RZ, RZ, -R5 ;  /* 0x000000ffff05d224 */ /* 0x000fe200078e0a05 */
[----:B------:R-:W-:Y:S01]  /*1b290*/  PRMT R31, RZ, 0x7610, R31 ;  /* 0x00007610ff1f7816 */ /* 0x000fe2000000001f */
[----:B------:R-:W-:Y:S01]  /*1b2a0*/  @!P4 IMAD.IADD R29, R29, 0x1, -R68 ;  /* 0x000000011d1dc824 */ /* 0x000fe200078e0a44 */
[----:B0-----:R-:W3:Y:S01]  /*1b2b0*/  LDL.LU R25, [R1+0x15c] ;  /* 0x00015c0001197983 */ /* 0x001ee20000300800 */
[----:B------:R-:W-:Y:S01]  /*1b2c0*/  IMAD.MOV.U32 R4, RZ, RZ, R21 ;  /* 0x000000ffff047224 */ /* 0x000fe200078e0015 */
[C---:B------:R-:W-:Y:S01]  /*1b2d0*/  LEA R32, P5, R7.reuse, R72, 0x1 ;  /* 0x0000004807207211 */ /* 0x040fe200078a08ff */
[----:B------:R-:W0:Y:S01]  /*1b2e0*/  LDCU UR4, c[0x0][0x3b0] ;  /* 0x00007600ff0477ac */ /* 0x000e220008000800 */
[----:B------:R-:W-:Y:S01]  /*1b2f0*/  STL [R1+0x1bc], R22 ;  /* 0x0001bc1601007387 */ /* 0x000fe20000100800 */
[----:B------:R-:W-:Y:S01]  /*1b300*/  PRMT R23, RZ, 0x7610, R23 ;  /* 0x00007610ff177816 */ /* 0x000fe20000000017 */
[----:B------:R-:W1:Y:S02]  /*1b310*/  LDCU UR5, c[0x0][0x3b0] ;  /* 0x00007600ff0577ac */ /* 0x000e640008000800 */
[----:B------:R0:W-:Y:S01]  /*1b320*/  STL [R1+0x1b0], R21 ;  /* 0x0001b01501007387 */ /* 0x0001e20000100800 */
[----:B------:R-:W-:-:S03]  /*1b330*/  LEA.HI.X.SX32 R7, R7, R69, 0x1, P5 ;  /* 0x0000004507077211 */ /* 0x000fc600028f0eff */
[----:B------:R-:W2:Y:S01]  /*1b340*/  LDL R34, [R1+0x12b4] ;  /* 0x0012b40001227983 */ /* 0x000ea20000100800 */
[----:B0-----:R-:W-:-:S04]  /*1b350*/  LEA R21, P4, R6, R72, 0x1 ;  /* 0x0000004806157211 */ /* 0x001fc800078808ff */
[----:B------:R-:W-:Y:S01]  /*1b360*/  LEA.HI.X.SX32 R22, R6, R69, 0x1, P4 ;  /* 0x0000004506167211 */ /* 0x000fe200020f0eff */
[----:B------:R-:W-:-:S05]  /*1b370*/  @P0 IMAD.MOV.U32 R6, RZ, RZ, R32 ;  /* 0x000000ffff060224 */ /* 0x000fca00078e0020 */
[----:B------:R0:W2:Y:S02]  /*1b380*/  @P0 LDG.E.U16 R26, desc[UR20][R6.64] ;  /* 0x00000014061a0981 */ /* 0x0000a4000c1e1500 */
[----:B0-----:R-:W-:Y:S01]  /*1b390*/  @P0 IMAD.MOV.U32 R6, RZ, RZ, R21 ;  /* 0x000000ffff060224 */ /* 0x001fe200078e0015 */
[----:B----4-:R-:W-:Y:S02]  /*1b3a0*/  ISETP.GE.AND P6, PT, R30, RZ, PT ;  /* 0x000000ff1e00720c */ /* 0x010fe40003fc6270 */
[----:B------:R-:W4:Y:S04]  /*1b3b0*/  LDL R30, [R1+0x1248] ;  /* 0x00124800011e7983 */ /* 0x000f280000100800 */
[----:B------:R-:W-:Y:S04]  /*1b3c0*/  STL [R1+0x92c], R32 ;  /* 0x00092c2001007387 */ /* 0x000fe80000100800 */
[----:B------:R-:W-:Y:S04]  /*1b3d0*/  STL [R1+0x64], R33 ;  /* 0x0000642101007387 */ /* 0x000fe80000100800 */
[----:B------:R-:W-:Y:S04]  /*1b3e0*/  STL [R1+0x95c], R21 ;  /* 0x00095c1501007387 */ /* 0x000fe80000100800 */
[----:B------:R0:W-:Y:S02]  /*1b3f0*/  STL [R1+0x928], R7 ;  /* 0x0009280701007387 */ /* 0x0001e40000100800 */
[----:B0-----:R-:W-:-:S05]  /*1b400*/  @P0 IMAD.MOV.U32 R7, RZ, RZ, R22 ;  /* 0x000000ffff070224 */ /* 0x001fca00078e0016 */
[----:B------:R-:W2:Y:S01]  /*1b410*/  @P0 LDG.E.U16 R9, desc[UR20][R6.64] ;  /* 0x0000001406090981 */ /* 0x000ea2000c1e1500 */
[C---:B------:R-:W-:Y:S01]  /*1b420*/  ISETP.GT.U32.AND P3, PT, R68.reuse, R13, PT ;  /* 0x0000000d4400720c */ /* 0x040fe20003f64070 */
[----:B------:R-:W-:Y:S01]  /*1b430*/  @!P6 IMAD.MOV R4, RZ, RZ, -R4 ;  /* 0x000000ffff04e224 */ /* 0x000fe200078e0a04 */
[----:B------:R-:W-:Y:S02]  /*1b440*/  ISETP.GT.U32.AND P6, PT, R68, R29, PT ;  /* 0x0000001d4400720c */ /* 0x000fe40003fc4070 */
[C---:B------:R-:W-:Y:S02]  /*1b450*/  SEL R5, R73.reuse, R5, !P1 ;  /* 0x0000000549057207 */ /* 0x040fe40004800000 */
[----:B------:R-:W-:-:S03]  /*1b460*/  SEL R4, R73, R4, !P1 ;  /* 0x0000000449047207 */ /* 0x000fc60004800000 */
[----:B------:R-:W-:Y:S01]  /*1b470*/  IMAD R5, R5, UR7, RZ ;  /* 0x0000000705057c24 */ /* 0x000fe2000f8e02ff */
[----:B------:R0:W-:Y:S01]  /*1b480*/  STL [R1+0x958], R22 ;  /* 0x0009581601007387 */ /* 0x0001e20000100800 */
[----:B------:R-:W-:Y:S01]  /*1b490*/  IMAD R4, R4, UR12, RZ ;  /* 0x0000000c04047c24 */ /* 0x000fe2000f8e02ff */
[----:B------:R-:W1:Y:S01]  /*1b4a0*/  LDCU UR7, c[0x0][0x3b0] ;  /* 0x00007600ff0777ac */ /* 0x000e620008000800 */
[--C-:B------:R-:W-:Y:S01]  /*1b4b0*/  @!P3 IMAD.IADD R13, R13, 0x1, -R68.reuse ;  /* 0x000000010d0db824 */ /* 0x100fe200078e0a44 */
[----:B------:R-:W3:Y:S01]  /*1b4c0*/  LDL R21, [R1+0x1028] ;  /* 0x0010280001157983 */ /* 0x000ee20000100800 */
[----:B------:R-:W-:Y:S01]  /*1b4d0*/  LEA R32, P3, R5, R72, 0x1 ;  /* 0x0000004805207211 */ /* 0x000fe200078608ff */
[----:B------:R-:W-:Y:S01]  /*1b4e0*/  @!P6 IMAD.IADD R29, R29, 0x1, -R68 ;  /* 0x000000011d1de824 */ /* 0x000fe200078e0a44 */
[----:B------:R-:W-:Y:S01]  /*1b4f0*/  PRMT R27, RZ, 0x7610, R27 ;  /* 0x00007610ff1b7816 */ /* 0x000fe2000000001b */
[----:B------:R-:W1:Y:S01]  /*1b500*/  LDCU UR12, c[0x0][0x3b0] ;  /* 0x00007600ff0c77ac */ /* 0x000e620008000800 */
[----:B0-----:R-:W3:Y:S01]  /*1b510*/  LDL R22, [R1+0x1198] ;  /* 0x0011980001167983 */ /* 0x001ee20000100800 */
[----:B------:R-:W-:-:S05]  /*1b520*/  LEA.HI.X.SX32 R33, R5, R69, 0x1, P3 ;  /* 0x0000004505217211 */ /* 0x000fca00018f0eff */
[----:B------:R-:W-:Y:S01]  /*1b530*/  @P0 IMAD.MOV.U32 R5, RZ, RZ, R33 ;  /* 0x000000ffff050224 */ /* 0x000fe200078e0021 */
[----:B--2---:R0:W-:Y:S04]  /*1b540*/  STL [R1+0x5c], R9 ;  /* 0x00005c0901007387 */ /* 0x0041e80000100800 */
[----:B0-----:R-:W2:Y:S04]  /*1b550*/  LDL.LU R9, [R1+0x110] ;  /* 0x0001100001097983 */ /* 0x001ea80000300800 */
[----:B------:R0:W-:Y:S02]  /*1b560*/  STL [R1+0x60], R26 ;  /* 0x0000601a01007387 */ /* 0x0001e40000100800 */
[----:B0-----:R-:W-:-:S04]  /*1b570*/  LEA R26, P6, R4, R72, 0x1 ;  /* 0x00000048041a7211 */ /* 0x001fc800078c08ff */
[----:B------:R-:W-:Y:S01]  /*1b580*/  LEA.HI.X.SX32 R6, R4, R69, 0x1, P6 ;  /* 0x0000004504067211 */ /* 0x000fe200030f0eff */
[----:B------:R-:W-:-:S05]  /*1b590*/  @P0 IMAD.MOV.U32 R4, RZ, RZ, R32 ;  /* 0x000000ffff040224 */ /* 0x000fca00078e0020 */
[----:B------:R0:W2:Y:S02]  /*1b5a0*/  @P0 LDG.E.U16 R31, desc[UR20][R4.64] ;  /* 0x00000014041f0981 */ /* 0x0000a4000c1e1500 */
[----:B0-----:R-:W-:Y:S02]  /*1b5b0*/  @P0 IMAD.MOV.U32 R4, RZ, RZ, R26 ;  /* 0x000000ffff040224 */ /* 0x001fe400078e001a */
[----:B------:R-:W-:-:S05]  /*1b5c0*/  @P0 IMAD.MOV.U32 R5, RZ, RZ, R6 ;  /* 0x000000ffff050224 */ /* 0x000fca00078e0006 */
[----:B------:R0:W2:Y:S01]  /*1b5d0*/  @P0 LDG.E.U16 R23, desc[UR20][R4.64] ;  /* 0x0000001404170981 */ /* 0x0000a2000c1e1500 */
[----:B------:R-:W-:-:S13]  /*1b5e0*/  ISETP.GT.U32.AND P5, PT, R68, R18, PT ;  /* 0x000000124400720c */ /* 0x000fda0003fa4070 */
[--C-:B------:R-:W-:Y:S01]  /*1b5f0*/  @!P5 IMAD.IADD R18, R18, 0x1, -R68.reuse ;  /* 0x000000011212d824 */ /* 0x100fe200078e0a44 */
[----:B------:R-:W-:Y:S01]  /*1b600*/  ISETP.GT.U32.AND P5, PT, R68, R13, PT ;  /* 0x0000000d4400720c */ /* 0x000fe20003fa4070 */
[----:B------:R-:W-:Y:S04]  /*1b610*/  STL [R1+0x98c], R32 ;  /* 0x00098c2001007387 */ /* 0x000fe80000100800 */
[----:B------:R-:W-:Y:S04]  /*1b620*/  STL [R1+0x1a0], R29 ;  /* 0x0001a01d01007387 */ /* 0x000fe80000100800 */
[----:B------:R1:W-:Y:S04]  /*1b630*/  STL [R1+0x9bc], R26 ;  /* 0x0009bc1a01007387 */ /* 0x0003e80000100800 */
[----:B------:R-:W-:Y:S01]  /*1b640*/  STL [R1+0x988], R33 ;  /* 0x0009882101007387 */ /* 0x000fe20000100800 */
[----:B------:R-:W-:-:S03]  /*1b650*/  @!P5 IMAD.IADD R13, R13, 0x1, -R68 ;  /* 0x000000010d0dd824 */ /* 0x000fc600078e0a44 */
[----:B------:R-:W-:Y:S01]  /*1b660*/  STL [R1+0x9b8], R6 ;  /* 0x0009b80601007387 */ /* 0x000fe20000100800 */
[----:B0-----:R-:W-:-:S03]  /*1b670*/  IMAD.MOV.U32 R4, RZ, RZ, R13 ;  /* 0x000000ffff047224 */ /* 0x001fc600078e000d */
[----:B-1----:R-:W2:Y:S01]  /*1b680*/  LDL.LU R26, [R1+0x390] ;  /* 0x00039000011a7983 */ /* 0x002ea20000300800 */
[----:B---3--:R-:W-:Y:S02]  /*1b690*/  ISETP.GT.U32.AND P4, PT, R68, R25, PT ;  /* 0x000000194400720c */ /* 0x008fe40003f84070 */
[----:B------:R-:W-:Y:S02]  /*1b6a0*/  ISETP.GE.AND P3, PT, R34, RZ, PT ;  /* 0x000000ff2200720c */ /* 0x000fe40003f66270 */
[----:B----4-:R-:W-:Y:S01]  /*1b6b0*/  ISETP.GE.AND P6, PT, R30, RZ, PT ;  /* 0x000000ff1e00720c */ /* 0x010fe20003fc6270 */
[----:B------:R-:W-:Y:S01]  /*1b6c0*/  IMAD.MOV.U32 R5, RZ, RZ, R29 ;  /* 0x000000ffff057224 */ /* 0x000fe200078e001d */
[----:B--2---:R0:W-:Y:S04]  /*1b6d0*/  STL [R1+0x54], R23 ;  /* 0x0000541701007387 */ /* 0x0041e80000100800 */
[----:B0-----:R-:W2:Y:S04]  /*1b6e0*/  LDL.LU R23, [R1+0x394] ;  /* 0x0003940001177983 */ /* 0x001ea80000300800 */
[----:B------:R0:W-:Y:S04]  /*1b6f0*/  STL [R1+0x190], R13 ;  /* 0x0001900d01007387 */ /* 0x0001e80000100800 */
[----:B0-----:R-:W3:Y:S01]  /*1b700*/  LDL R13, [R1+0xf84] ;  /* 0x000f8400010d7983 */ /* 0x001ee20000100800 */
[----:B------:R-:W-:Y:S01]  /*1b710*/  @!P4 IMAD.IADD R25, R25, 0x1, -R68 ;  /* 0x000000011919c824 */ /* 0x000fe200078e0a44 */
[----:B------:R-:W-:Y:S01]  /*1b720*/  ISETP.GT.U32.AND P5, PT, R68, R18, PT ;  /* 0x000000124400720c */ /* 0x000fe20003fa4070 */
[----:B------:R-:W-:-:S03]  /*1b730*/  @!P3 IMAD.MOV R5, RZ, RZ, -R5 ;  /* 0x000000ffff05b224 */ /* 0x000fc600078e0a05 */
[C---:B------:R-:W-:Y:S01]  /*1b740*/  ISETP.GT.U32.AND P4, PT, R68.reuse, R25, PT ;  /* 0x000000194400720c */ /* 0x040fe20003f84070 */
[----:B------:R-:W-:Y:S01]  /*1b750*/  @!P6 IMAD.MOV R4, RZ, RZ, -R4 ;  /* 0x000000ffff04e224 */ /* 0x000fe200078e0a04 */
[C---:B------:R-:W-:Y:S02]  /*1b760*/  SEL R5, R73.reuse, R5, !P1 ;  /* 0x0000000549057207 */ /* 0x040fe40004800000 */
[----:B------:R-:W-:Y:S02]  /*1b770*/  ISETP.GT.U32.AND P3, PT, R68, R9, PT ;  /* 0x000000094400720c */ /* 0x000fe40003f64070 */
[----:B------:R-:W-:Y:S01]  /*1b780*/  SEL R4, R73, R4, !P1 ;  /* 0x0000000449047207 */ /* 0x000fe20004800000 */
[----:B------:R-:W-:Y:S02]  /*1b790*/  IMAD R6, R5, UR4, RZ ;  /* 0x0000000405067c24 */ /* 0x000fe4000f8e02ff */
[----:B------:R-:W-:Y:S02]  /*1b7a0*/  @!P5 IMAD.IADD R18, R18, 0x1, -R68 ;  /* 0x000000011212d824 */ /* 0x000fe400078e0a44 */
[----:B------:R-:W-:-:S02]  /*1b7b0*/  IMAD R4, R4, UR5, RZ ;  /* 0x0000000504047c24 */ /* 0x000fc4000f8e02ff */
[----:B------:R-:W-:Y:S01]  /*1b7c0*/  @!P4 IMAD.IADD R25, R25, 0x1, -R68 ;  /* 0x000000011919c824 */ /* 0x000fe200078e0a44 */
[CC--:B------:R-:W-:Y:S01]  /*1b7d0*/  LEA R7, P4, R6.reuse, R72.reuse, 0x1 ;  /* 0x0000004806077211 */ /* 0x0c0fe200078808ff */
[----:B------:R-:W-:Y:S01]  /*1b7e0*/  STL [R1+0x58], R31 ;  /* 0x0000581f01007387 */ /* 0x000fe20000100800 */
[----:B------:R-:W-:Y:S01]  /*1b7f0*/  ISETP.GE.AND P5, PT, R21, RZ, PT ;  /* 0x000000ff1500720c */ /* 0x000fe20003fa6270 */
[----:B------:R-:W-:Y:S01]  /*1b800*/  IMAD.MOV.U32 R5, RZ, RZ, R18 ;  /* 0x000000ffff057224 */ /* 0x000fe200078e0012 */
[----:B------:R-:W-:Y:S01]  /*1b810*/  LEA.HI.X.SX32 R6, R6, R69, 0x1, P4 ;  /* 0x0000004506067211 */ /* 0x000fe200020f0eff */
[----:B------:R0:W-:Y:S01]  /*1b820*/  STL [R1+0x178], R18 ;  /* 0x0001781201007387 */ /* 0x0001e20000100800 */
[----:B------:R-:W-:Y:S01]  /*1b830*/  @!P3 IMAD.IADD R9, R9, 0x1, -R68 ;  /* 0x000000010909b824 */ /* 0x000fe200078e0a44 */
[----:B------:R-:W-:Y:S01]  /*1b840*/  LEA R21, P3, R4, R72, 0x1 ;  /* 0x0000004804157211 */ /* 0x000fe200078608ff */
[----:B------:R-:W1:Y:S01]  /*1b850*/  LDCU UR4, c[0x0][0x3b0] ;  /* 0x00007600ff0477ac */ /* 0x000e620008000800 */
[----:B------:R-:W-:-:S02]  /*1b860*/  ISETP.GE.AND P6, PT, R22, RZ, PT ;  /* 0x000000ff1600720c */ /* 0x000fc40003fc6270 */
[----:B------:R-:W-:Y:S01]  /*1b870*/  PRMT R16, RZ, 0x7610, R16 ;  /* 0x00007610ff107816 */ /* 0x000fe20000000010 */
[----:B------:R-:W4:Y:S01]  /*1b880*/  LDCU UR5, c[0x0][0x3b0] ;  /* 0x00007600ff0577ac */ /* 0x000f220008000800 */
[----:B0-----:R-:W2:Y:S04]  /*1b890*/  LDL.LU R18, [R1+0x39c] ;  /* 0x00039c0001127983 */ /* 0x001ea80000300800 */
[----:B------:R-:W-:Y:S04]  /*1b8a0*/  STL [R1+0x15c], R25 ;  /* 0x00015c1901007387 */ /* 0x000fe80000100800 */
[----:B------:R0:W-:Y:S04]  /*1b8b0*/  STL [R1+0x9ec], R7 ;  /* 0x0009ec0701007387 */ /* 0x0001e80000100800 */
[----:B------:R-:W-:Y:S01]  /*1b8c0*/  STL [R1+0xa1c], R21 ;  /* 0x000a1c1501007387 */ /* 0x000fe20000100800 */
[----:B0-----:R-:W-:-:S03]  /*1b8d0*/  @P0 LOP3.LUT R7, R7, R6, RZ, 0x3c, !PT ;  /* 0x0000000607070212 */ /* 0x001fc600078e3cff */
[----:B------:R0:W-:Y:S01]  /*1b8e0*/  STL [R1+0x9e8], R6 ;  /* 0x0009e80601007387 */ /* 0x0001e20000100800 */
[----:B------:R-:W-:Y:S02]  /*1b8f0*/  LEA.HI.X.SX32 R22, R4, R69, 0x1, P3 ;  /* 0x0000004504167211 */ /* 0x000fe400018f0eff */
[----:B0-----:R-:W-:-:S04]  /*1b900*/  @P0 LOP3.LUT R6, R7, R6, RZ, 0x3c, !PT ;  /* 0x0000000607060212 */ /* 0x001fc800078e3cff */
[----:B------:R-:W-:Y:S02]  /*1b910*/  @P0 LOP3.LUT R7, R7, R6, RZ, 0x3c, !PT ;  /* 0x0000000607070212 */ /* 0x000fe400078e3cff */
[C---:B------:R-:W-:Y:S01]  /*1b920*/  ISETP.GT.U32.AND P4, PT, R68.reuse, R9, PT ;  /* 0x000000094400720c */ /* 0x040fe20003f84070 */
[----:B------:R-:W-:Y:S02]  /*1b930*/  @!P6 IMAD.MOV R5, RZ, RZ, -R5 ;  /* 0x000000ffff05e224 */ /* 0x000fe400078e0a05 */
[----:B------:R0:W4:Y:S01]  /*1b940*/  @P0 LDG.E.U16 R27, desc[UR20][R6.64] ;  /* 0x00000014061b0981 */ /* 0x000122000c1e1500 */
[----:B------:R-:W-:Y:S01]  /*1b950*/  IMAD.MOV.U32 R4, RZ, RZ, R25 ;  /* 0x000000ffff047224 */ /* 0x000fe200078e0019 */
[----:B------:R-:W-:-:S03]  /*1b960*/  ISETP.GT.U32.AND P6, PT, R68, R26, PT ;  /* 0x0000001a4400720c */ /* 0x000fc60003fc4070 */
[----:B------:R-:W-:Y:S02]  /*1b970*/  @!P5 IMAD.MOV R4, RZ, RZ, -R4 ;  /* 0x000000ffff04d224 */ /* 0x000fe400078e0a04 */
[----:B0-----:R-:W-:Y:S02]  /*1b980*/  @P0 IMAD.MOV.U32 R6, RZ, RZ, R21 ;  /* 0x000000ffff060224 */ /* 0x001fe400078e0015 */
[----:B------:R-:W-:-:S05]  /*1b990*/  @P0 IMAD.MOV.U32 R7, RZ, RZ, R22 ;  /* 0x000000ffff070224 */ /* 0x000fca00078e0016 */
[----:B------:R0:W4:Y:S01]  /*1b9a0*/  @P0 LDG.E.U16 R16, desc[UR20][R6.64] ;  /* 0x0000001406100981 */ /* 0x000122000c1e1500 */
[----:B------:R-:W-:Y:S01]  /*1b9b0*/  @!P4 IMAD.IADD R9, R9, 0x1, -R68 ;  /* 0x000000010909c824 */ /* 0x000fe200078e0a44 */
[C---:B0-----:R-:W-:Y:S02]  /*1b9c0*/  SEL R6, R73.reuse, R5, !P1 ;  /* 0x0000000549067207 */ /* 0x041fe40004800000 */
[----:B------:R-:W-:-:S03]  /*1b9d0*/  SEL R5, R73, R4, !P1 ;  /* 0x0000000449057207 */ /* 0x000fc60004800000 */
[----:B------:R-:W-:Y:S02]  /*1b9e0*/  IMAD R6, R6, UR7, RZ ;  /* 0x0000000706067c24 */ /* 0x000fe4000f8e02ff */
[----:B------:R-:W-:Y:S01]  /*1b9f0*/  @!P6 IMAD.IADD R26, R26, 0x1, -R68 ;  /* 0x000000011a1ae824 */ /* 0x000fe200078e0a44 */
[----:B------:R-:W-:Y:S01]  /*1ba00*/  PRMT R28, RZ, 0x7610, R28 ;  /* 0x00007610ff1c7816 */ /* 0x000fe2000000001c */
[----:B------:R-:W-:Y:S01]  /*1ba10*/  IMAD.MOV.U32 R4, RZ, RZ, R9 ;  /* 0x000000ffff047224 */ /* 0x000fe200078e0009 */
[C---:B------:R-:W-:Y:S01]  /*1ba20*/  LEA R29, P6, R6.reuse, R72, 0x1 ;  /* 0x00000048061d7211 */ /* 0x040fe200078c08ff */
[----:B------:R-:W-:Y:S01]  /*1ba30*/  IMAD R5, R5, UR12, RZ ;  /* 0x0000000c05057c24 */ /* 0x000fe2000f8e02ff */
[----:B------:R-:W-:Y:S01]  /*1ba40*/  PRMT R7, RZ, 0x7610, R7 ;  /* 0x00007610ff077816 */ /* 0x000fe20000000007 */
[----:B------:R-:W-:Y:S01]  /*1ba50*/  STL [R1+0xa18], R22 ;  /* 0x000a181601007387 */ /* 0x000fe20000100800 */
[----:B------:R-:W-:Y:S01]  /*1ba60*/  LEA.HI.X.SX32 R30, R6, R69, 0x1, P6 ;  /* 0x00000045061e7211 */ /* 0x000fe200030f0eff */
[----:B------:R-:W0:Y:S01]  /*1ba70*/  LDCU UR7, c[0x0][0x3b0] ;  /* 0x00007600ff0777ac */ /* 0x000e220008000800 */
[----:B---3--:R-:W-:Y:S01]  /*1ba80*/  ISETP.GE.AND P5, PT, R13, RZ, PT ;  /* 0x000000ff0d00720c */ /* 0x008fe20003fa6270 */
[----:B------:R-:W3:-:S12]  /*1ba90*/  LDCU UR12, c[0x0][0x3b0] ;  /* 0x00007600ff0c77ac */ /* 0x000ed80008000800 */
[----:B------:R-:W-:Y:S01]  /*1baa0*/  @!P5 IMAD.MOV R4, RZ, RZ, -R4 ;  /* 0x000000ffff04d224 */ /* 0x000fe200078e0a04 */
[----:B------:R-:W-:-:S04]  /*1bab0*/  LEA R13, P5, R5, R72, 0x1 ;  /* 0x00000048050d7211 */ /* 0x000fc800078a08ff */
[----:B------:R-:W-:Y:S01]  /*1bac0*/  SEL R6, R73, R4, !P1 ;  /* 0x0000000449067207 */ /* 0x000fe20004800000 */
[----:B------:R-:W-:Y:S01]  /*1bad0*/  @P0 IMAD.MOV.U32 R4, RZ, RZ, R29 ;  /* 0x000000ffff040224 */ /* 0x000fe200078e001d */
[----:B------:R-:W-:Y:S01]  /*1bae0*/  LEA.HI.X.SX32 R21, R5, R69, 0x1, P5 ;  /* 0x0000004505157211 */ /* 0x000fe200028f0eff */
[----:B------:R-:W-:-:S05]  /*1baf0*/  @P0 IMAD.MOV.U32 R5, RZ, RZ, R30 ;  /* 0x000000ffff050224 */ /* 0x000fca00078e001e */
[----:B------:R0:W3:Y:S02]  /*1bb00*/  @P0 LDG.E.U16 R28, desc[UR20][R4.64] ;  /* 0x00000014041c0981 */ /* 0x0000e4000c1e1500 */
[----:B0-----:R-:W-:Y:S02]  /*1bb10*/  @P0 IMAD.MOV.U32 R4, RZ, RZ, R13 ;  /* 0x000000ffff040224 */ /* 0x001fe400078e000d */
[----:B------:R-:W-:-:S05]  /*1bb20*/  @P0 IMAD.MOV.U32 R5, RZ, RZ, R21 ;  /* 0x000000ffff050224 */ /* 0x000fca00078e0015 */
[----:B------:R0:W3:Y:S01]  /*1bb30*/  @P0 LDG.E.U16 R7, desc[UR20][R4.64] ;  /* 0x0000001404070981 */ /* 0x0000e2000c1e1500 */
[C---:B--2---:R-:W-:Y:S02]  /*1bb40*/  ISETP.GT.U32.AND P3, PT, R68.reuse, R23, PT ;  /* 0x000000174400720c */ /* 0x044fe40003f64070 */
[----:B------:R-:W-:-:S11]  /*1bb50*/  ISETP.GT.U32.AND P4, PT, R68, R26, PT ;  /* 0x0000001a4400720c */ /* 0x000fd60003f84070 */
[----:B------:R-:W-:-:S05]  /*1bb60*/  @!P3 IMAD.IADD R23, R23, 0x1, -R68 ;  /* 0x000000011717b824 */ /* 0x000fca00078e0a44 */
[----:B------:R-:W-:Y:S01]  /*1bb70*/  ISETP.GT.U32.AND P3, PT, R68, R23, PT ;  /* 0x000000174400720c */ /* 0x000fe20003f64070 */
[----:B-1----:R-:W-:Y:S01]  /*1bb80*/  IMAD R6, R6, UR4, RZ ;  /* 0x0000000406067c24 */ /* 0x002fe2000f8e02ff */
[----:B----4-:R1:W-:Y:S01]  /*1bb90*/  STL [R1+0x50], R27 ;  /* 0x0000501b01007387 */ /* 0x0103e20000100800 */
[----:B------:R-:W-:Y:S01]  /*1bba0*/  @!P4 IMAD.IADD R26, R26, 0x1, -R68 ;  /* 0x000000011a1ac824 */ /* 0x000fe200078e0a44 */
[----:B0-----:R-:W-:-:S09]  /*1bbb0*/  PRMT R4, RZ, 0x7610, R4 ;  /* 0x00007610ff047816 */ /* 0x001fd20000000004 */
[----:B------:R-:W-:Y:S01]  /*1bbc0*/  @!P3 IMAD.IADD R23, R23, 0x1, -R68 ;  /* 0x000000011717b824 */ /* 0x000fe200078e0a44 */
[----:B------:R-:W-:Y:S01]  /*1bbd0*/  ISETP.GT.U32.AND P6, PT, R68, R18, PT ;  /* 0x000000124400720c */ /* 0x000fe20003fc4070 */
[----:B------:R-:W0:Y:S01]  /*1bbe0*/  LDCU UR4, c[0x0][0x3b0] ;  /* 0x00007600ff0477ac */ /* 0x000e220008000800 */
[----:B-1----:R-:W2:Y:S04]  /*1bbf0*/  LDL R27, [R1+0xf94] ;  /* 0x000f9400011b7983 */ /* 0x002ea80000100800 */
[----:B------:R-:W4:Y:S04]  /*1bc00*/  LDL.LU R25, [R1+0x3a0] ;  /* 0x0003a00001197983 */ /* 0x000f280000300800 */
[----:B------:R-:W4:Y:S04]  /*1bc10*/  LDL R22, [R1+0xfb0] ;  /* 0x000fb00001167983 */ /* 0x000f280000100800 */
[----:B------:R1:W-:Y:S04]  /*1bc20*/  STL [R1+0x4c], R16 ;  /* 0x00004c1001007387 */ /* 0x0003e80000100800 */
[----:B-1----:R-:W4:Y:S04]  /*1bc30*/  LDL.LU R16, [R1+0x3a4] ;  /* 0x0003a40001107983 */ /* 0x002f280000300800 */
[----:B------:R1:W-:Y:S04]  /*1bc40*/  STL [R1+0x110], R9 ;  /* 0x0001100901007387 */ /* 0x0003e80000100800 */
[----:B-1----:R-:W4:Y:S04]  /*1bc50*/  LDL R9, [R1+0xfd0] ;  /* 0x000fd00001097983 */ /* 0x002f280000100800 */
[----:B------:R-:W-:Y:S04]  /*1bc60*/  STL [R1+0xa4c], R29 ;  /* 0x000a4c1d01007387 */ /* 0x000fe80000100800 */
[----:B------:R-:W-:Y:S04]  /*1bc70*/  STL [R1+0xa7c], R13 ;  /* 0x000a7c0d01007387 */ /* 0x000fe80000100800 */
[----:B------:R-:W-:Y:S04]  /*1bc80*/  STL [R1+0xa48], R30 ;  /* 0x000a481e01007387 */ /* 0x000fe80000100800 */
[----:B------:R1:W-:Y:S04]  /*1bc90*/  STL [R1+0xa78], R21 ;  /* 0x000a781501007387 */ /* 0x0003e80000100800 */
[----:B-1----:R-:W4:Y:S04]  /*1bca0*/  LDL R21, [R1+0xff0] ;  /* 0x000ff00001157983 */ /* 0x002f280000100800 */
[----:B------:R-:W4:Y:S04]  /*1bcb0*/  LDL.LU R13, [R1+0x3a8] ;  /* 0x0003a800010d7983 */ /* 0x000f280000300800 */
        /* <DEDUP_REMOVED lines=11> */
[----:B--2---:R-:W-:Y:S01]  /*1bd70*/  ISETP.GE.AND P5, PT, R27, RZ, PT ;  /* 0x000000ff1b00720c */ /* 0x004fe20003fa6270 */
[----:B------:R-:W-:Y:S02]  /*1bd80*/  IMAD.MOV.U32 R5, RZ, RZ, R26 ;  /* 0x000000ffff057224 */ /* 0x000fe400078e001a */
[----:B------:R-:W-:Y:S01]  /*1bd90*/  @!P6 IMAD.IADD R18, R18, 0x1, -R68 ;  /* 0x000000011212e824 */ /* 0x000fe200078e0a44 */
[----:B----4-:R-:W-:-:S04]  /*1bda0*/  ISETP.GE.AND P6, PT, R22, RZ, PT ;  /* 0x000000ff1600720c */ /* 0x010fc80003fc6270 */
[----:B------:R-:W-:Y:S01]  /*1bdb0*/  ISETP.GT.U32.AND P3, PT, R68, R18, PT ;  /* 0x000000124400720c */ /* 0x000fe20003f64070 */
[----:B------:R-:W2:Y:S04]  /*1bdc0*/  LDL.LU R22, [R1+0x3b0] ;  /* 0x0003b00001167983 */ /* 0x000ea80000300800 */
[----:B------:R-:W-:-:S05]  /*1bdd0*/  @!P5 IMAD.MOV R5, RZ, RZ, -R5 ;  /* 0x000000ffff05d224 */ /* 0x000fca00078e0a05 */
[----:B------:R-:W-:Y:S02]  /*1bde0*/  SEL R5, R73, R5, !P1 ;  /* 0x0000000549057207 */ /* 0x000fe40004800000 */
[----:B------:R-:W-:-:S03]  /*1bdf0*/  ISETP.GT.U32.AND P5, PT, R68, R16, PT ;  /* 0x000000104400720c */ /* 0x000fc60003fa4070 */
[----:B-1----:R-:W-:Y:S02]  /*1be00*/  IMAD R6, R5, UR11, RZ ;  /* 0x0000000b05067c24 */ /* 0x002fe4000f8e02ff */
[----:B------:R-:W-:-:S08]  /*1be10*/  @!P3 IMAD.IADD R18, R18, 0x1, -R68 ;  /* 0x000000011212b824 */ /* 0x000fd000078e0a44 */
[----:B------:R-:W-:Y:S01]  /*1be20*/  @!P5 IMAD.IADD R16, R16, 0x1, -R68 ;  /* 0x000000011010d824 */ /* 0x000fe200078e0a44 */
[----:B------:R-:W-:-:S04]  /*1be30*/  LEA R7, P5, R6, R72, 0x1 ;  /* 0x0000004806077211 */ /* 0x000fc800078a08ff */
[----:B------:R-:W-:Y:S02]  /*1be40*/  LEA.HI.X.SX32 R6, R6, R69, 0x1, P5 ;  /* 0x0000004506067211 */ /* 0x000fe400028f0eff */
[----:B------:R-:W-:Y:S02]  /*1be50*/  PRMT R11, RZ, 0x7610, R11 ;  /* 0x00007610ff0b7816 */ /* 0x000fe4000000000b */
[----:B------:R-:W-:Y:S02]  /*1be60*/  PRMT R15, RZ, 0x7610, R15 ;  /* 0x00007610ff0f7816 */ /* 0x000fe4000000000f */
[----:B------:R-:W-:Y:S01]  /*1be70*/  ISETP.GE.AND P3, PT, R21, RZ, PT ;  /* 0x000000ff1500720c */ /* 0x000fe20003f66270 */
[----:B---3--:R1:W-:Y:S02]  /*1be80*/  STL [R1+0x3c], R4 ;  /* 0x00003c0401007387 */ /* 0x0083e40000100800 */
[----:B-1----:R-:W-:-:S04]  /*1be90*/  IMAD.MOV.U32 R4, RZ, RZ, R23 ;  /* 0x000000ffff047224 */ /* 0x002fc800078e0017 */
[----:B------:R-:W-:Y:S01]  /*1bea0*/  @!P6 IMAD.MOV R4, RZ, RZ, -R4 ;  /* 0x000000ffff04e224 */ /* 0x000fe200078e0a04 */
[----:B------:R-:W-:Y:S01]  /*1beb0*/  STL [R1+0x48], R28 ;  /* 0x0000481c01007387 */ /* 0x000fe20000100800 */
[----:B------:R-:W-:-:S03]  /*1bec0*/  ISETP.GE.AND P6, PT, R9, RZ, PT ;  /* 0x000000ff0900720c */ /* 0x000fc60003fc6270 */
[----:B------:R-:W-:Y:S01]  /*1bed0*/  SEL R4, R73, R4, !P1 ;  /* 0x0000000449047207 */ /* 0x000fe20004800000 */
[----:B------:R-:W3:Y:S04]  /*1bee0*/  LDL R9, [R1+0x1020] ;  /* 0x0010200001097983 */ /* 0x000ee80000100800 */
[----:B------:R-:W-:Y:S01]  /*1bef0*/  STL [R1+0x39c], R18 ;  /* 0x00039c1201007387 */ /* 0x000fe20000100800 */
[----:B------:R-:W-:-:S03]  /*1bf00*/  IMAD R4, R4, UR11, RZ ;  /* 0x0000000b04047c24 */ /* 0x000fc6000f8e02ff */
[----:B------:R1:W-:Y:S02]  /*1bf10*/  STL [R1+0x2e4], R7 ;  /* 0x0002e40701007387 */ /* 0x0003e40000100800 */
[----:B------:R-:W-:Y:S02]  /*1bf20*/  LEA R21, P5, R4, R72, 0x1 ;  /* 0x0000004804157211 */ /* 0x000fe400078a08ff */
[----:B------:R4:W-:Y:S01]  /*1bf30*/  STL [R1+0x2e0], R6 ;  /* 0x0002e00601007387 */ /* 0x0009e20000100800 */
[----:B-1----:R-:W-:-:S04]  /*1bf40*/  @P0 LOP3.LUT R7, R7, R6, RZ, 0x3c, !PT ;  /* 0x0000000607070212 */ /* 0x002fc800078e3cff */
[C---:B----4-:R-:W-:Y:S02]  /*1bf50*/  @P0 LOP3.LUT R6, R7.reuse, R6, RZ, 0x3c, !PT ;  /* 0x0000000607060212 */ /* 0x050fe400078e3cff */
[----:B------:R-:W-:Y:S02]  /*1bf60*/  LEA.HI.X.SX32 R23, R4, R69, 0x1, P5 ;  /* 0x0000004504177211 */ /* 0x000fe400028f0eff */
[----:B------:R-:W-:-:S05]  /*1bf70*/  @P0 LOP3.LUT R7, R7, R6, RZ, 0x3c, !PT ;  /* 0x0000000607070212 */ /* 0x000fca00078e3cff */
[----:B------:R1:W4:Y:S02]  /*1bf80*/  @P0 LDG.E.U16 R11, desc[UR20][R6.64] ;  /* 0x00000014060b0981 */ /* 0x000324000c1e1500 */
[----:B-1----:R-:W-:Y:S02]  /*1bf90*/  @P0 IMAD.MOV.U32 R6, RZ, RZ, R21 ;  /* 0x000000ffff060224 */ /* 0x002fe400078e0015 */
[----:B------:R-:W-:-:S05]  /*1bfa0*/  @P0 IMAD.MOV.U32 R7, RZ, RZ, R23 ;  /* 0x000000ffff070224 */ /* 0x000fca00078e0017 */
[----:B------:R1:W2:Y:S01]  /*1bfb0*/  @P0 LDG.E.U16 R15, desc[UR20][R6.64] ;  /* 0x00000014060f0981 */ /* 0x0002a2000c1e1500 */
[----:B------:R-:W-:-:S13]  /*1bfc0*/  ISETP.GT.U32.AND P4, PT, R68, R25, PT ;  /* 0x000000194400720c */ /* 0x000fda0003f84070 */
[----:B------:R-:W-:-:S05]  /*1bfd0*/  @!P4 IMAD.IADD R25, R25, 0x1, -R68 ;  /* 0x000000011919c824 */ /* 0x000fca00078e0a44 */
[----:B------:R-:W-:Y:S01]  /*1bfe0*/  ISETP.GT.U32.AND P4, PT, R68, R25, PT ;  /* 0x000000194400720c */ /* 0x000fe20003f84070 */
[----:B------:R-:W-:-:S04]  /*1bff0*/  IMAD.MOV.U32 R5, RZ, RZ, R18 ;  /* 0x000000ffff057224 */ /* 0x000fc800078e0012 */
[----:B------:R-:W-:Y:S01]  /*1c000*/  @!P6 IMAD.MOV R5, RZ, RZ, -R5 ;  /* 0x000000ffff05e224 */ /* 0x000fe200078e0a05 */
[----:B------:R-:W-:-:S07]  /*1c010*/  ISETP.GT.U32.AND P6, PT, R68, R16, PT ;  /* 0x000000104400720c */ /* 0x000fce0003fc4070 */
[----:B------:R-:W-:Y:S01]  /*1c020*/  @!P4 IMAD.IADD R25, R25, 0x1, -R68 ;  /* 0x000000011919c824 */ /* 0x000fe200078e0a44 */
[----:B------:R-:W-:-:S03]  /*1c030*/  ISETP.GT.U32.AND P4, PT, R68, R13, PT ;  /* 0x0000000d4400720c */ /* 0x000fc60003f84070 */
[----:B------:R-:W-:Y:S01]  /*1c040*/  IMAD.MOV.U32 R4, RZ, RZ, R25 ;  /* 0x000000ffff047224 */ /* 0x000fe200078e0019 */
[----:B-1----:R-:W-:-:S03]  /*1c050*/  SEL R6, R73, R5, !P1 ;  /* 0x0000000549067207 */ /* 0x002fc60004800000 */
[----:B------:R-:W-:Y:S01]  /*1c060*/  @!P3 IMAD.MOV R4, RZ, RZ, -R4 ;  /* 0x000000ffff04b224 */ /* 0x000fe200078e0a04 */
[----:B------:R1:W-:Y:S05]  /*1c070*/  STL [R1+0x3a0], R25 ;  /* 0x0003a01901007387 */ /* 0x0003ea0000100800 */
[--C-:B------:R-:W-:Y:S01]  /*1c080*/  @!P4 IMAD.IADD R13, R13, 0x1, -R68.reuse ;  /* 0x000000010d0dc824 */ /* 0x100fe200078e0a44 */
[----:B------:R-:W-:Y:S01]  /*1c090*/  SEL R5, R73, R4, !P1 ;  /* 0x0000000449057207 */ /* 0x000fe20004800000 */
[----:B------:R-:W-:Y:S02]  /*1c0a0*/  @!P6 IMAD.IADD R16, R16, 0x1, -R68 ;  /* 0x000000011010e824 */ /* 0x000fe400078e0a44 */
[----:B0-----:R-:W-:Y:S01]  /*1c0b0*/  IMAD R6, R6, UR4, RZ ;  /* 0x0000000406067c24 */ /* 0x001fe2000f8e02ff */
[----:B------:R-:W-:Y:S01]  /*1c0c0*/  PRMT R24, RZ, 0x7610, R24 ;  /* 0x00007610ff187816 */ /* 0x000fe20000000018 */
[----:B------:R-:W-:Y:S01]  /*1c0d0*/  IMAD.MOV.U32 R4, RZ, RZ, R16 ;  /* 0x000000ffff047224 */ /* 0x000fe200078e0010 */
[----:B------:R-:W-:Y:S01]  /*1c0e0*/  PRMT R7, RZ, 0x7610, R7 ;  /* 0x00007610ff077816 */ /* 0x000fe20000000007 */
[----:B------:R-:W-:Y:S01]  /*1c0f0*/  IMAD R5, R5, UR5, RZ ;  /* 0x0000000505057c24 */ /* 0x000fe2000f8e02ff */
[C---:B-1----:R-:W-:Y:S01]  /*1c100*/  LEA R25, P6, R6.reuse, R72, 0x1 ;  /* 0x0000004806197211 */ /* 0x042fe200078c08ff */
[----:B------:R-:W0:Y:S03]  /*1c110*/  LDCU UR4, c[0x0][0x3b0] ;  /* 0x00007600ff0477ac */ /* 0x000e260008000800 */
[----:B------:R-:W-:Y:S01]  /*1c120*/  LEA.HI.X.SX32 R26, R6, R69, 0x1, P6 ;  /* 0x00000045061a7211 */ /* 0x000fe200030f0eff */
[----:B------:R-:W1:Y:S01]  /*1c130*/  LDCU UR5, c[0x0][0x3b0] ;  /* 0x00007600ff0577ac */ /* 0x000e620008000800 */
[----:B---3--:R-:W-:-:S13]  /*1c140*/  ISETP.GE.AND P4, PT, R9, RZ, PT ;  /* 0x000000ff0900720c */ /* 0x008fda0003f86270 */
[----:B------:R-:W-:-:S05]  /*1c150*/  @!P4 IMAD.MOV R4, RZ, RZ, -R4 ;  /* 0x000000ffff04c224 */ /* 0x000fca00078e0a04 */
[----:B------:R-:W-:Y:S01]  /*1c160*/  SEL R6, R73, R4, !P1 ;  /* 0x0000000449067207 */ /* 0x000fe20004800000 */
[----:B----4-:R3:W-:Y:S04]  /*1c170*/  STL [R1+0x38], R11 ;  /* 0x0000380b01007387 */ /* 0x0107e80000100800 */
[----:B---3--:R-:W3:Y:S04]  /*1c180*/  LDL R11, [R1+0x1098] ;  /* 0x00109800010b7983 */ /* 0x008ee80000100800 */
[----:B------:R-:W-:Y:S04]  /*1c190*/  STL [R1+0x514], R21 ;  /* 0x0005141501007387 */ /* 0x000fe80000100800 */
[----:B------:R-:W4:Y:S04]  /*1c1a0*/  LDL.LU R18, [R1+0x3b8] ;  /* 0x0003b80001127983 */ /* 0x000f280000300800 */
[----:B------:R-:W-:Y:S04]  /*1c1b0*/  STL [R1+0x510], R23 ;  /* 0x0005101701007387 */ /* 0x000fe80000100800 */
[----:B------:R-:W4:Y:S04]  /*1c1c0*/  LDL R9, [R1+0x108c] ;  /* 0x00108c0001097983 */ /* 0x000f280000100800 */
[----:B--2---:R2:W-:Y:S01]  /*1c1d0*/  STL [R1+0x34], R15 ;  /* 0x0000340f01007387 */ /* 0x0045e20000100800 */
[----:B------:R-:W-:-:S03]  /*1c1e0*/  @P0 IMAD.MOV.U32 R4, RZ, RZ, R25 ;  /* 0x000000ffff040224 */ /* 0x000fc600078e0019 */
[----:B--2---:R-:W2:Y:S04]  /*1c1f0*/  LDL.LU R15, [R1+0x3bc] ;  /* 0x0003bc00010f7983 */ /* 0x004ea80000300800 */
[----:B------:R0:W-:Y:S01]  /*1c200*/  STL [R1+0x3a4], R16 ;  /* 0x0003a41001007387 */ /* 0x0001e20000100800 */
[C---:B------:R-:W-:Y:S02]  /*1c210*/  ISETP.GT.U32.AND P5, PT, R68.reuse, R22, PT ;  /* 0x000000164400720c */ /* 0x040fe40003fa4070 */
[----:B------:R-:W-:Y:S01]  /*1c220*/  ISETP.GT.U32.AND P3, PT, R68, R13, PT ;  /* 0x0000000d4400720c */ /* 0x000fe20003f64070 */
[----:B------:R-:W2:Y:S01]  /*1c230*/  LDL.LU R21, [R1+0x3c0] ;  /* 0x0003c00001157983 */ /* 0x000ea20000300800 */
[----:B0-----:R-:W-:-:S04]  /*1c240*/  LEA R16, P4, R5, R72, 0x1 ;  /* 0x0000004805107211 */ /* 0x001fc800078808ff */
[----:B------:R-:W-:Y:S01]  /*1c250*/  LEA.HI.X.SX32 R23, R5, R69, 0x1, P4 ;  /* 0x0000004505177211 */ /* 0x000fe200020f0eff */
[----:B------:R-:W-:-:S05]  /*1c260*/  @P0 IMAD.MOV.U32 R5, RZ, RZ, R26 ;  /* 0x000000ffff050224 */ /* 0x000fca00078e001a */
[----:B------:R0:W2:Y:S02]  /*1c270*/  @P0 LDG.E.U16 R24, desc[UR20][R4.64] ;  /* 0x0000001404180981 */ /* 0x0000a4000c1e1500 */
[----:B0-----:R-:W-:Y:S02]  /*1c280*/  @P0 IMAD.MOV.U32 R4, RZ, RZ, R16 ;  /* 0x000000ffff040224 */ /* 0x001fe400078e0010 */
[----:B------:R-:W-:-:S05]  /*1c290*/  @P0 IMAD.MOV.U32 R5, RZ, RZ, R23 ;  /* 0x000000ffff050224 */ /* 0x000fca00078e0017 */
[----:B------:R0:W2:Y:S01]  /*1c2a0*/  @P0 LDG.E.U16 R7, desc[UR20][R4.64] ;  /* 0x0000001404070981 */ /* 0x0000a2000c1e1500 */
[----:B------:R-:W-:-:S05]  /*1c2b0*/  @!P5 IMAD.IADD R22, R22, 0x1, -R68 ;  /* 0x000000011616d824 */ /* 0x000fca00078e0a44 */
[----:B------:R-:W-:Y:S01]  /*1c2c0*/  ISETP.GT.U32.AND P5, PT, R68, R22, PT ;  /* 0x000000164400720c */ /* 0x000fe20003fa4070 */
[----:B------:R-:W-:Y:S01]  /*1c2d0*/  @!P3 IMAD.IADD R13, R13, 0x1, -R68 ;  /* 0x000000010d0db824 */ /* 0x000fe200078e0a44 */
[----:B------:R-:W-:Y:S01]  /*1c2e0*/  STL [R1+0x544], R25 ;  /* 0x0005441901007387 */ /* 0x000fe20000100800 */
[----:B------:R-:W-:Y:S01]  /*1c2f0*/  IMAD R6, R6, UR7, RZ ;  /* 0x0000000706067c24 */ /* 0x000fe2000f8e02ff */
[----:B------:R-:W-:Y:S01]  /*1c300*/  PRMT R12, RZ, 0x7610, R12 ;  /* 0x00007610ff0c7816 */ /* 0x000fe2000000000c */
[----:B0-----:R-:W-:Y:S01]  /*1c310*/  IMAD.MOV.U32 R4, RZ, RZ, R13 ;  /* 0x000000ffff047224 */ /* 0x001fe200078e000d */
[----:B------:R0:W-:Y:S01]  /*1c320*/  STL [R1+0x574], R16 ;  /* 0x0005741001007387 */ /* 0x0001e20000100800 */
[----:B------:R-:W-:Y:S01]  /*1c330*/  PRMT R20, RZ, 0x7610, R20 ;  /* 0x00007610ff147816 */ /* 0x000fe20000000014 */
[----:B------:R-:W0:Y:S05]  /*1c340*/  LDCU UR7, c[0x0][0x3b0] ;  /* 0x00007600ff0777ac */ /* 0x000e2a0008000800 */
[----:B------:R-:W-:Y:S01]  /*1c350*/  @!P5 IMAD.IADD R22, R22, 0x1, -R68 ;  /* 0x000000011616d824 */ /* 0x000fe200078e0a44 */
[----:B---3--:R-:W-:-:S02]  /*1c360*/  ISETP.GE.AND P3, PT, R11, RZ, PT ;  /* 0x000000ff0b00720c */ /* 0x008fc40003f66270 */
[----:B------:R-:W3:Y:S04]  /*1c370*/  LDL R11, [R1+0x1118] ;  /* 0x00111800010b7983 */ /* 0x000ee80000100800 */
[----:B------:R-:W-:Y:S04]  /*1c380*/  STL [R1+0x540], R26 ;  /* 0x0005401a01007387 */ /* 0x000fe80000100800 */
[----:B------:R-:W-:Y:S04]  /*1c390*/  STL [R1+0x3a8], R13 ;  /* 0x0003a80d01007387 */ /* 0x000fe80000100800 */
[----:B------:R-:W-:Y:S01]  /*1c3a0*/  STL [R1+0x570], R23 ;  /* 0x0005701701007387 */ /* 0x000fe20000100800 */
[----:B----4-:R-:W-:-:S03]  /*1c3b0*/  ISETP.GE.AND P4, PT, R9, RZ, PT ;  /* 0x000000ff0900720c */ /* 0x010fc60003f86270 */
[----:B------:R-:W4:Y:S04]  /*1c3c0*/  LDL R9, [R1+0x10c8] ;  /* 0x0010c80001097983 */ /* 0x000f280000100800 */
[----:B0-----:R-:W4:Y:S04]  /*1c3d0*/  LDL.LU R16, [R1+0x3c8] ;  /* 0x0003c80001107983 */ /* 0x001f280000300800 */
[----:B--2---:R0:W-:Y:S02]  /*1c3e0*/  STL [R1+0x2c], R7 ;  /* 0x00002c0701007387 */ /* 0x0041e40000100800 */
[----:B0-----:R-:W-:-:S02]  /*1c3f0*/  LEA R7, P5, R6, R72, 0x1 ;  /* 0x0000004806077211 */ /* 0x001fc400078a08ff */
[----:B------:R-:W-:Y:S02]  /*1c400*/  STL [R1+0x3b0], R22 ;  /* 0x0003b01601007387 */ /* 0x000fe40000100800 */
[----:B------:R-:W-:Y:S02]  /*1c410*/  LEA.HI.X.SX32 R13, R6, R69, 0x1, P5 ;  /* 0x00000045060d7211 */ /* 0x000fe400028f0eff */
[----:B------:R0:W-:Y:S01]  /*1c420*/  STL [R1+0x5a4], R7 ;  /* 0x0005a40701007387 */ /* 0x0001e20000100800 */
[----:B------:R-:W-:Y:S02]  /*1c430*/  @P0 IMAD.MOV.U32 R6, RZ, RZ, R7 ;  /* 0x000000ffff060224 */ /* 0x000fe400078e0007 */
[----:B0-----:R-:W-:-:S05]  /*1c440*/  @P0 IMAD.MOV.U32 R7, RZ, RZ, R13 ;  /* 0x000000ffff070224 */ /* 0x001fca00078e000d */
[----:B------:R0:W2:Y:S01]  /*1c450*/  @P0 LDG.E.U16 R12, desc[UR20][R6.64] ;  /* 0x00000014060c0981 */ /* 0x0000a2000c1e1500 */
[C---:B------:R-:W-:Y:S01]  /*1c460*/  ISETP.GT.U32.AND P6, PT, R68.reuse, R18, PT ;  /* 0x000000124400720c */ /* 0x040fe20003fc4070 */
[----:B------:R-:W-:Y:S01]  /*1c470*/  @!P3 IMAD.MOV R4, RZ, RZ, -R4 ;  /* 0x000000ffff04b224 */ /* 0x000fe200078e0a04 */
[----:B------:R-:W-:-:S04]  /*1c480*/  ISETP.GT.U32.AND P3, PT, R68, R15, PT ;  /* 0x0000000f4400720c */ /* 0x000fc80003f64070 */
[----:B------:R-:W-:Y:S01]  /*1c490*/  SEL R5, R73, R4, !P1 ;  /* 0x0000000449057207 */ /* 0x000fe20004800000 */
[----:B------:R-:W-:-:S06]  /*1c4a0*/  IMAD.MOV.U32 R4, RZ, RZ, R22 ;  /* 0x000000ffff047224 */ /* 0x000fcc00078e0016 */
[----:B------:R-:W-:Y:S02]  /*1c4b0*/  @!P6 IMAD.IADD R18, R18, 0x1, -R68 ;  /* 0x000000011212e824 */ /* 0x000fe400078e0a44 */
[----:B------:R-:W-:Y:S02]  /*1c4c0*/  @!P4 IMAD.MOV R4, RZ, RZ, -R4 ;  /* 0x000000ffff04c224 */ /* 0x000fe400078e0a04 */
[----:B------:R-:W-:Y:S01]  /*1c4d0*/  IMAD R5, R5, UR12, RZ ;  /* 0x0000000c05057c24 */ /* 0x000fe2000f8e02ff */
[C---:B------:R-:W-:Y:S02]  /*1c4e0*/  ISETP.GT.U32.AND P6, PT, R68.reuse, R18, PT ;  /* 0x000000124400720c */ /* 0x040fe40003fc4070 */
[----:B------:R-:W-:Y:S01]  /*1c4f0*/  ISETP.GT.U32.AND P5, PT, R68, R21, PT ;  /* 0x000000154400720c */ /* 0x000fe20003fa4070 */
[----:B------:R-:W-:Y:S01]  /*1c500*/  @!P3 IMAD.IADD R15, R15, 0x1, -R68 ;  /* 0x000000010f0fb824 */ /* 0x000fe200078e0a44 */
[----:B------:R-:W-:Y:S01]  /*1c510*/  SEL R4, R73, R4, !P1 ;  /* 0x0000000449047207 */ /* 0x000fe20004800000 */
[----:B------:R1:W-:Y:S01]  /*1c520*/  STL [R1+0x5a0], R13 ;  /* 0x0005a00d01007387 */ /* 0x0003e20000100800 */
[C---:B------:R-:W-:Y:S01]  /*1c530*/  LEA R22, P4, R5.reuse, R72, 0x1 ;  /* 0x0000004805167211 */ /* 0x040fe200078808ff */
[----:B------:R-:W2:Y:S02]  /*1c540*/  LDCU UR12, c[0x0][0x3b0] ;  /* 0x00007600ff0c77ac */ /* 0x000ea40008000800 */
[----:B0-----:R-:W-:Y:S01]  /*1c550*/  IMAD R6, R4, UR4, RZ ;  /* 0x0000000404067c24 */ /* 0x001fe2000f8e02ff */
[----:B------:R-:W-:Y:S01]  /*1c560*/  LEA.HI.X.SX32 R5, R5, R69, 0x1, P4 ;  /* 0x0000004505057211 */ /* 0x000fe200020f0eff */
[----:B------:R-:W-:Y:S01]  /*1c570*/  @P0 IMAD.MOV.U32 R4, RZ, RZ, R22 ;  /* 0x000000ffff040224 */ /* 0x000fe200078e0016 */
[----:B------:R-:W-:Y:S01]  /*1c580*/  PRMT R7, RZ, 0x7610, R7 ;  /* 0x00007610ff077816 */ /* 0x000fe20000000007 */
[----:B------:R-:W-:Y:S01]  /*1c590*/  @!P6 IMAD.IADD R18, R18, 0x1, -R68 ;  /* 0x000000011212e824 */ /* 0x000fe200078e0a44 */
[----:B------:R-:W-:Y:S01]  /*1c5a0*/  PRMT R14, RZ, 0x7610, R14 ;  /* 0x00007610ff0e7816 */ /* 0x000fe2000000000e */
[----:B-1----:R-:W2:Y:S01]  /*1c5b0*/  LDL R13, [R1+0x1040] ;  /* 0x00104000010d7983 */ /* 0x002ea20000100800 */
[----:B------:R-:W-:Y:S01]  /*1c5c0*/  @!P5 IMAD.IADD R21, R21, 0x1, -R68 ;  /* 0x000000011515d824 */ /* 0x000fe200078e0a44 */
[----:B------:R-:W0:Y:S02]  /*1c5d0*/  LDCU UR4, c[0x0][0x3b0] ;  /* 0x00007600ff0477ac */ /* 0x000e240008000800 */
[----:B------:R-:W-:Y:S04]  /*1c5e0*/  STL [R1+0x30], R24 ;  /* 0x0000301801007387 */ /* 0x000fe80000100800 */
[----:B------:R1:W2:Y:S02]  /*1c5f0*/  @P0 LDG.E.U16 R20, desc[UR20][R4.64] ;  /* 0x0000001404140981 */ /* 0x0002a4000c1e1500 */
[----:B-1----:R-:W-:Y:S01]  /*1c600*/  IMAD.MOV.U32 R4, RZ, RZ, R18 ;  /* 0x000000ffff047224 */ /* 0x002fe200078e0012 */
[----:B---3--:R-:W-:-:S13]  /*1c610*/  ISETP.GE.AND P3, PT, R11, RZ, PT ;  /* 0x000000ff0b00720c */ /* 0x008fda0003f66270 */
[----:B------:R-:W-:Y:S01]  /*1c620*/  @!P3 IMAD.MOV R4, RZ, RZ, -R4 ;  /* 0x000000ffff04b224 */ /* 0x000fe200078e0a04 */
[----:B----4-:R-:W-:Y:S01]  /*1c630*/  ISETP.GE.AND P6, PT, R9, RZ, PT ;  /* 0x000000ff0900720c */ /* 0x010fe20003fc6270 */
[----:B--2---:R1:W-:Y:S04]  /*1c640*/  STL [R1+0x28], R12 ;  /* 0x0000280c01007387 */ /* 0x0043e80000100800 */
[----:B-1----:R-:W2:Y:S04]  /*1c650*/  LDL.LU R12, [R1+0x3d0] ;  /* 0x0003d000010c7983 */ /* 0x002ea80000300800 */
[----:B------:R-:W-:Y:S04]  /*1c660*/  STL [R1+0x5d4], R22 ;  /* 0x0005d41601007387 */ /* 0x000fe80000100800 */
[----:B------:R-:W3:Y:S04]  /*1c670*/  LDL.LU R11, [R1+0x3d4] ;  /* 0x0003d400010b7983 */ /* 0x000ee80000300800 */
[----:B------:R1:W-:Y:S04]  /*1c680*/  STL [R1+0x5d0], R5 ;  /* 0x0005d00501007387 */ /* 0x0003e80000100800 */
[----:B------:R4:W-:Y:S04]  /*1c690*/  STL [R1+0x3b8], R18 ;  /* 0x0003b81201007387 */ /* 0x0009e80000100800 */
[----:B------:R-:W2:Y:S01]  /*1c6a0*/  LDL R9, [R1+0x10ac] ;  /* 0x0010ac0001097983 */ /* 0x000ea20000100800 */
[----:B-1----:R-:W-:-:S04]  /*1c6b0*/  LEA R5, P5, R6, R72, 0x1 ;  /* 0x0000004806057211 */ /* 0x002fc800078a08ff */
[----:B----4-:R-:W-:Y:S01]  /*1c6c0*/  LEA.HI.X.SX32 R18, R6, R69, 0x1, P5 ;  /* 0x0000004506127211 */ /* 0x010fe200028f0eff */
[----:B------:R1:W-:Y:S01]  /*1c6d0*/  STL [R1+0x604], R5 ;  /* 0x0006040501007387 */ /* 0x0003e20000100800 */
[----:B------:R-:W-:Y:S01]  /*1c6e0*/  SEL R6, R73, R4, !P1 ;  /* 0x0000000449067207 */ /* 0x000fe20004800000 */
[----:B------:R-:W-:Y:S02]  /*1c6f0*/  @P0 IMAD.MOV.U32 R4, RZ, RZ, R5 ;  /* 0x000000ffff040224 */ /* 0x000fe400078e0005 */
[----:B-1----:R-:W-:-:S05]  /*1c700*/  @P0 IMAD.MOV.U32 R5, RZ, RZ, R18 ;  /* 0x000000ffff050224 */ /* 0x002fca00078e0012 */
[----:B------:R1:W4:Y:S01]  /*1c710*/  @P0 LDG.E.U16 R7, desc[UR20][R4.64] ;  /* 0x0000001404070981 */ /* 0x000322000c1e1500 */
[C---:B------:R-:W-:Y:S02]  /*1c720*/  ISETP.GT.U32.AND P4, PT, R68.reuse, R15, PT ;  /* 0x0000000f4400720c */ /* 0x040fe40003f84070 */
[----:B------:R-:W-:Y:S01]  /*1c730*/  ISETP.GT.U32.AND P3, PT, R68, R21, PT ;  /* 0x000000154400720c */ /* 0x000fe20003f64070 */
[----:B------:R0:W-:Y:S01]  /*1c740*/  STL [R1+0x600], R18 ;  /* 0x0006001201007387 */ /* 0x0001e20000100800 */
[----:B------:R-:W-:Y:S01]  /*1c750*/  IMAD R6, R6, UR5, RZ ;  /* 0x0000000506067c24 */ /* 0x000fe2000f8e02ff */
[----:B------:R-:W-:Y:S01]  /*1c760*/  ISETP.GE.AND P5, PT, R13, RZ, PT ;  /* 0x000000ff0d00720c */ /* 0x000fe20003fa6270 */
[----:B------:R-:W2:Y:S07]  /*1c770*/  LDCU UR5, c[0x0][0x3b0] ;  /* 0x00007600ff0577ac */ /* 0x000eae0008000800 */
[----:B------:R-:W-:-:S04]  /*1c780*/  @!P4 IMAD.IADD R15, R15, 0x1, -R68 ;  /* 0x000000010f0fc824 */ /* 0x000fc800078e0a44 */
[----:B-1----:R-:W-:Y:S01]  /*1c790*/  IMAD.MOV.U32 R4, RZ, RZ, R15 ;  /* 0x000000ffff047224 */ /* 0x002fe200078e000f */
[----:B------:R1:W-:Y:S01]  /*1c7a0*/  STL [R1+0x3bc], R15 ;  /* 0x0003bc0f01007387 */ /* 0x0003e20000100800 */
[----:B------:R-:W-:-:S03]  /*1c7b0*/  @!P3 IMAD.IADD R21, R21, 0x1, -R68 ;  /* 0x000000011515b824 */ /* 0x000fc600078e0a44 */
[----:B0-----:R-:W2:Y:S04]  /*1c7c0*/  LDL R18, [R1+0x1064] ;  /* 0x0010640001127983 */ /* 0x001ea80000100800 */
[----:B-1----:R-:W3:Y:S04]  /*1c7d0*/  LDL.LU R15, [R1+0x3cc] ;  /* 0x0003cc00010f7983 */ /* 0x002ee80000300800 */
[----:B------:R-:W3:Y:S04]  /*1c7e0*/  LDL.LU R13, [R1+0x3c4] ;  /* 0x0003c400010d7983 */ /* 0x000ee80000300800 */
[----:B----4-:R0:W-:Y:S04]  /*1c7f0*/  STL [R1+0x20], R7 ;  /* 0x0000200701007387 */ /* 0x0101e80000100800 */
[----:B------:R1:W-:Y:S01]  /*1c800*/  STL [R1+0x24], R20 ;  /* 0x0000241401007387 */ /* 0x0003e20000100800 */
[----:B0-----:R-:W-:-:S03]  /*1c810*/  LEA R7, P3, R6, R72, 0x1 ;  /* 0x0000004806077211 */ /* 0x001fc600078608ff */
[----:B------:R-:W-:Y:S01]  /*1c820*/  STL [R1+0x3c0], R21 ;  /* 0x0003c01501007387 */ /* 0x000fe20000100800 */
[----:B-1----:R-:W-:-:S03]  /*1c830*/  LEA.HI.X.SX32 R20, R6, R69, 0x1, P3 ;  /* 0x0000004506147211 */ /* 0x002fc600018f0eff */
        /* <DEDUP_REMOVED lines=13> */
[----:B------:R1:W-:Y:S01]  /*1c910*/  STL [R1+0x630], R20 ;  /* 0x0006301401007387 */ /* 0x0003e20000100800 */
[----:B------:R-:W-:Y:S01]  /*1c920*/  @!P6 IMAD.IADD R12, R12, 0x1, -R68 ;  /* 0x000000010c0ce824 */ /* 0x000fe200078e0a44 */
[----:B------:R-:W-:Y:S01]  /*1c930*/  SEL R4, R73, R4, !P1 ;  /* 0x0000000449047207 */ /* 0x000fe20004800000 */
[----:B------:R-:W2:Y:S01]  /*1c940*/  LDCU UR4, c[0x0][0x3b0] ;  /* 0x00007600ff0477ac */ /* 0x000ea20008000800 */
[----:B------:R-:W-:-:S02]  /*1c950*/  ISETP.GE.AND P5, PT, R9, RZ, PT ;  /* 0x000000ff0900720c */ /* 0x000fc40003fa6270 */
[----:B------:R-:W-:Y:S02]  /*1c960*/  PRMT R19, RZ, 0x7610, R19 ;  /* 0x00007610ff137816 */ /* 0x000fe40000000013 */
[C---:B-1----:R-:W-:Y:S01]  /*1c970*/  LEA R20, P6, R5.reuse, R72, 0x1 ;  /* 0x0000004805147211 */ /* 0x042fe200078c08ff */
[----:B0-----:R-:W-:Y:S01]  /*1c980*/  IMAD R6, R4, UR7, RZ ;  /* 0x0000000704067c24 */ /* 0x001fe2000f8e02ff */
[----:B------:R-:W-:Y:S02]  /*1c990*/  PRMT R7, RZ, 0x7610, R7 ;  /* 0x00007610ff077816 */ /* 0x000fe40000000007 */
[----:B------:R-:W-:Y:S01]  /*1c9a0*/  @!P3 IMAD.IADD R16, R16, 0x1, -R68 ;  /* 0x000000011010b824 */ /* 0x000fe200078e0a44 */
[----:B------:R-:W-:Y:S01]  /*1c9b0*/  LEA.HI.X.SX32 R5, R5, R69, 0x1, P6 ;  /* 0x0000004505057211 */ /* 0x000fe200030f0eff */
[----:B------:R-:W-:Y:S01]  /*1c9c0*/  @P0 IMAD.MOV.U32 R4, RZ, RZ, R20 ;  /* 0x000000ffff040224 */ /* 0x000fe200078e0014 */
[----:B---3--:R-:W-:Y:S01]  /*1c9d0*/  ISETP.GT.U32.AND P4, PT, R68, R11, PT ;  /* 0x0000000b4400720c */ /* 0x008fe20003f84070 */
[----:B------:R-:W0:Y:S03]  /*1c9e0*/  LDCU UR7, c[0x0][0x3b0] ;  /* 0x00007600ff0777ac */ /* 0x000e260008000800 */
[----:B------:R1:W3:Y:S02]  /*1c9f0*/  @P0 LDG.E.U16 R19, desc[UR20][R4.64] ;  /* 0x0000001404130981 */ /* 0x0002e4000c1e1500 */
[----:B-1----:R-:W-:-:S04]  /*1ca00*/  IMAD.MOV.U32 R4, RZ, RZ, R16 ;  /* 0x000000ffff047224 */ /* 0x002fc800078e0010 */
[----:B------:R-:W-:Y:S01]  /*1ca10*/  @!P5 IMAD.MOV R4, RZ, RZ, -R4 ;  /* 0x000000ffff04d224 */ /* 0x000fe200078e0a04 */
[----:B----4-:R1:W-:Y:S04]  /*1ca20*/  STL [R1+0x1c], R14 ;  /* 0x00001c0e01007387 */ /* 0x0103e80000100800 */
[----:B-1----:R-:W4:Y:S04]  /*1ca30*/  LDL R14, [R1+0x10f8] ;  /* 0x0010f800010e7983 */ /* 0x002f280000100800 */
        /* <DEDUP_REMOVED lines=10> */
[----:B------:R0:W3:Y:S01]  /*1cae0*/  @P0 LDG.E.U16 R7, desc[UR20][R4.64] ;  /* 0x0000001404070981 */ /* 0x0000e2000c1e1500 */
[----:B------:R-:W-:Y:S01]  /*1caf0*/  @!P4 IMAD.IADD R11, R11, 0x1, -R68 ;  /* 0x000000010b0bc824 */ /* 0x000fe200078e0a44 */
[----:B------:R-:W-:-:S04]  /*1cb00*/  ISETP.GT.U32.AND P4, PT, R68, R12, PT ;  /* 0x0000000c4400720c */ /* 0x000fc80003f84070 */
[C---:B------:R-:W-:Y:S02]  /*1cb10*/  ISETP.GT.U32.AND P3, PT, R68.reuse, R11, PT ;  /* 0x0000000b4400720c */ /* 0x040fe40003f64070 */
[----:B------:R-:W-:Y:S01]  /*1cb20*/  ISETP.GT.U32.AND P5, PT, R68, R15, PT ;  /* 0x0000000f4400720c */ /* 0x000fe20003fa4070 */
[----:B------:R1:W-:Y:S01]  /*1cb30*/  STL [R1+0x690], R16 ;  /* 0x0006901001007387 */ /* 0x0003e20000100800 */
[----:B------:R-:W-:-:S05]  /*1cb40*/  ISETP.GE.AND P6, PT, R18, RZ, PT ;  /* 0x000000ff1200720c */ /* 0x000fca0003fc6270 */
[----:B------:R-:W-:-:S04]  /*1cb50*/  @!P4 IMAD.IADD R12, R12, 0x1, -R68 ;  /* 0x000000010c0cc824 */ /* 0x000fc800078e0a44 */
[--C-:B------:R-:W-:Y:S01]  /*1cb60*/  @!P3 IMAD.IADD R11, R11, 0x1, -R68.reuse ;  /* 0x000000010b0bb824 */ /* 0x100fe200078e0a44 */
[----:B------:R-:W-:Y:S01]  /*1cb70*/  STL [R1+0x3d0], R12 ;  /* 0x0003d00c01007387 */ /* 0x000fe20000100800 */
[----:B--2---:R-:W-:Y:S01]  /*1cb80*/  IMAD R6, R6, UR4, RZ ;  /* 0x0000000406067c24 */ /* 0x004fe2000f8e02ff */
[----:B------:R-:W-:Y:S01]  /*1cb90*/  ISETP.GT.U32.AND P4, PT, R68, R13, PT ;  /* 0x0000000d4400720c */ /* 0x000fe20003f84070 */
[----:B------:R-:W-:Y:S01]  /*1cba0*/  @!P5 IMAD.IADD R15, R15, 0x1, -R68 ;  /* 0x000000010f0fd824 */ /* 0x000fe200078e0a44 */
[----:B-1----:R-:W2:Y:S01]  /*1cbb0*/  LDL.LU R16, [R1+0x3ac] ;  /* 0x0003ac0001107983 */ /* 0x002ea20000300800 */
[----:B------:R-:W1:Y:S03]  /*1cbc0*/  LDCU UR4, c[0x0][0x3b0] ;  /* 0x00007600ff0477ac */ /* 0x000e660008000800 */
[----:B------:R-:W-:Y:S04]  /*1cbd0*/  STL [R1+0x3d4], R11 ;  /* 0x0003d40b01007387 */ /* 0x000fe80000100800 */
[----:B------:R-:W2:Y:S01]  /*1cbe0*/  LDL R21, [R1+0x114c] ;  /* 0x00114c0001157983 */ /* 0x000ea20000100800 */
[----:B0-----:R-:W-:-:S02]  /*1cbf0*/  IMAD.MOV.U32 R5, RZ, RZ, R12 ;  /* 0x000000ffff057224 */ /* 0x001fc400078e000c */
[----:B------:R-:W-:Y:S02]  /*1cc00*/  IMAD.MOV.U32 R4, RZ, RZ, R11 ;  /* 0x000000ffff047224 */ /* 0x000fe400078e000b */
[----:B------:R-:W-:Y:S01]  /*1cc10*/  @!P6 IMAD.MOV R5, RZ, RZ, -R5 ;  /* 0x000000ffff05e224 */ /* 0x000fe200078e0a05 */
[----:B------:R-:W-:Y:S01]  /*1cc20*/  ISETP.GT.U32.AND P6, PT, R68, R15, PT ;  /* 0x0000000f4400720c */ /* 0x000fe20003fc4070 */
[----:B------:R-:W-:Y:S01]  /*1cc30*/  @!P4 IMAD.IADD R13, R13, 0x1, -R68 ;  /* 0x000000010d0dc824 */ /* 0x000fe200078e0a44 */
[----:B------:R-:W-:Y:S02]  /*1cc40*/  PRMT R10, RZ, 0x7610, R10 ;  /* 0x00007610ff0a7816 */ /* 0x000fe4000000000a */
[----:B------:R-:W-:-:S05]  /*1cc50*/  SEL R5, R73, R5, !P1 ;  /* 0x0000000549057207 */ /* 0x000fca0004800000 */
[----:B------:R-:W-:Y:S01]  /*1cc60*/  IMAD R5, R5, UR5, RZ ;  /* 0x0000000505057c24 */ /* 0x000fe2000f8e02ff */
[----:B------:R-:W-:Y:S01]  /*1cc70*/  PRMT R17, RZ, 0x7610, R17 ;  /* 0x00007610ff117816 */ /* 0x000fe20000000011 */
[----:B------:R-:W0:Y:S02]  /*1cc80*/  LDCU UR5, c[0x0][0x3b0] ;  /* 0x00007600ff0577ac */ /* 0x000e240008000800 */
[----:B------:R-:W-:Y:S01]  /*1cc90*/  @!P6 IMAD.IADD R15, R15, 0x1, -R68 ;  /* 0x000000010f0fe824 */ /* 0x000fe200078e0a44 */
[----:B------:R-:W-:Y:S02]  /*1cca0*/  LEA R18, P6, R5, R72, 0x1 ;  /* 0x0000004805127211 */ /* 0x000fe400078c08ff */
[----:B------:R-:W-:Y:S02]  /*1ccb0*/  PRMT R3, RZ, 0x7610, R3 ;  /* 0x00007610ff037816 */ /* 0x000fe40000000003 */
[----:B----4-:R-:W-:Y:S02]  /*1ccc0*/  ISETP.GE.AND P3, PT, R14, RZ, PT ;  /* 0x000000ff0e00720c */ /* 0x010fe40003f66270 */
[----:B---3--:R-:W-:-:S11]  /*1ccd0*/  ISETP.GT.U32.AND P4, PT, R68, R9, PT ;  /* 0x000000094400720c */ /* 0x008fd60003f84070 */
[----:B------:R-:W-:-:S05]  /*1cce0*/  @!P3 IMAD.MOV R4, RZ, RZ, -R4 ;  /* 0x000000ffff04b224 */ /* 0x000fca00078e0a04 */
[----:B------:R-:W-:Y:S01]  /*1ccf0*/  SEL R4, R73, R4, !P1 ;  /* 0x0000000449047207 */ /* 0x000fe20004800000 */
[----:B------:R3:W-:Y:S04]  /*1cd00*/  STL [R1+0x14], R7 ;  /* 0x0000140701007387 */ /* 0x0007e80000100800 */
[----:B------:R4:W-:Y:S04]  /*1cd10*/  STL [R1+0x18], R19 ;  /* 0x0000181301007387 */ /* 0x0009e80000100800 */
[----:B------:R-:W2:Y:S01]  /*1cd20*/  LDL R20, [R1+0x1144] ;  /* 0x0011440001147983 */ /* 0x000ea20000100800 */
[----:B---3--:R-:W-:-:S04]  /*1cd30*/  LEA R7, P5, R6, R72, 0x1 ;  /* 0x0000004806077211 */ /* 0x008fc800078a08ff */
[-C--:B------:R-:W-:Y:S01]  /*1cd40*/  LEA.HI.X.SX32 R6, R6, R69.reuse, 0x1, P5 ;  /* 0x0000004506067211 */ /* 0x080fe200028f0eff */
[----:B------:R3:W-:Y:S04]  /*1cd50*/  STL [R1+0x6c4], R7 ;  /* 0x0006c40701007387 */ /* 0x0007e80000100800 */
[----:B------:R0:W-:Y:S01]  /*1cd60*/  STL [R1+0x6c0], R6 ;  /* 0x0006c00601007387 */ /* 0x0001e20000100800 */
[----:B-1----:R-:W-:Y:S01]  /*1cd70*/  IMAD R4, R4, UR4, RZ ;  /* 0x0000000404047c24 */ /* 0x002fe2000f8e02ff */
[----:B----4-:R-:W-:Y:S01]  /*1cd80*/  LEA.HI.X.SX32 R19, R5, R69, 0x1, P6 ;  /* 0x0000004505137211 */ /* 0x010fe200030f0eff */
[----:B------:R-:W-:Y:S01]  /*1cd90*/  @!P4 IMAD.IADD R9, R9, 0x1, -R68 ;  /* 0x000000010909c824 */ /* 0x000fe200078e0a44 */
[----:B------:R-:W4:Y:S01]  /*1cda0*/  LDL R11, [R1+0x116c] ;  /* 0x00116c00010b7983 */ /* 0x000f220000100800 */
[----:B------:R-:W-:Y:S01]  /*1cdb0*/  ISETP.GT.U32.AND P5, PT, R68, R13, PT ;  /* 0x0000000d4400720c */ /* 0x000fe20003fa4070 */
[----:B------:R-:W1:Y:S01]  /*1cdc0*/  LDCU UR4, c[0x0][0x3b0] ;  /* 0x00007600ff0477ac */ /* 0x000e620008000800 */
[----:B---3--:R-:W-:-:S04]  /*1cdd0*/  @P0 LOP3.LUT R7, R7, R6, RZ, 0x3c, !PT ;  /* 0x0000000607070212 */ /* 0x008fc800078e3cff */
[----:B0-----:R-:W-:-:S04]  /*1cde0*/  @P0 LOP3.LUT R6, R7, R6, RZ, 0x3c, !PT ;  /* 0x0000000607060212 */ /* 0x001fc800078e3cff */
[----:B------:R-:W-:-:S05]  /*1cdf0*/  @P0 LOP3.LUT R7, R7, R6, RZ, 0x3c, !PT ;  /* 0x0000000607070212 */ /* 0x000fca00078e3cff */
[----:B------:R0:W3:Y:S01]  /*1ce00*/  @P0 LDG.E.U16 R10, desc[UR20][R6.64] ;  /* 0x00000014060a0981 */ /* 0x0000e2000c1e1500 */
[----:B------:R-:W-:Y:S01]  /*1ce10*/  LEA R14, P4, R4, R72, 0x1 ;  /* 0x00000048040e7211 */ /* 0x000fe200078808ff */
[----:B------:R-:W-:-:S03]  /*1ce20*/  @P0 IMAD.MOV.U32 R5, RZ, RZ, R19 ;  /* 0x000000ffff050224 */ /* 0x000fc600078e0013 */
[----:B0-----:R-:W-:Y:S01]  /*1ce30*/  LEA.HI.X.SX32 R6, R4, R69, 0x1, P4 ;  /* 0x0000004504067211 */ /* 0x001fe200020f0eff */
[----:B------:R-:W-:-:S05]  /*1ce40*/  @P0 IMAD.MOV.U32 R4, RZ, RZ, R18 ;  /* 0x000000ffff040224 */ /* 0x000fca00078e0012 */
[----:B------:R0:W3:Y:S02]  /*1ce50*/  @P0 LDG.E.U16 R17, desc[UR20][R4.64] ;  /* 0x0000001404110981 */ /* 0x0000e4000c1e1500 */
[----:B0-----:R-:W-:Y:S02]  /*1ce60*/  @P0 IMAD.MOV.U32 R4, RZ, RZ, R14 ;  /* 0x000000ffff040224 */ /* 0x001fe400078e000e */
[----:B------:R-:W-:-:S05]  /*1ce70*/  @P0 IMAD.MOV.U32 R5, RZ, RZ, R6 ;  /* 0x000000ffff050224 */ /* 0x000fca00078e0006 */
[----:B------:R0:W3:Y:S01]  /*1ce80*/  @P0 LDG.E.U16 R3, desc[UR20][R4.64] ;  /* 0x0000001404030981 */ /* 0x0000e2000c1e1500 */
[C---:B--2---:R-:W-:Y:S02]  /*1ce90*/  ISETP.GT.U32.AND P3, PT, R68.reuse, R16, PT ;  /* 0x000000104400720c */ /* 0x044fe40003f64070 */
[----:B------:R-:W-:Y:S01]  /*1cea0*/  ISETP.GE.AND P6, PT, R21, RZ, PT ;  /* 0x000000ff1500720c */ /* 0x000fe20003fc6270 */
[----:B------:R-:W-:Y:S01]  /*1ceb0*/  @!P5 IMAD.IADD R13, R13, 0x1, -R68 ;  /* 0x000000010d0dd824 */ /* 0x000fe200078e0a44 */
[----:B------:R-:W-:Y:S01]  /*1cec0*/  ISETP.GT.U32.AND P4, PT, R68, R9, PT ;  /* 0x000000094400720c */ /* 0x000fe20003f84070 */
[----:B0-----:R-:W-:Y:S02]  /*1ced0*/  IMAD.MOV.U32 R5, RZ, RZ, R15 ;  /* 0x000000ffff057224 */ /* 0x001fe400078e000f */
[----:B------:R-:W-:-:S06]  /*1cee0*/  IMAD.MOV.U32 R4, RZ, RZ, R13 ;  /* 0x000000ffff047224 */ /* 0x000fcc00078e000d */
[--C-:B------:R-:W-:Y:S02]  /*1cef0*/  @!P3 IMAD.IADD R16, R16, 0x1, -R68.reuse ;  /* 0x000000011010b824 */ /* 0x100fe400078e0a44 */
[----:B------:R-:W-:Y:S02]  /*1cf00*/  @!P6 IMAD.MOV R5, RZ, RZ, -R5 ;  /* 0x000000ffff05e224 */ /* 0x000fe400078e0a05 */
[----:B------:R-:W-:Y:S01]  /*1cf10*/  @!P4 IMAD.IADD R9, R9, 0x1, -R68 ;  /* 0x000000010909c824 */ /* 0x000fe200078e0a44 */
[----:B------:R-:W-:Y:S02]  /*1cf20*/  ISETP.GT.U32.AND P6, PT, R68, R16, PT ;  /* 0x000000104400720c */ /* 0x000fe40003fc4070 */
[----:B------:R-:W-:-:S11]  /*1cf30*/  PRMT R8, RZ, 0x7610, R8 ;  /* 0x00007610ff087816 */ /* 0x000fd60000000008 */
[----:B------:R-:W-:Y:S01]  /*1cf40*/  @!P6 IMAD.IADD R16, R16, 0x1, -R68 ;  /* 0x000000011010e824 */ /* 0x000fe200078e0a44 */
[----:B------:R-:W-:Y:S02]  /*1cf50*/  PRMT R2, RZ, 0x7610, R2 ;  /* 0x00007610ff027816 */ /* 0x000fe40000000002 */
[----:B------:R-:W-:Y:S02]  /*1cf60*/  ISETP.GE.AND P5, PT, R20, RZ, PT ;  /* 0x000000ff1400720c */ /* 0x000fe40003fa6270 */
[----:B----4-:R-:W-:-:S11]  /*1cf70*/  ISETP.GE.AND P3, PT, R11, RZ, PT ;  /* 0x000000ff0b00720c */ /* 0x010fd60003f66270 */
[----:B------:R-:W-:Y:S01]  /*1cf80*/  @!P5 IMAD.MOV R4, RZ, RZ, -R4 ;  /* 0x000000ffff04d224 */ /* 0x000fe200078e0a04 */
[----:B---3--:R0:W-:Y:S04]  /*1cf90*/  STL [R1+0x10], R10 ;  /* 0x0000100a01007387 */ /* 0x0081e80000100800 */
[----:B0-----:R-:W2:Y:S04]  /*1cfa0*/  LDL.LU R10, [R1+0x398] ;  /* 0x00039800010a7983 */ /* 0x001ea80000300800 */
[----:B------:R-:W3:Y:S04]  /*1cfb0*/  LDL.LU R12, [R1+0x38c] ;  /* 0x00038c00010c7983 */ /* 0x000ee80000300800 */
[----:B------:R-:W-:Y:S04]  /*1cfc0*/  STL [R1+0x3cc], R15 ;  /* 0x0003cc0f01007387 */ /* 0x000fe80000100800 */
[----:B------:R-:W-:Y:S04]  /*1cfd0*/  STL [R1+0x6f4], R18 ;  /* 0x0006f41201007387 */ /* 0x000fe80000100800 */
[----:B------:R0:W-:Y:S04]  /*1cfe0*/  STL [R1+0x724], R14 ;  /* 0x0007240e01007387 */ /* 0x0001e80000100800 */
[----:B------:R-:W-:Y:S04]  /*1cff0*/  STL [R1+0x6f0], R19 ;  /* 0x0006f01301007387 */ /* 0x000fe80000100800 */
[----:B------:R4:W-:Y:S04]  /*1d000*/  STL [R1+0x3c4], R13 ;  /* 0x0003c40d01007387 */ /* 0x0009e80000100800 */
[----:B------:R1:W-:Y:S04]  /*1d010*/  STL [R1+0x720], R6 ;  /* 0x0007200601007387 */ /* 0x0003e80000100800 */
[----:B0-----:R-:W3:Y:S04]  /*1d020*/  LDL R14, [R1+0x119c] ;  /* 0x00119c00010e7983 */ /* 0x001ee80000100800 */
[----:B----4-:R-:W4:Y:S01]  /*1d030*/  LDL R13, [R1+0x11a4] ;  /* 0x0011a400010d7983 */ /* 0x010f220000100800 */
[----:B-1----:R-:W-:-:S02]  /*1d040*/  SEL R6, R73, R5, !P1 ;  /* 0x0000000549067207 */ /* 0x002fc40004800000 */
[----:B------:R-:W-:Y:S01]  /*1d050*/  SEL R5, R73, R4, !P1 ;  /* 0x0000000449057207 */ /* 0x000fe20004800000 */
[----:B------:R-:W-:Y:S02]  /*1d060*/  IMAD.MOV.U32 R4, RZ, RZ, R9 ;  /* 0x000000ffff047224 */ /* 0x000fe400078e0009 */
[----:B------:R-:W-:Y:S01]  /*1d070*/  IMAD R6, R6, UR7, RZ ;  /* 0x0000000706067c24 */ /* 0x000fe2000f8e02ff */
[----:B------:R0:W-:Y:S01]  /*1d080*/  STL [R1+0x3b4], R9 ;  /* 0x0003b40901007387 */ /* 0x0001e20000100800 */
[----:B------:R-:W-:Y:S01]  /*1d090*/  IMAD R5, R5, UR4, RZ ;  /* 0x0000000405057c24 */ /* 0x000fe2000f8e02ff */
[----:B------:R-:W-:Y:S01]  /*1d0a0*/  PRMT R91, RZ, 0x7610, R91 ;  /* 0x00007610ff5b7816 */ /* 0x000fe2000000005b */
[----:B------:R-:W-:Y:S01]  /*1d0b0*/  @!P3 IMAD.MOV R4, RZ, RZ, -R4 ;  /* 0x000000ffff04b224 */ /* 0x000fe200078e0a04 */
[----:B------:R-:W-:Y:S01]  /*1d0c0*/  LEA R11, P3, R6, R72, 0x1 ;  /* 0x00000048060b7211 */ /* 0x000fe200078608ff */
[----:B------:R-:W1:Y:S01]  /*1d0d0*/  LDCU UR4, c[0x0][0x3b0] ;  /* 0x00007600ff0477ac */ /* 0x000e620008000800 */
[----:B------:R-:W-:-:S02]  /*1d0e0*/  PRMT R90, RZ, 0x7610, R90 ;  /* 0x00007610ff5a7816 */ /* 0x000fc4000000005a */
[----:B------:R-:W-:Y:S01]  /*1d0f0*/  PRMT R89, RZ, 0x7610, R89 ;  /* 0x00007610ff597816 */ /* 0x000fe20000000059 */
[----:B------:R-:W1:Y:S01]  /*1d100*/  LDCU UR7, c[0x0][0x3b0] ;  /* 0x00007600ff0777ac */ /* 0x000e620008000800 */
[----:B0-----:R-:W4:Y:S04]  /*1d110*/  LDL.LU R9, [R1+0x310] ;  /* 0x0003100001097983 */ /* 0x001f280000300800 */
[----:B------:R0:W-:Y:S04]  /*1d120*/  STL [R1+0xc], R17 ;  /* 0x00000c1101007387 */ /* 0x0001e80000100800 */
[----:B------:R1:W-:Y:S01]  /*1d130*/  STL [R1+0x8], R3 ;  /* 0x0000080301007387 */ /* 0x0003e20000100800 */
[----:B0-----:R-:W-:-:S02]  /*1d140*/  LEA.HI.X.SX32 R17, R6, R69, 0x1, P3 ;  /* 0x0000004506117211 */ /* 0x001fc400018f0eff */
[----:B-1----:R-:W-:Y:S02]  /*1d150*/  LEA R3, P6, R5, R72, 0x1 ;  /* 0x0000004805037211 */ /* 0x002fe400078c08ff */
[----:B------:R-:W-:Y:S01]  /*1d160*/  SEL R6, R73, R4, !P1 ;  /* 0x0000000449067207 */ /* 0x000fe20004800000 */
[----:B------:R-:W-:Y:S01]  /*1d170*/  @P0 IMAD.MOV.U32 R4, RZ, RZ, R11 ;  /* 0x000000ffff040224 */ /* 0x000fe200078e000b */
[----:B------:R-:W-:Y:S01]  /*1d180*/  LEA.HI.X.SX32 R7, R5, R69, 0x1, P6 ;  /* 0x0000004505077211 */ /* 0x000fe200030f0eff */
[----:B------:R-:W-:-:S05]  /*1d190*/  @P0 IMAD.MOV.U32 R5, RZ, RZ, R17 ;  /* 0x000000ffff050224 */ /* 0x000fca00078e0011 */
[----:B------:R0:W4:Y:S02]  /*1d1a0*/  @P0 LDG.E.U16 R8, desc[UR20][R4.64] ;  /* 0x0000001404080981 */ /* 0x000124000c1e1500 */
[----:B0-----:R-:W-:Y:S02]  /*1d1b0*/  @P0 IMAD.MOV.U32 R4, RZ, RZ, R3 ;  /* 0x000000ffff040224 */ /* 0x001fe400078e0003 */
[----:B------:R-:W-:-:S05]  /*1d1c0*/  @P0 IMAD.MOV.U32 R5, RZ, RZ, R7 ;  /* 0x000000ffff050224 */ /* 0x000fca00078e0007 */
[----:B------:R0:W4:Y:S04]  /*1d1d0*/  @P0 LDG.E.U16 R2, desc[UR20][R4.64] ;  /* 0x0000001404020981 */ /* 0x000128000c1e1500 */
[----:B------:R1:W-:Y:S01]  /*1d1e0*/  STL [R1+0x754], R11 ;  /* 0x0007540b01007387 */ /* 0x0003e20000100800 */
[----:B------:R-:W-:Y:S01]  /*1d1f0*/  IMAD R6, R6, UR5, RZ ;  /* 0x0000000506067c24 */ /* 0x000fe2000f8e02ff */
[----:B------:R-:W1:Y:S02]  /*1d200*/  LDCU UR5, c[0x0][0x3b0] ;  /* 0x00007600ff0577ac */ /* 0x000e640008000800 */
[----:B------:R-:W-:Y:S04]  /*1d210*/  STL [R1+0x3ac], R16 ;  /* 0x0003ac1001007387 */ /* 0x000fe80000100800 */
[----:B------:R-:W-:Y:S04]  /*1d220*/  STL [R1+0x784], R3 ;  /* 0x0007840301007387 */ /* 0x000fe80000100800 */
[----:B------:R-:W-:Y:S01]  /*1d230*/  STL [R1+0x750], R17 ;  /* 0x0007501101007387 */ /* 0x000fe20000100800 */
[----:B0-----:R-:W-:Y:S01]  /*1d240*/  IMAD.MOV.U32 R4, RZ, RZ, R16 ;  /* 0x000000ffff047224 */ /* 0x001fe200078e0010 */
[----:B--2---:R-:W-:-:S02]  /*1d250*/  ISETP.GT.U32.AND P5, PT, R68, R10, PT ;  /* 0x0000000a4400720c */ /* 0x004fc40003fa4070 */
[----:B---3--:R-:W-:-:S11]  /*1d260*/  ISETP.GT.U32.AND P4, PT, R68, R12, PT ;  /* 0x0000000c4400720c */ /* 0x008fd60003f84070 */
[--C-:B------:R-:W-:Y:S01]  /*1d270*/  @!P5 IMAD.IADD R10, R10, 0x1, -R68.reuse ;  /* 0x000000010a0ad824 */ /* 0x100fe200078e0a44 */
[----:B------:R-:W-:Y:S02]  /*1d280*/  ISETP.GE.AND P3, PT, R14, RZ, PT ;  /* 0x000000ff0e00720c */ /* 0x000fe40003f66270 */
[----:B------:R-:W2:Y:S04]  /*1d290*/  LDL R14, [R1+0x11c4] ;  /* 0x0011c400010e7983 */ /* 0x000ea80000100800 */
[----:B------:R-:W3:Y:S04]  /*1d2a0*/  LDL.LU R15, [R1+0x30c] ;  /* 0x00030c00010f7983 */ /* 0x000ee80000300800 */
[----:B------:R-:W-:Y:S04]  /*1d2b0*/  STL [R1+0x780], R7 ;  /* 0x0007800701007387 */ /* 0x000fe80000100800 */
[----:B-1----:R-:W3:Y:S01]  /*1d2c0*/  LDL.LU R11, [R1+0x2e8] ;  /* 0x0002e800010b7983 */ /* 0x002ee20000300800 */
[----:B------:R-:W-:Y:S01]  /*1d2d0*/  ISETP.GT.U32.AND P5, PT, R68, R10, PT ;  /* 0x0000000a4400720c */ /* 0x000fe20003fa4070 */
[----:B------:R-:W-:Y:S01]  /*1d2e0*/  @!P4 IMAD.IADD R12, R12, 0x1, -R68 ;  /* 0x000000010c0cc824 */ /* 0x000fe200078e0a44 */
[----:B----4-:R-:W-:Y:S01]  /*1d2f0*/  ISETP.GE.AND P4, PT, R13, RZ, PT ;  /* 0x000000ff0d00720c */ /* 0x010fe20003f86270 */
[----:B------:R-:W-:-:S05]  /*1d300*/  @!P3 IMAD.MOV R4, RZ, RZ, -R4 ;  /* 0x000000ffff04b224 */ /* 0x000fca00078e0a04 */
[----:B------:R-:W-:-:S05]  /*1d310*/  SEL R4, R73, R4, !P1 ;  /* 0x0000000449047207 */ /* 0x000fca0004800000 */
[----:B------:R-:W-:Y:S02]  /*1d320*/  @!P5 IMAD.IADD R10, R10, 0x1, -R68 ;  /* 0x000000010a0ad824 */ /* 0x000fe400078e0a44 */
[----:B------:R-:W-:Y:S01]  /*1d330*/  IMAD R4, R4, UR12, RZ ;  /* 0x0000000c04047c24 */ /* 0x000fe2000f8e02ff */
[----:B------:R0:W-:Y:S01]  /*1d340*/  STL [R1], R2 ;  /* 0x0000000201007387 */ /* 0x0001e20000100800 */
[----:B------:R-:W-:Y:S01]  /*1d350*/  IMAD.MOV.U32 R5, RZ, RZ, R10 ;  /* 0x000000ffff057224 */ /* 0x000fe200078e000a */
[----:B------:R-:W-:Y:S01]  /*1d360*/  ISETP.GT.U32.AND P3, PT, R68, R12, PT ;  /* 0x0000000c4400720c */ /* 0x000fe20003f64070 */
[----:B------:R-:W1:Y:S01]  /*1d370*/  LDCU UR12, c[0x0][0x3b0] ;  /* 0x00007600ff0c77ac */ /* 0x000e620008000800 */
[----:B0-----:R-:W-:-:S04]  /*1d380*/  LEA R2, P6, R6, R72, 0x1 ;  /* 0x0000004806027211 */ /* 0x001fc800078c08ff */
[----:B------:R-:W-:Y:S01]  /*1d390*/  LEA.HI.X.SX32 R3, R6, R69, 0x1, P6 ;  /* 0x0000004506037211 */ /* 0x000fe200030f0eff */
[----:B------:R-:W-:-:S04]  /*1d3a0*/  @P0 IMAD.MOV.U32 R6, RZ, RZ, R2 ;  /* 0x000000ffff060224 */ /* 0x000fc800078e0002 */
[----:B------:R-:W-:-:S05]  /*1d3b0*/  @P0 IMAD.MOV.U32 R7, RZ, RZ, R3 ;  /* 0x000000ffff070224 */ /* 0x000fca00078e0003 */
[----:B------:R0:W4:Y:S01]  /*1d3c0*/  @P0 LDG.E.U16 R91, desc[UR20][R6.64] ;  /* 0x00000014065b0981 */ /* 0x000122000c1e1500 */
[----:B------:R-:W-:-:S03]  /*1d3d0*/  @!P4 IMAD.MOV R5, RZ, RZ, -R5 ;  /* 0x000000ffff05c224 */ /* 0x000fc600078e0a05 */
[----:B------:R0:W-:Y:S04]  /*1d3e0*/  STL [R1+0x7b4], R2 ;  /* 0x0007b40201007387 */ /* 0x0001e80000100800 */
[----:B------:R1:W-:Y:S01]  /*1d3f0*/  STL [R1+0x398], R10 ;  /* 0x0003980a01007387 */ /* 0x0003e20000100800 */
[----:B0-----:R-:W-:-:S03]  /*1d400*/  LEA R2, P4, R4, R72, 0x1 ;  /* 0x0000004804027211 */ /* 0x001fc600078808ff */
[----:B------:R0:W-:Y:S02]  /*1d410*/  STL [R1+0x7b0], R3 ;  /* 0x0007b00301007387 */ /* 0x0001e40000100800 */
[----:B------:R-:W-:Y:S02]  /*1d420*/  @P0 IMAD.MOV.U32 R6, RZ, RZ, R2 ;  /* 0x000000ffff060224 */ /* 0x000fe400078e0002 */
[----:B------:R-:W4:Y:S01]  /*1d430*/  LDL R13, [R1+0x11d8] ;  /* 0x0011d800010d7983 */ /* 0x000f220000100800 */
[----:B------:R-:W-:-:S03]  /*1d440*/  @!P3 IMAD.IADD R12, R12, 0x1, -R68 ;  /* 0x000000010c0cb824 */ /* 0x000fc600078e0a44 */
[----:B-1----:R-:W4:Y:S01]  /*1d450*/  LDL.LU R10, [R1+0x2a0] ;  /* 0x0002a000010a7983 */ /* 0x002f220000300800 */
[----:B0-----:R-:W-:-:S05]  /*1d460*/  LEA.HI.X.SX32 R3, R4, R69, 0x1, P4 ;  /* 0x0000004504037211 */ /* 0x001fca00020f0eff */
[----:B------:R-:W-:-:S05]  /*1d470*/  @P0 IMAD.MOV.U32 R7, RZ, RZ, R3 ;  /* 0x000000ffff070224 */ /* 0x000fca00078e0003 */
[----:B------:R0:W4:Y:S01]  /*1d480*/  @P0 LDG.E.U16 R90, desc[UR20][R6.64] ;  /* 0x00000014065a0981 */ /* 0x000122000c1e1500 */
[----:B------:R-:W-:Y:S01]  /*1d490*/  ISETP.GT.U32.AND P6, PT, R68, R9, PT ;  /* 0x000000094400720c */ /* 0x000fe20003fc4070 */
[----:B------:R-:W-:Y:S01]  /*1d4a0*/  IMAD.MOV.U32 R4, RZ, RZ, R12 ;  /* 0x000000ffff047224 */ /* 0x000fe200078e000c */
[----:B------:R-:W-:-:S05]  /*1d4b0*/  SEL R5, R73, R5, !P1 ;  /* 0x0000000549057207 */ /* 0x000fca0004800000 */
[----:B------:R-:W-:Y:S01]  /*1d4c0*/  IMAD R5, R5, UR4, RZ ;  /* 0x0000000405057c24 */ /* 0x000fe2000f8e02ff */
[----:B------:R-:W-:Y:S01]  /*1d4d0*/  PRMT R88, RZ, 0x7610, R88 ;  /* 0x00007610ff587816 */ /* 0x000fe20000000058 */
[----:B------:R-:W1:Y:S04]  /*1d4e0*/  LDCU UR4, c[0x0][0x3b0] ;  /* 0x00007600ff0477ac */ /* 0x000e680008000800 */
[----:B------:R-:W-:Y:S01]  /*1d4f0*/  @!P6 IMAD.IADD R9, R9, 0x1, -R68 ;  /* 0x000000010909e824 */ /* 0x000fe200078e0a44 */
[----:B--2---:R-:W-:Y:S02]  /*1d500*/  ISETP.GE.AND P5, PT, R14, RZ, PT ;  /* 0x000000ff0e00720c */ /* 0x004fe40003fa6270 */
[----:B---3--:R-:W-:-:S11]  /*1d510*/  ISETP.GT.U32.AND P6, PT, R68, R11, PT ;  /* 0x0000000b4400720c */ /* 0x008fd60003fc4070 */
[----:B------:R-:W-:-:S05]  /*1d520*/  @!P5 IMAD.MOV R4, RZ, RZ, -R4 ;  /* 0x000000ffff04d224 */ /* 0x000fca00078e0a04 */
[----:B------:R-:W-:-:S05]  /*1d530*/  SEL R4, R73, R4, !P1 ;  /* 0x0000000449047207 */ /* 0x000fca0004800000 */
[----:B0-----:R-:W-:Y:S01]  /*1d540*/  IMAD R6, R4, UR5, RZ ;  /* 0x0000000504067c24 */ /* 0x001fe2000f8e02ff */
[----:B----4-:R-:W-:Y:S01]  /*1d550*/  STL [R1+0x12ec], R91 ;  /* 0x0012ec5b01007387 */ /* 0x010fe20000100800 */
[----:B------:R-:W-:Y:S01]  /*1d560*/  @!P6 IMAD.IADD R11, R11, 0x1, -R68 ;  /* 0x000000010b0be824 */ /* 0x000fe200078e0a44 */
[----:B------:R-:W-:Y:S01]  /*1d570*/  ISETP.GT.U32.AND P3, PT, R68, R15, PT ;  /* 0x0000000f4400720c */ /* 0x000fe20003f64070 */
[----:B------:R-:W0:Y:S01]  /*1d580*/  LDCU UR5, c[0x0][0x3b0] ;  /* 0x00007600ff0577ac */ /* 0x000e220008000800 */
[----:B------:R-:W-:Y:S04]  /*1d590*/  STL [R1+0x4], R8 ;  /* 0x0000040801007387 */ /* 0x000fe80000100800 */
[----:B------:R-:W-:Y:S04]  /*1d5a0*/  STL [R1+0x7e4], R2 ;  /* 0x0007e40201007387 */ /* 0x000fe80000100800 */
[----:B------:R-:W-:Y:S04]  /*1d5b0*/  STL [R1+0x38c], R12 ;  /* 0x00038c0c01007387 */ /* 0x000fe80000100800 */
[----:B------:R2:W-:Y:S04]  /*1d5c0*/  STL [R1+0x7e0], R3 ;  /* 0x0007e00301007387 */ /* 0x0005e80000100800 */
[----:B------:R-:W3:Y:S04]  /*1d5d0*/  LDL R17, [R1+0x11f8] ;  /* 0x0011f80001117983 */ /* 0x000ee80000100800 */
[----:B------:R-:W4:Y:S01]  /*1d5e0*/  LDL R16, [R1+0x1214] ;  /* 0x0012140001107983 */ /* 0x000f220000100800 */
[----:B--2---:R-:W-:-:S03]  /*1d5f0*/  LEA R3, P5, R5, R72, 0x1 ;  /* 0x0000004805037211 */ /* 0x004fc600078a08ff */
[----:B------:R-:W2:Y:S01]  /*1d600*/  LDL.LU R12, [R1+0x294] ;  /* 0x00029400010c7983 */ /* 0x000ea20000300800 */
[----:B------:R-:W-:Y:S01]  /*1d610*/  LEA.HI.X.SX32 R8, R5, R69, 0x1, P5 ;  /* 0x0000004505087211 */ /* 0x000fe200028f0eff */
[----:B------:R-:W-:Y:S01]  /*1d620*/  @P0 IMAD.MOV.U32 R4, RZ, RZ, R3 ;  /* 0x000000ffff040224 */ /* 0x000fe200078e0003 */
[----:B------:R-:W-:-:S03]  /*1d630*/  LEA R2, P6, R6, R72, 0x1 ;  /* 0x0000004806027211 */ /* 0x000fc600078c08ff */
[----:B------:R-:W-:Y:S01]  /*1d640*/  @P0 IMAD.MOV.U32 R5, RZ, RZ, R8 ;  /* 0x000000ffff050224 */ /* 0x000fe200078e0008 */
[----:B------:R-:W-:Y:S04]  /*1d650*/  STL [R1+0x12f0], R90 ;  /* 0x0012f05a01007387 */ /* 0x000fe80000100800 */
[----:B------:R0:W-:Y:S04]  /*1d660*/  STL [R1+0x814], R3 ;  /* 0x0008140301007387 */ /* 0x0001e80000100800 */
[----:B------:R1:W2:Y:S01]  /*1d670*/  @P0 LDG.E.U16 R89, desc[UR20][R4.64] ;  /* 0x0000001404590981 */ /* 0x0002a2000c1e1500 */
[----:B------:R-:W-:Y:S01]  /*1d680*/  @!P3 IMAD.IADD R15, R15, 0x1, -R68 ;  /* 0x000000010f0fb824 */ /* 0x000fe200078e0a44 */
[----:B------:R-:W-:-:S02]  /*1d690*/  ISETP.GT.U32.AND P4, PT, R68, R9, PT ;  /* 0x000000094400720c */ /* 0x000fc40003f84070 */
[----:B------:R-:W-:Y:S01]  /*1d6a0*/  ISETP.GE.AND P5, PT, R13, RZ, PT ;  /* 0x000000ff0d00720c */ /* 0x000fe20003fa6270 */
[----:B------:R-:W2:Y:S01]  /*1d6b0*/  LDL R14, [R1+0x1238] ;  /* 0x00123800010e7983 */ /* 0x000ea20000100800 */
[----:B0-----:R-:W-:Y:S01]  /*1d6c0*/  LEA.HI.X.SX32 R3, R6, R69, 0x1, P6 ;  /* 0x0000004506037211 */ /* 0x001fe200030f0eff */
[----:B------:R-:W-:-:S04]  /*1d6d0*/  @P0 IMAD.MOV.U32 R6, RZ, RZ, R2 ;  /* 0x000000ffff060224 */ /* 0x000fc800078e0002 */
[----:B------:R-:W-:-:S05]  /*1d6e0*/  @P0 IMAD.MOV.U32 R7, RZ, RZ, R3 ;  /* 0x000000ffff070224 */ /* 0x000fca00078e0003 */
[----:B------:R0:W2:Y:S01]  /*1d6f0*/  @P0 LDG.E.U16 R88, desc[UR20][R6.64] ;  /* 0x0000001406580981 */ /* 0x0000a2000c1e1500 */
[C---:B------:R-:W-:Y:S01]  /*1d700*/  ISETP.GT.U32.AND P3, PT, R68.reuse, R15, PT ;  /* 0x0000000f4400720c */ /* 0x040fe20003f64070 */
[----:B------:R-:W-:Y:S01]  /*1d710*/  @!P4 IMAD.IADD R9, R9, 0x1, -R68 ;  /* 0x000000010909c824 */ /* 0x000fe200078e0a44 */
[C---:B------:R-:W-:Y:S02]  /*1d720*/  ISETP.GT.U32.AND P4, PT, R68.reuse, R10, PT ;  /* 0x0000000a4400720c */ /* 0x040fe40003f84070 */
[----:B------:R-:W-:-:S09]  /*1d730*/  ISETP.GT.U32.AND P6, PT, R68, R11, PT ;  /* 0x0000000b4400720c */ /* 0x000fd20003fc4070 */
[----:B------:R-:W-:Y:S02]  /*1d740*/  @!P3 IMAD.IADD R15, R15, 0x1, -R68 ;  /* 0x000000010f0fb824 */ /* 0x000fe400078e0a44 */
[----:B-1----:R-:W-:Y:S02]  /*1d750*/  IMAD.MOV.U32 R5, RZ, RZ, R9 ;  /* 0x000000ffff057224 */ /* 0x002fe400078e0009 */
[----:B------:R-:W-:Y:S01]  /*1d760*/  IMAD.MOV.U32 R4, RZ, RZ, R15 ;  /* 0x000000ffff047224 */ /* 0x000fe200078e000f */
[----:B------:R1:W-:Y:S01]  /*1d770*/  STL [R1+0x810], R8 ;  /* 0x0008100801007387 */ /* 0x0003e20000100800 */
[----:B------:R-:W-:-:S03]  /*1d780*/  @!P5 IMAD.MOV R5, RZ, RZ, -R5 ;  /* 0x000000ffff05d224 */ /* 0x000fc600078e0a05 */
[----:B------:R-:W-:Y:S02]  /*1d790*/  STL [R1+0x310], R9 ;  /* 0x0003100901007387 */ /* 0x000fe40000100800 */
[----:B0-----:R-:W-:Y:S02]  /*1d7a0*/  SEL R6, R73, R5, !P1 ;  /* 0x0000000549067207 */ /* 0x001fe40004800000 */
[----:B------:R-:W2:Y:S01]  /*1d7b0*/  LDL.LU R13, [R1+0x274] ;  /* 0x00027400010d7983 */ /* 0x000ea20000300800 */
[--C-:B------:R-:W-:Y:S02]  /*1d7c0*/  @!P4 IMAD.IADD R10, R10, 0x1, -R68.reuse ;  /* 0x000000010a0ac824 */ /* 0x100fe400078e0a44 */
[--C-:B------:R-:W-:Y:S02]  /*1d7d0*/  @!P6 IMAD.IADD R11, R11, 0x1, -R68.reuse ;  /* 0x000000010b0be824 */ /* 0x100fe400078e0a44 */
[----:B------:R-:W-:Y:S01]  /*1d7e0*/  IMAD R7, R6, UR4, RZ ;  /* 0x0000000406077c24 */ /* 0x000fe2000f8e02ff */
[----:B------:R-:W-:Y:S01]  /*1d7f0*/  ISETP.GT.U32.AND P4, PT, R68, R10, PT ;  /* 0x0000000a4400720c */ /* 0x000fe20003f84070 */
[----:B------:R-:W-:Y:S01]  /*1d800*/  IMAD.MOV.U32 R5, RZ, RZ, R11 ;  /* 0x000000ffff057224 */ /* 0x000fe200078e000b */
[----:B------:R0:W-:Y:S01]  /*1d810*/  STL [R1+0x844], R2 ;  /* 0x0008440201007387 */ /* 0x0001e20000100800 */
[----:B------:R-:W-:Y:S01]  /*1d820*/  PRMT R87, RZ, 0x7610, R87 ;  /* 0x00007610ff577816 */ /* 0x000fe20000000057 */
[----:B------:R-:W0:Y:S09]  /*1d830*/  LDCU UR4, c[0x0][0x3b0] ;  /* 0x00007600ff0477ac */ /* 0x000e320008000800 */
[----:B------:R-:W-:Y:S01]  /*1d840*/  @!P4 IMAD.IADD R10, R10, 0x1, -R68 ;  /* 0x000000010a0ac824 */ /* 0x000fe200078e0a44 */
[----:B------:R-:W-:-:S02]  /*1d850*/  PRMT R86, RZ, 0x7610, R86 ;  /* 0x00007610ff567816 */ /* 0x000fc40000000056 */
[----:B---3--:R-:W-:Y:S02]  /*1d860*/  ISETP.GE.AND P3, PT, R17, RZ, PT ;  /* 0x000000ff1100720c */ /* 0x008fe40003f66270 */
[----:B----4-:R-:W-:-:S11]  /*1d870*/  ISETP.GE.AND P5, PT, R16, RZ, PT ;  /* 0x000000ff1000720c */ /* 0x010fd60003fa6270 */
[----:B------:R-:W-:Y:S01]  /*1d880*/  @!P3 IMAD.MOV R4, RZ, RZ, -R4 ;  /* 0x000000ffff04b224 */ /* 0x000fe200078e0a04 */
[----:B--2---:R-:W-:-:S04]  /*1d890*/  ISETP.GT.U32.AND P3, PT, R68, R12, PT ;  /* 0x0000000c4400720c */ /* 0x004fc80003f64070 */
[----:B------:R-:W-:Y:S01]  /*1d8a0*/  SEL R4, R73, R4, !P1 ;  /* 0x0000000449047207 */ /* 0x000fe20004800000 */
[----:B------:R-:W-:-:S04]  /*1d8b0*/  @!P5 IMAD.MOV R5, RZ, RZ, -R5 ;  /* 0x000000ffff05d224 */ /* 0x000fc800078e0a05 */
[----:B------:R-:W-:Y:S01]  /*1d8c0*/  IMAD R6, R4, UR5, RZ ;  /* 0x0000000504067c24 */ /* 0x000fe2000f8e02ff */
[----:B-1----:R-:W-:-:S03]  /*1d8d0*/  LEA R8, P5, R7, R72, 0x1 ;  /* 0x0000004807087211 */ /* 0x002fc600078a08ff */
[----:B------:R-:W-:Y:S01]  /*1d8e0*/  @!P3 IMAD.IADD R12, R12, 0x1, -R68 ;  /* 0x000000010c0cb824 */ /* 0x000fe200078e0a44 */
[----:B0-----:R-:W-:Y:S01]  /*1d8f0*/  LEA R2, P3, R6, R72, 0x1 ;  /* 0x0000004806027211 */ /* 0x001fe200078608ff */
[----:B------:R-:W-:Y:S01]  /*1d900*/  STL [R1+0x12f4], R89 ;  /* 0x0012f45901007387 */ /* 0x000fe20000100800 */
[----:B------:R-:W-:Y:S01]  /*1d910*/  LEA.HI.X.SX32 R7, R7, R69, 0x1, P5 ;  /* 0x0000004507077211 */ /* 0x000fe200028f0eff */
[----:B------:R-:W-:Y:S01]  /*1d920*/  IMAD.MOV.U32 R4, RZ, RZ, R10 ;  /* 0x000000ffff047224 */ /* 0x000fe200078e000a */
[----:B------:R-:W-:Y:S01]  /*1d930*/  ISETP.GE.AND P6, PT, R14, RZ, PT ;  /* 0x000000ff0e00720c */ /* 0x000fe20003fc6270 */
[----:B------:R0:W-:Y:S01]  /*1d940*/  STL [R1+0x840], R3 ;  /* 0x0008400301007387 */ /* 0x0001e20000100800 */
[----:B------:R-:W-:Y:S01]  /*1d950*/  SEL R5, R73, R5, !P1 ;  /* 0x0000000549057207 */ /* 0x000fe20004800000 */
[----:B------:R-:W1:Y:S02]  /*1d960*/  LDCU UR5, c[0x0][0x3b0] ;  /* 0x00007600ff0577ac */ /* 0x000e640008000800 */
[----:B------:R2:W-:Y:S04]  /*1d970*/  STL [R1+0x30c], R15 ;  /* 0x00030c0f01007387 */ /* 0x0005e80000100800 */
[----:B------:R-:W3:Y:S01]  /*1d980*/  LDL.LU R9, [R1+0x260] ;  /* 0x0002600001097983 */ /* 0x000ee20000300800 */
[----:B0-----:R-:W-:Y:S01]  /*1d990*/  LEA.HI.X.SX32 R3, R6, R69, 0x1, P3 ;  /* 0x0000004506037211 */ /* 0x001fe200018f0eff */
[----:B------:R-:W-:-:S02]  /*1d9a0*/  @P0 IMAD.MOV.U32 R6, RZ, RZ, R8 ;  /* 0x000000ffff060224 */ /* 0x000fc400078e0008 */
[----:B------:R-:W-:Y:S04]  /*1d9b0*/  STL [R1+0x12f8], R88 ;  /* 0x0012f85801007387 */ /* 0x000fe80000100800 */
[----:B------:R0:W4:Y:S04]  /*1d9c0*/  @P0 LDG.E.U16 R87, desc[UR20][R6.64] ;  /* 0x0000001406570981 */ /* 0x000128000c1e1500 */
[----:B--2---:R-:W2:Y:S04]  /*1d9d0*/  LDL.LU R15, [R1+0x23c] ;  /* 0x00023c00010f7983 */ /* 0x004ea80000300800 */
[----:B------:R-:W-:Y:S04]  /*1d9e0*/  STL [R1+0x2e8], R11 ;  /* 0x0002e80b01007387 */ /* 0x000fe80000100800 */
[----:B------:R1:W-:Y:S01]  /*1d9f0*/  STL [R1+0x2a0], R10 ;  /* 0x0002a00a01007387 */ /* 0x0003e20000100800 */
[----:B0-----:R-:W-:-:S03]  /*1da00*/  @P0 IMAD.MOV.U32 R6, RZ, RZ, R2 ;  /* 0x000000ffff060224 */ /* 0x001fc600078e0002 */
[----:B-1----:R-:W2:Y:S04]  /*1da10*/  LDL R10, [R1+0x1254] ;  /* 0x00125400010a7983 */ /* 0x002ea80000100800 */
[----:B------:R-:W-:Y:S04]  /*1da20*/  STL [R1+0x874], R8 ;  /* 0x0008740801007387 */ /* 0x000fe80000100800 */
[----:B------:R-:W-:Y:S04]  /*1da30*/  STL [R1+0x8a4], R2 ;  /* 0x0008a40201007387 */ /* 0x000fe80000100800 */
[----:B------:R0:W-:Y:S01]  /*1da40*/  STL [R1+0x870], R7 ;  /* 0x0008700701007387 */ /* 0x0001e20000100800 */
[----:B------:R-:W-:Y:S01]  /*1da50*/  ISETP.GT.U32.AND P4, PT, R68, R13, PT ;  /* 0x0000000d4400720c */ /* 0x000fe20003f84070 */
[----:B------:R-:W-:-:S02]  /*1da60*/  @!P6 IMAD.MOV R4, RZ, RZ, -R4 ;  /* 0x000000ffff04e224 */ /* 0x000fc400078e0a04 */
[----:B0-----:R-:W-:Y:S01]  /*1da70*/  @P0 IMAD.MOV.U32 R7, RZ, RZ, R3 ;  /* 0x000000ffff070224 */ /* 0x001fe200078e0003 */
[----:B------:R-:W3:Y:S04]  /*1da80*/  LDL R14, [R1+0x126c] ;  /* 0x00126c00010e7983 */ /* 0x000ee80000100800 */
[----:B------:R-:W3:Y:S01]  /*1da90*/  @P0 LDG.E.U16 R86, desc[UR20][R6.64] ;  /* 0x0000001406560981 */ /* 0x000ee2000c1e1500 */
[----:B------:R-:W-:Y:S01]  /*1daa0*/  ISETP.GT.U32.AND P6, PT, R68, R12, PT ;  /* 0x0000000c4400720c */ /* 0x000fe20003fc4070 */
[----:B------:R-:W-:Y:S01]  /*1dab0*/  IMAD R5, R5, UR7, RZ ;  /* 0x0000000705057c24 */ /* 0x000fe2000f8e02ff */
[----:B------:R-:W-:Y:S02]  /*1dac0*/  SEL R4, R73, R4, !P1 ;  /* 0x0000000449047207 */ /* 0x000fe40004800000 */
[----:B------:R-:W-:Y:S01]  /*1dad0*/  @!P4 IMAD.IADD R13, R13, 0x1, -R68 ;  /* 0x000000010d0dc824 */ /* 0x000fe200078e0a44 */
[----:B------:R0:W-:Y:S01]  /*1dae0*/  STL [R1+0x8a0], R3 ;  /* 0x0008a00301007387 */ /* 0x0001e20000100800 */
[----:B------:R-:W-:Y:S01]  /*1daf0*/  PRMT R85, RZ, 0x7610, R85 ;  /* 0x00007610ff557816 */ /* 0x000fe20000000055 */
[----:B------:R-:W1:Y:S01]  /*1db00*/  LDCU UR7, c[0x0][0x3b0] ;  /* 0x00007600ff0777ac */ /* 0x000e620008000800 */
[----:B------:R-:W-:Y:S01]  /*1db10*/  IMAD R4, R4, UR12, RZ ;  /* 0x0000000c04047c24 */ /* 0x000fe2000f8e02ff */
[----:B------:R-:W-:-:S02]  /*1db20*/  LEA R8, P4, R5, R72, 0x1 ;  /* 0x0000004805087211 */ /* 0x000fc400078808ff */
[----:B------:R-:W-:Y:S01]  /*1db30*/  PRMT R84, RZ, 0x7610, R84 ;  /* 0x00007610ff547816 */ /* 0x000fe20000000054 */
[----:B------:R-:W1:Y:S01]  /*1db40*/  LDCU UR12, c[0x0][0x3b0] ;  /* 0x00007600ff0c77ac */ /* 0x000e620008000800 */
[----:B------:R-:W-:Y:S01]  /*1db50*/  LEA.HI.X.SX32 R17, R5, R69, 0x1, P4 ;  /* 0x0000004505117211 */ /* 0x000fe200020f0eff */
[----:B------:R-:W-:Y:S01]  /*1db60*/  @!P6 IMAD.IADD R12, R12, 0x1, -R68 ;  /* 0x000000010c0ce824 */ /* 0x000fe200078e0a44 */
[----:B------:R-:W-:-:S03]  /*1db70*/  LEA R2, P6, R4, R72, 0x1 ;  /* 0x0000004804027211 */ /* 0x000fc600078c08ff */
[----:B------:R-:W-:Y:S01]  /*1db80*/  @P0 IMAD.MOV.U32 R5, RZ, RZ, R17 ;  /* 0x000000ffff050224 */ /* 0x000fe200078e0011 */
[----:B0-----:R-:W-:Y:S01]  /*1db90*/  LEA.HI.X.SX32 R3, R4, R69, 0x1, P6 ;  /* 0x0000004504037211 */ /* 0x001fe200030f0eff */
[----:B------:R-:W-:-:S05]  /*1dba0*/  @P0 IMAD.MOV.U32 R4, RZ, RZ, R8 ;  /* 0x000000ffff040224 */ /* 0x000fca00078e0008 */
[----:B------:R0:W3:Y:S02]  /*1dbb0*/  @P0 LDG.E.U16 R85, desc[UR20][R4.64] ;  /* 0x0000001404550981 */ /* 0x0000e4000c1e1500 */
[----:B0-----:R-:W-:Y:S02]  /*1dbc0*/  @P0 IMAD.MOV.U32 R4, RZ, RZ, R2 ;  /* 0x000000ffff040224 */ /* 0x001fe400078e0002 */
[----:B------:R-:W-:-:S05]  /*1dbd0*/  @P0 IMAD.MOV.U32 R5, RZ, RZ, R3 ;  /* 0x000000ffff050224 */ /* 0x000fca00078e0003 */
[----:B------:R0:W3:Y:S04]  /*1dbe0*/  @P0 LDG.E.U16 R84, desc[UR20][R4.64] ;  /* 0x0000001404540981 */ /* 0x0000e8000c1e1500 */
[----:B----4-:R-:W-:Y:S04]  /*1dbf0*/  STL [R1+0x12fc], R87 ;  /* 0x0012fc5701007387 */ /* 0x010fe80000100800 */
[----:B------:R-:W4:Y:S04]  /*1dc00*/  LDL R16, [R1+0x129c] ;  /* 0x00129c0001107983 */ /* 0x000f280000100800 */
[----:B------:R-:W4:Y:S01]  /*1dc10*/  LDL.LU R11, [R1+0x214] ;  /* 0x00021400010b7983 */ /* 0x000f220000300800 */
[----:B--2---:R-:W-:-:S03]  /*1dc20*/  ISETP.GE.AND P4, PT, R10, RZ, PT ;  /* 0x000000ff0a00720c */ /* 0x004fc60003f86270 */
[----:B---3--:R-:W-:Y:S04]  /*1dc30*/  STL [R1+0x1300], R86 ;  /* 0x0013005601007387 */ /* 0x008fe80000100800 */
[----:B------:R-:W-:Y:S04]  /*1dc40*/  STL [R1+0x8d4], R8 ;  /* 0x0008d40801007387 */ /* 0x000fe80000100800 */
[----:B------:R2:W-:Y:S04]  /*1dc50*/  STL [R1+0x294], R12 ;  /* 0x0002940c01007387 */ /* 0x0005e80000100800 */
[----:B------:R-:W-:Y:S04]  /*1dc60*/  STL [R1+0x904], R2 ;  /* 0x0009040201007387 */ /* 0x000fe80000100800 */
[----:B------:R-:W-:Y:S04]  /*1dc70*/  STL [R1+0x8d0], R17 ;  /* 0x0008d01101007387 */ /* 0x000fe80000100800 */
[----:B------:R-:W3:Y:S01]  /*1dc80*/  LDL R10, [R1+0x12c8] ;  /* 0x0012c800010a7983 */ /* 0x000ee20000100800 */
[----:B------:R-:W-:-:S02]  /*1dc90*/  ISETP.GT.U32.AND P5, PT, R68, R9, PT ;  /* 0x000000094400720c */ /* 0x000fc40003fa4070 */
[----:B------:R-:W-:Y:S02]  /*1dca0*/  ISETP.GT.U32.AND P3, PT, R68, R15, PT ;  /* 0x0000000f4400720c */ /* 0x000fe40003f64070 */
[----:B------:R-:W-:-:S09]  /*1dcb0*/  ISETP.GE.AND P6, PT, R14, RZ, PT ;  /* 0x000000ff0e00720c */ /* 0x000fd20003fc6270 */
[--C-:B------:R-:W-:Y:S01]  /*1dcc0*/  @!P5 IMAD.IADD R9, R9, 0x1, -R68.reuse ;  /* 0x000000010909d824 */ /* 0x100fe200078e0a44 */
[----:B------:R-:W-:Y:S01]  /*1dcd0*/  ISETP.GT.U32.AND P5, PT, R68, R13, PT ;  /* 0x0000000d4400720c */ /* 0x000fe20003fa4070 */
[----:B------:R-:W-:Y:S02]  /*1dce0*/  @!P3 IMAD.IADD R15, R15, 0x1, -R68 ;  /* 0x000000010f0fb824 */ /* 0x000fe400078e0a44 */
[----:B0-----:R-:W-:-:S03]  /*1dcf0*/  IMAD.MOV.U32 R5, RZ, RZ, R12 ;  /* 0x000000ffff057224 */ /* 0x001fc600078e000c */
[----:B------:R-:W-:Y:S01]  /*1dd00*/  ISETP.GT.U32.AND P3, PT, R68, R15, PT ;  /* 0x0000000f4400720c */ /* 0x000fe20003f64070 */
[----:B------:R-:W-:-:S06]  /*1dd10*/  @!P4 IMAD.MOV R5, RZ, RZ, -R5 ;  /* 0x000000ffff05c224 */ /* 0x000fcc00078e0a05 */
[----:B------:R-:W-:Y:S01]  /*1dd20*/  @!P5 IMAD.IADD R13, R13, 0x1, -R68 ;  /* 0x000000010d0dd824 */ /* 0x000fe200078e0a44 */
[----:B------:R-:W-:-:S03]  /*1dd30*/  ISETP.GT.U32.AND P5, PT, R68, R9, PT ;  /* 0x000000094400720c */ /* 0x000fc60003fa4070 */
[----:B------:R-:W-:Y:S01]  /*1dd40*/  IMAD.MOV.U32 R4, RZ, RZ, R13 ;  /* 0x000000ffff047224 */ /* 0x000fe200078e000d */
[----:B------:R-:W-:-:S03]  /*1dd50*/  SEL R5, R73, R5, !P1 ;  /* 0x0000000549057207 */ /* 0x000fc60004800000 */
[----:B------:R-:W-:Y:S02]  /*1dd60*/  @!P6 IMAD.MOV R4, RZ, RZ, -R4 ;  /* 0x000000ffff04e224 */ /* 0x000fe400078e0a04 */
[----:B------:R-:W-:Y:S01]  /*1dd70*/  IMAD R6, R5, UR4, RZ ;  /* 0x0000000405067c24 */ /* 0x000fe2000f8e02ff */
[----:B------:R-:W-:Y:S01]  /*1dd80*/  STL [R1+0x1304], R85 ;  /* 0x0013045501007387 */ /* 0x000fe20000100800 */
[--C-:B------:R-:W-:Y:S01]  /*1dd90*/  @!P3 IMAD.IADD R15, R15, 0x1, -R68.reuse ;  /* 0x000000010f0fb824 */ /* 0x100fe200078e0a44 */
[----:B------:R-:W-:Y:S01]  /*1dda0*/  SEL R4, R73, R4, !P1 ;  /* 0x0000000449047207 */ /* 0x000fe20004800000 */
[----:B------:R-:W-:Y:S01]  /*1ddb0*/  @!P5 IMAD.IADD R9, R9, 0x1, -R68 ;  /* 0x000000010909d824 */ /* 0x000fe200078e0a44 */
[----:B------:R-:W-:Y:S01]  /*1ddc0*/  STL [R1+0x900], R3 ;  /* 0x0009000301007387 */ /* 0x000fe20000100800 */
[----:B------:R-:W-:Y:S01]  /*1ddd0*/  LEA R7, P3, R6, R72, 0x1 ;  /* 0x0000004806077211 */ /* 0x000fe200078608ff */
[----:B------:R-:W0:Y:S01]  /*1dde0*/  LDCU UR4, c[0x0][0x3b0] ;  /* 0x00007600ff0477ac */ /* 0x000e220008000800 */
[----:B------:R-:W-:Y:S01]  /*1ddf0*/  IMAD R4, R4, UR5, RZ ;  /* 0x0000000504047c24 */ /* 0x000fe2000f8e02ff */
[----:B------:R-:W3:Y:S01]  /*1de00*/  LDL.LU R14, [R1+0x1f4] ;  /* 0x0001f400010e7983 */ /* 0x000ee20000300800 */
[----:B------:R-:W-:Y:S01]  /*1de10*/  IMAD.MOV.U32 R5, RZ, RZ, R9 ;  /* 0x000000ffff057224 */ /* 0x000fe200078e0009 */
[----:B------:R-:W-:Y:S01]  /*1de20*/  LEA.HI.X.SX32 R6, R6, R69, 0x1, P3 ;  /* 0x0000004506067211 */ /* 0x000fe200018f0eff */
[----:B------:R-:W0:Y:S01]  /*1de30*/  LDCU UR5, c[0x0][0x3b0] ;  /* 0x00007600ff0577ac */ /* 0x000e220008000800 */
[----:B------:R-:W-:Y:S04]  /*1de40*/  STL [R1+0x1308], R84 ;  /* 0x0013085401007387 */ /* 0x000fe80000100800 */
[----:B--2---:R-:W2:Y:S04]  /*1de50*/  LDL.LU R12, [R1+0x1c4] ;  /* 0x0001c400010c7983 */ /* 0x004ea80000300800 */
[----:B------:R0:W-:Y:S04]  /*1de60*/  STL [R1+0x274], R13 ;  /* 0x0002740d01007387 */ /* 0x0001e80000100800 */
[----:B0-----:R-:W2:Y:S04]  /*1de70*/  LDL R13, [R1+0x1288] ;  /* 0x00128800010d7983 */ /* 0x001ea80000100800 */
[----:B------:R0:W-:Y:S04]  /*1de80*/  STL [R1+0x260], R9 ;  /* 0x0002600901007387 */ /* 0x0001e80000100800 */
[----:B0-----:R-:W2:Y:S04]  /*1de90*/  LDL.LU R9, [R1+0x1a4] ;  /* 0x0001a40001097983 */ /* 0x001ea80000300800 */
[----:B------:R-:W-:Y:S04]  /*1dea0*/  STL [R1+0x23c], R15 ;  /* 0x00023c0f01007387 */ /* 0x000fe80000100800 */
[----:B------:R0:W-:Y:S01]  /*1deb0*/  STL [R1+0x934], R7 ;  /* 0x0009340701007387 */ /* 0x0001e20000100800 */
[----:B------:R-:W-:-:S02]  /*1dec0*/  PRMT R83, RZ, 0x7610, R83 ;  /* 0x00007610ff537816 */ /* 0x000fc40000000053 */
[----:B0-----:R-:W-:Y:S02]  /*1ded0*/  @P0 LOP3.LUT R7, R7, R6, RZ, 0x3c, !PT ;  /* 0x0000000607070212 */ /* 0x001fe400078e3cff */
[----:B------:R-:W-:Y:S02]  /*1dee0*/  PRMT R82, RZ, 0x7610, R82 ;  /* 0x00007610ff527816 */ /* 0x000fe40000000052 */
[----:B----4-:R-:W-:-:S13]  /*1def0*/  ISETP.GT.U32.AND P4, PT, R68, R11, PT ;  /* 0x0000000b4400720c */ /* 0x010fda0003f84070 */
[----:B------:R-:W-:Y:S01]  /*1df00*/  @!P4 IMAD.IADD R11, R11, 0x1, -R68 ;  /* 0x000000010b0bc824 */ /* 0x000fe200078e0a44 */
[----:B------:R-:W-:-:S04]  /*1df10*/  LEA R2, P4, R4, R72, 0x1 ;  /* 0x0000004804027211 */ /* 0x000fc800078808ff */
[----:B------:R-:W-:Y:S02]  /*1df20*/  LEA.HI.X.SX32 R3, R4, R69, 0x1, P4 ;  /* 0x0000004504037211 */ /* 0x000fe400020f0eff */
[----:B---3--:R-:W-:Y:S02]  /*1df30*/  ISETP.GE.AND P5, PT, R10, RZ, PT ;  /* 0x000000ff0a00720c */ /* 0x008fe40003fa6270 */
[----:B------:R-:W3:Y:S04]  /*1df40*/  LDL.LU R10, [R1+0x120] ;  /* 0x00012000010a7983 */ /* 0x000ee80000300800 */
[----:B------:R-:W-:Y:S04]  /*1df50*/  STL [R1+0x964], R2 ;  /* 0x0009640201007387 */ /* 0x000fe80000100800 */
[----:B------:R0:W-:Y:S02]  /*1df60*/  STL [R1+0x930], R6 ;  /* 0x0009300601007387 */ /* 0x0001e40000100800 */
[----:B0-----:R-:W-:-:S04]  /*1df70*/  @P0 LOP3.LUT R6, R7, R6, RZ, 0x3c, !PT ;  /* 0x0000000607060212 */ /* 0x001fc800078e3cff */
[----:B------:R-:W-:-:S05]  /*1df80*/  @P0 LOP3.LUT R7, R7, R6, RZ, 0x3c, !PT ;  /* 0x0000000607070212 */ /* 0x000fca00078e3cff */
[----:B------:R0:W4:Y:S02]  /*1df90*/  @P0 LDG.E.U16 R83, desc[UR20][R6.64] ;  /* 0x0000001406530981 */ /* 0x000124000c1e1500 */
[----:B0-----:R-:W-:Y:S02]  /*1dfa0*/  @P0 IMAD.MOV.U32 R6, RZ, RZ, R2 ;  /* 0x000000ffff060224 */ /* 0x001fe400078e0002 */
[----:B------:R-:W-:-:S05]  /*1dfb0*/  @P0 IMAD.MOV.U32 R7, RZ, RZ, R3 ;  /* 0x000000ffff070224 */ /* 0x000fca00078e0003 */
[----:B------:R0:W3:Y:S01]  /*1dfc0*/  @P0 LDG.E.U16 R82, desc[UR20][R6.64] ;  /* 0x0000001406520981 */ /* 0x0000e2000c1e1500 */
[----:B------:R-:W-:Y:S02]  /*1dfd0*/  ISETP.GE.AND P6, PT, R16, RZ, PT ;  /* 0x000000ff1000720c */ /* 0x000fe40003fc6270 */
[----:B------:R-:W-:Y:S01]  /*1dfe0*/  ISETP.GT.U32.AND P3, PT, R68, R11, PT ;  /* 0x0000000b4400720c */ /* 0x000fe20003f64070 */
[----:B------:R-:W-:-:S04]  /*1dff0*/  IMAD.MOV.U32 R4, RZ, RZ, R15 ;  /* 0x000000ffff047224 */ /* 0x000fc800078e000f */
[----:B------:R-:W-:Y:S01]  /*1e000*/  @!P5 IMAD.MOV R4, RZ, RZ, -R4 ;  /* 0x000000ffff04d224 */ /* 0x000fe200078e0a04 */
[----:B--2---:R-:W-:-:S05]  /*1e010*/  ISETP.GT.U32.AND P4, PT, R68, R12, PT ;  /* 0x0000000c4400720c */ /* 0x004fca0003f84070 */
[----:B------:R-:W-:Y:S02]  /*1e020*/  @!P6 IMAD.MOV R5, RZ, RZ, -R5 ;  /* 0x000000ffff05e224 */ /* 0x000fe400078e0a05 */
[----:B------:R-:W-:-:S03]  /*1e030*/  @!P3 IMAD.IADD R11, R11, 0x1, -R68 ;  /* 0x000000010b0bb824 */ /* 0x000fc600078e0a44 */
[----:B0-----:R-:W-:Y:S02]  /*1e040*/  SEL R6, R73, R5, !P1 ;  /* 0x0000000549067207 */ /* 0x001fe40004800000 */
[----:B------:R-:W-:Y:S02]  /*1e050*/  ISETP.GE.AND P5, PT, R13, RZ, PT ;  /* 0x000000ff0d00720c */ /* 0x000fe40003fa6270 */
[----:B------:R-:W-:Y:S01]  /*1e060*/  SEL R5, R73, R4, !P1 ;  /* 0x0000000449057207 */ /* 0x000fe20004800000 */
[----:B------:R-:W-:-:S04]  /*1e070*/  IMAD.MOV.U32 R4, RZ, RZ, R11 ;  /* 0x000000ffff047224 */ /* 0x000fc800078e000b */
[----:B-1----:R-:W-:Y:S02]  /*1e080*/  IMAD R5, R5, UR12, RZ ;  /* 0x0000000c05057c24 */ /* 0x002fe4000f8e02ff */
[----:B------:R-:W-:Y:S01]  /*1e090*/  @!P4 IMAD.IADD R12, R12, 0x1, -R68 ;  /* 0x000000010c0cc824 */ /* 0x000fe200078e0a44 */
[----:B------:R-:W-:Y:S01]  /*1e0a0*/  PRMT R81, RZ, 0x7610, R81 ;  /* 0x00007610ff517816 */ /* 0x000fe20000000051 */
[----:B------:R-:W-:Y:S01]  /*1e0b0*/  IMAD R6, R6, UR7, RZ ;  /* 0x0000000706067c24 */ /* 0x000fe2000f8e02ff */
[----:B------:R-:W-:Y:S01]  /*1e0c0*/  PRMT R80, RZ, 0x7610, R80 ;  /* 0x00007610ff507816 */ /* 0x000fe20000000050 */
[----:B------:R-:W-:Y:S01]  /*1e0d0*/  @!P5 IMAD.MOV R4, RZ, RZ, -R4 ;  /* 0x000000ffff04d224 */ /* 0x000fe200078e0a04 */
[-C--:B------:R-:W-:Y:S01]  /*1e0e0*/  LEA R2, P5, R5, R72.reuse, 0x1 ;  /* 0x0000004805027211 */ /* 0x080fe200078a08ff */
[----:B------:R-:W0:Y:S01]  /*1e0f0*/  LDCU UR7, c[0x0][0x3b0] ;  /* 0x00007600ff0777ac */ /* 0x000e220008000800 */
[C---:B------:R-:W-:Y:S02]  /*1e100*/  LEA R7, P4, R6.reuse, R72, 0x1 ;  /* 0x0000004806077211 */ /* 0x040fe400078808ff */
[----:B------:R-:W-:Y:S01]  /*1e110*/  SEL R4, R73, R4, !P1 ;  /* 0x0000000449047207 */ /* 0x000fe20004800000 */
[----:B------:R-:W1:Y:S01]  /*1e120*/  LDCU UR12, c[0x0][0x3b0] ;  /* 0x00007600ff0c77ac */ /* 0x000e620008000800 */
[-C--:B------:R-:W-:Y:S01]  /*1e130*/  LEA.HI.X.SX32 R8, R6, R69.reuse, 0x1, P4 ;  /* 0x0000004506087211 */ /* 0x080fe200020f0eff */
[----:B------:R-:W-:Y:S01]  /*1e140*/  @P0 IMAD.MOV.U32 R6, RZ, RZ, R7 ;  /* 0x000000ffff060224 */ /* 0x000fe200078e0007 */
[----:B------:R-:W-:Y:S01]  /*1e150*/  PRMT R79, RZ, 0x7610, R79 ;  /* 0x00007610ff4f7816 */ /* 0x000fe2000000004f */
[----:B----4-:R-:W-:Y:S04]  /*1e160*/  STL [R1+0x130c], R83 ;  /* 0x00130c5301007387 */ /* 0x010fe80000100800 */
[----:B------:R2:W-:Y:S02]  /*1e170*/  STL [R1+0x960], R3 ;  /* 0x0009600301007387 */ /* 0x0005e40000100800 */
[----:B--2---:R-:W-:-:S02]  /*1e180*/  LEA.HI.X.SX32 R3, R5, R69, 0x1, P5 ;  /* 0x0000004505037211 */ /* 0x004fc400028f0eff */
[----:B------:R-:W-:Y:S01]  /*1e190*/  ISETP.GT.U32.AND P5, PT, R68, R12, PT ;  /* 0x0000000c4400720c */ /* 0x000fe20003fa4070 */
[----:B---3--:R-:W-:Y:S04]  /*1e1a0*/  STL [R1+0x1310], R82 ;  /* 0x0013105201007387 */ /* 0x008fe80000100800 */
[----:B------:R-:W2:Y:S04]  /*1e1b0*/  LDL R16, [R1+0x1228] ;  /* 0x0012280001107983 */ /* 0x000ea80000100800 */
[----:B------:R-:W3:Y:S04]  /*1e1c0*/  LDL R15, [R1+0x1158] ;  /* 0x00115800010f7983 */ /* 0x000ee80000100800 */
[----:B------:R-:W-:Y:S04]  /*1e1d0*/  STL [R1+0x214], R11 ;  /* 0x0002140b01007387 */ /* 0x000fe80000100800 */
[----:B------:R-:W4:Y:S01]  /*1e1e0*/  LDL R13, [R1+0x101c] ;  /* 0x00101c00010d7983 */ /* 0x000f220000100800 */
[----:B------:R-:W-:Y:S01]  /*1e1f0*/  IMAD R5, R4, UR4, RZ ;  /* 0x0000000404057c24 */ /* 0x000fe2000f8e02ff */
[----:B------:R-:W-:Y:S01]  /*1e200*/  ISETP.GT.U32.AND P6, PT, R68, R14, PT ;  /* 0x0000000e4400720c */ /* 0x000fe20003fc4070 */
[----:B------:R-:W-:Y:S01]  /*1e210*/  @!P5 IMAD.IADD R12, R12, 0x1, -R68 ;  /* 0x000000010c0cd824 */ /* 0x000fe200078e0a44 */
[----:B------:R0:W-:Y:S01]  /*1e220*/  STL [R1+0x994], R7 ;  /* 0x0009940701007387 */ /* 0x0001e20000100800 */
[----:B------:R-:W-:Y:S01]  /*1e230*/  ISETP.GT.U32.AND P4, PT, R68, R10, PT ;  /* 0x0000000a4400720c */ /* 0x000fe20003f84070 */
[----:B------:R-:W1:Y:S02]  /*1e240*/  LDCU UR4, c[0x0][0x3b0] ;  /* 0x00007600ff0477ac */ /* 0x000e640008000800 */
[----:B------:R1:W-:Y:S01]  /*1e250*/  STL [R1+0x9c4], R2 ;  /* 0x0009c40201007387 */ /* 0x0003e20000100800 */
[----:B0-----:R-:W-:-:S03]  /*1e260*/  @P0 IMAD.MOV.U32 R7, RZ, RZ, R8 ;  /* 0x000000ffff070224 */ /* 0x001fc600078e0008 */
[----:B------:R-:W-:Y:S04]  /*1e270*/  STL [R1+0x990], R8 ;  /* 0x0009900801007387 */ /* 0x000fe80000100800 */
[----:B------:R0:W4:Y:S04]  /*1e280*/  @P0 LDG.E.U16 R81, desc[UR20][R6.64] ;  /* 0x0000001406510981 */ /* 0x000128000c1e1500 */
[----:B------:R1:W-:Y:S04]  /*1e290*/  STL [R1+0x9c0], R3 ;  /* 0x0009c00301007387 */ /* 0x0003e80000100800 */
[----:B------:R-:W4:Y:S01]  /*1e2a0*/  LDL R11, [R1+0xf7c] ;  /* 0x000f7c00010b7983 */ /* 0x000f220000100800 */
[----:B0-----:R-:W-:Y:S01]  /*1e2b0*/  @P0 IMAD.MOV.U32 R6, RZ, RZ, R2 ;  /* 0x000000ffff060224 */ /* 0x001fe200078e0002 */
[----:B-1----:R-:W-:Y:S01]  /*1e2c0*/  LEA R2, P5, R5, R72, 0x1 ;  /* 0x0000004805027211 */ /* 0x002fe200078a08ff */
[----:B------:R-:W-:-:S03]  /*1e2d0*/  @P0 IMAD.MOV.U32 R7, RZ, RZ, R3 ;  /* 0x000000ffff070224 */ /* 0x000fc600078e0003 */
[----:B------:R-:W-:Y:S02]  /*1e2e0*/  LEA.HI.X.SX32 R3, R5, R69, 0x1, P5 ;  /* 0x0000004505037211 */ /* 0x000fe400028f0eff */
[----:B------:R0:W4:Y:S02]  /*1e2f0*/  @P0 LDG.E.U16 R80, desc[UR20][R6.64] ;  /* 0x0000001406500981 */ /* 0x000124000c1e1500 */
[----:B0-----:R-:W-:Y:S02]  /*1e300*/  @P0 IMAD.MOV.U32 R6, RZ, RZ, R2 ;  /* 0x000000ffff060224 */ /* 0x001fe400078e0002 */
[----:B------:R-:W-:-:S05]  /*1e310*/  @P0 IMAD.MOV.U32 R7, RZ, RZ, R3 ;  /* 0x000000ffff070224 */ /* 0x000fca00078e0003 */
[----:B------:R0:W4:Y:S01]  /*1e320*/  @P0 LDG.E.U16 R79, desc[UR20][R6.64] ;  /* 0x00000014064f0981 */ /* 0x000122000c1e1500 */
[----:B------:R-:W-:Y:S01]  /*1e330*/  @!P6 IMAD.IADD R14, R14, 0x1, -R68 ;  /* 0x000000010e0ee824 */ /* 0x000fe200078e0a44 */
[----:B------:R-:W-:-:S04]  /*1e340*/  ISETP.GT.U32.AND P6, PT, R68, R9, PT ;  /* 0x000000094400720c */ /* 0x000fc80003fc4070 */
[----:B------:R-:W-:Y:S01]  /*1e350*/  ISETP.GT.U32.AND P3, PT, R68, R14, PT ;  /* 0x0000000e4400720c */ /* 0x000fe20003f64070 */
[----:B------:R-:W-:-:S08]  /*1e360*/  @!P4 IMAD.IADD R10, R10, 0x1, -R68 ;  /* 0x000000010a0ac824 */ /* 0x000fd000078e0a44 */
[----:B------:R-:W-:-:S04]  /*1e370*/  @!P6 IMAD.IADD R9, R9, 0x1, -R68 ;  /* 0x000000010909e824 */ /* 0x000fc800078e0a44 */
[----:B------:R-:W-:Y:S01]  /*1e380*/  @!P3 IMAD.IADD R14, R14, 0x1, -R68 ;  /* 0x000000010e0eb824 */ /* 0x000fe200078e0a44 */
[----:B------:R-:W-:-:S03]  /*1e390*/  ISETP.GT.U32.AND P4, PT, R68, R9, PT ;  /* 0x000000094400720c */ /* 0x000fc60003f84070 */
[----:B------:R-:W-:Y:S02]  /*1e3a0*/  IMAD.MOV.U32 R4, RZ, RZ, R14 ;  /* 0x000000ffff047224 */ /* 0x000fe400078e000e */
[----:B------:R-:W-:Y:S01]  /*1e3b0*/  IMAD.MOV.U32 R5, RZ, RZ, R12 ;  /* 0x000000ffff057224 */ /* 0x000fe200078e000c */
[----:B------:R-:W-:-:S07]  /*1e3c0*/  ISETP.GT.U32.AND P5, PT, R68, R10, PT ;  /* 0x0000000a4400720c */ /* 0x000fce0003fa4070 */
[----:B------:R-:W-:-:S06]  /*1e3d0*/  @!P4 IMAD.IADD R9, R9, 0x1, -R68 ;  /* 0x000000010909c824 */ /* 0x000fcc00078e0a44 */
[----:B------:R-:W-:Y:S01]  /*1e3e0*/  @!P5 IMAD.IADD R10, R10, 0x1, -R68 ;  /* 0x000000010a0ad824 */ /* 0x000fe200078e0a44 */
[----:B------:R-:W-:Y:S02]  /*1e3f0*/  PRMT R78, RZ, 0x7610, R78 ;  /* 0x00007610ff4e7816 */ /* 0x000fe4000000004e */
[----:B------:R-:W-:Y:S02]  /*1e400*/  PRMT R77, RZ, 0x7610, R77 ;  /* 0x00007610ff4d7816 */ /* 0x000fe4000000004d */
[----:B------:R-:W-:Y:S02]  /*1e410*/  PRMT R76, RZ, 0x7610, R76 ;  /* 0x00007610ff4c7816 */ /* 0x000fe4000000004c */
[----:B--2---:R-:W-:Y:S02]  /*1e420*/  ISETP.GE.AND P3, PT, R16, RZ, PT ;  /* 0x000000ff1000720c */ /* 0x004fe40003f66270 */
[----:B---3--:R-:W-:-:S11]  /*1e430*/  ISETP.GE.AND P6, PT, R15, RZ, PT ;  /* 0x000000ff0f00720c */ /* 0x008fd60003fc6270 */
[----:B------:R-:W-:Y:S01]  /*1e440*/  @!P3 IMAD.MOV R4, RZ, RZ, -R4 ;  /* 0x000000ffff04b224 */ /* 0x000fe200078e0a04 */
[----:B----4-:R-:W-:Y:S01]  /*1e450*/  ISETP.GE.AND P3, PT, R13, RZ, PT ;  /* 0x000000ff0d00720c */ /* 0x010fe20003f66270 */
[----:B------:R-:W-:-:S03]  /*1e460*/  @!P6 IMAD.MOV R5, RZ, RZ, -R5 ;  /* 0x000000ffff05e224 */ /* 0x000fc600078e0a05 */
[C---:B0-----:R-:W-:Y:S01]  /*1e470*/  SEL R6, R73.reuse, R4, !P1 ;  /* 0x0000000449067207 */ /* 0x041fe20004800000 */
[----:B------:R-:W-:Y:S01]  /*1e480*/  IMAD.MOV.U32 R4, RZ, RZ, R9 ;  /* 0x000000ffff047224 */ /* 0x000fe200078e0009 */
[----:B------:R-:W-:-:S03]  /*1e490*/  SEL R5, R73, R5, !P1 ;  /* 0x0000000549057207 */ /* 0x000fc60004800000 */
[----:B------:R-:W-:Y:S01]  /*1e4a0*/  IMAD R6, R6, UR5, RZ ;  /* 0x0000000506067c24 */ /* 0x000fe2000f8e02ff */
[----:B------:R-:W-:Y:S01]  /*1e4b0*/  PRMT R75, RZ, 0x7610, R75 ;  /* 0x00007610ff4b7816 */ /* 0x000fe2000000004b */
[C---:B------:R-:W-:Y:S02]  /*1e4c0*/  VIADD R43, R0.reuse, 0x67 ;  /* 0x00000067002b7836 */ /* 0x040fe40000000000 */
[C---:B------:R-:W-:Y:S02]  /*1e4d0*/  VIADD R42, R0.reuse, 0x6e ;  /* 0x0000006e002a7836 */ /* 0x040fe40000000000 */
[C---:B------:R-:W-:Y:S01]  /*1e4e0*/  VIADD R41, R0.reuse, 0x6f ;  /* 0x0000006f00297836 */ /* 0x040fe20000000000 */
[----:B------:R-:W-:Y:S01]  /*1e4f0*/  STL [R1+0x1314], R81 ;  /* 0x0013145101007387 */ /* 0x000fe20000100800 */
[----:B------:R-:W-:Y:S02]  /*1e500*/  IMAD R7, R5, UR4, RZ ;  /* 0x0000000405077c24 */ /* 0x000fe4000f8e02ff */
[----:B------:R-:W-:Y:S01]  /*1e510*/  @!P3 IMAD.MOV R4, RZ, RZ, -R4 ;  /* 0x000000ffff04b224 */ /* 0x000fe200078e0a04 */
[----:B------:R-:W-:Y:S01]  /*1e520*/  ISETP.GE.AND P4, PT, R11, RZ, PT ;  /* 0x000000ff0b00720c */ /* 0x000fe20003f86270 */
[----:B------:R-:W-:-:S02]  /*1e530*/  VIADD R40, R0, 0x76 ;  /* 0x0000007600287836 */ /* 0x000fc40000000000 */
[C---:B------:R-:W-:Y:S02]  /*1e540*/  VIADD R39, R0.reuse, 0x77 ;  /* 0x0000007700277836 */ /* 0x040fe40000000000 */
[C---:B------:R-:W-:Y:S02]  /*1e550*/  VIADD R38, R0.reuse, 0x7e ;  /* 0x0000007e00267836 */ /* 0x040fe40000000000 */
[C---:B------:R-:W-:Y:S02]  /*1e560*/  VIADD R37, R0.reuse, 0x7f ;  /* 0x0000007f00257836 */ /* 0x040fe40000000000 */
[C---:B------:R-:W-:Y:S01]  /*1e570*/  VIADD R36, R0.reuse, 0x86 ;  /* 0x0000008600247836 */ /* 0x040fe20000000000 */
[----:B------:R-:W-:Y:S01]  /*1e580*/  STL [R1+0x1318], R80 ;  /* 0x0013185001007387 */ /* 0x000fe20000100800 */
[----:B------:R-:W-:Y:S02]  /*1e590*/  IMAD.MOV.U32 R5, RZ, RZ, R10 ;  /* 0x000000ffff057224 */ /* 0x000fe400078e000a */
[C---:B------:R-:W-:Y:S01]  /*1e5a0*/  VIADD R35, R0.reuse, 0x87 ;  /* 0x0000008700237836 */ /* 0x040fe20000000000 */
[----:B------:R-:W-:Y:S01]  /*1e5b0*/  STL [R1+0x1f4], R14 ;  /* 0x0001f40e01007387 */ /* 0x000fe20000100800 */
[----:B------:R-:W-:-:S02]  /*1e5c0*/  VIADD R34, R0, 0x8e ;  /* 0x0000008e00227836 */ /* 0x000fc40000000000 */
[C---:B------:R-:W-:Y:S01]  /*1e5d0*/  VIADD R33, R0.reuse, 0x8f ;  /* 0x0000008f00217836 */ /* 0x040fe20000000000 */
[----:B------:R-:W-:Y:S01]  /*1e5e0*/  STL [R1+0x1c4], R12 ;  /* 0x0001c40c01007387 */ /* 0x000fe20000100800 */
[C---:B------:R-:W-:Y:S02]  /*1e5f0*/  VIADD R32, R0.reuse, 0x96 ;  /* 0x0000009600207836 */ /* 0x040fe40000000000 */
[C---:B------:R-:W-:Y:S01]  /*1e600*/  VIADD R88, R0.reuse, 0x97 ;  /* 0x0000009700587836 */ /* 0x040fe20000000000 */
[----:B------:R0:W-:Y:S01]  /*1e610*/  STL [R1+0x9f4], R2 ;  /* 0x0009f40201007387 */ /* 0x0001e20000100800 */
[C---:B------:R-:W-:Y:S01]  /*1e620*/  VIADD R71, R0.reuse, 0xae ;  /* 0x000000ae00477836 */ /* 0x040fe20000000000 */
[----:B------:R-:W-:Y:S01]  /*1e630*/  IABS R15, R43 ;  /* 0x0000002b000f7213 */ /* 0x000fe20000000000 */
[C---:B------:R-:W-:Y:S01]  /*1e640*/  VIADD R70, R0.reuse, 0xaf ;  /* 0x000000af00467836 */ /* 0x040fe20000000000 */
[----:B------:R-:W-:Y:S01]  /*1e650*/  STL [R1+0x9f0], R3 ;  /* 0x0009f00301007387 */ /* 0x000fe20000100800 */
[----:B------:R-:W-:Y:S01]  /*1e660*/  IABS R13, R41 ;  /* 0x00000029000d7213 */ /* 0x000fe20000000000 */
[C---:B------:R-:W-:Y:S01]  /*1e670*/  VIADD R87, R0.reuse, 0xb6 ;  /* 0x000000b600577836 */ /* 0x040fe20000000000 */
[----:B------:R-:W1:Y:S01]  /*1e680*/  LDCU UR4, c[0x0][0x3b0] ;  /* 0x00007600ff0477ac */ /* 0x000e620008000800 */
[----:B------:R-:W-:Y:S01]  /*1e690*/  STL [R1+0x131c], R79 ;  /* 0x00131c4f01007387 */ /* 0x000fe20000100800 */
[----:B------:R-:W-:-:S02]  /*1e6a0*/  VIADD R86, R0, 0xbf ;  /* 0x000000bf00567836 */ /* 0x000fc40000000000 */
[C---:B------:R-:W-:Y:S01]  /*1e6b0*/  VIADD R85, R0.reuse, 0xc7 ;  /* 0x000000c700557836 */ /* 0x040fe20000000000 */
[----:B------:R2:W-:Y:S01]  /*1e6c0*/  STL [R1+0x1a4], R9 ;  /* 0x0001a40901007387 */ /* 0x0005e20000100800 */
[----:B0-----:R-:W-:Y:S01]  /*1e6d0*/  LEA R2, P5, R7, R72, 0x1 ;  /* 0x0000004807027211 */ /* 0x001fe200078a08ff */
[C---:B------:R-:W-:Y:S01]  /*1e6e0*/  VIADD R84, R0.reuse, 0xc6 ;  /* 0x000000c600547836 */ /* 0x040fe20000000000 */
[----:B------:R-:W-:Y:S01]  /*1e6f0*/  SEL R4, R73, R4, !P1 ;  /* 0x0000000449047207 */ /* 0x000fe20004800000 */
[----:B------:R-:W-:Y:S01]  /*1e700*/  STL [R1+0x120], R10 ;  /* 0x0001200a01007387 */ /* 0x000fe20000100800 */
[----:B------:R-:W-:Y:S01]  /*1e710*/  VIADD R83, R0, 0xce ;  /* 0x000000ce00537836 */ /* 0x000fe20000000000 */
[----:B------:R-:W0:Y:S01]  /*1e720*/  LDCU UR5, c[0x0][0x3b0] ;  /* 0x00007600ff0577ac */ /* 0x000e220008000800 */
[----:B--2---:R-:W-:-:S04]  /*1e730*/  LEA R9, P3, R6, R72, 0x1 ;  /* 0x0000004806097211 */ /* 0x004fc800078608ff */
[-C--:B------:R-:W-:Y:S01]  /*1e740*/  LEA.HI.X.SX32 R6, R6, R69.reuse, 0x1, P3 ;  /* 0x0000004506067211 */ /* 0x080fe200018f0eff */
[----:B------:R-:W-:Y:S01]  /*1e750*/  STL [R1+0xa24], R9 ;  /* 0x000a240901007387 */ /* 0x000fe20000100800 */
[----:B------:R-:W-:-:S03]  /*1e760*/  LEA.HI.X.SX32 R3, R7, R69, 0x1, P5 ;  /* 0x0000004507037211 */ /* 0x000fc600028f0eff */
[----:B------:R-:W-:Y:S01]  /*1e770*/  STL [R1+0xa54], R2 ;  /* 0x000a540201007387 */ /* 0x000fe20000100800 */
[----:B------:R-:W-:-:S03]  /*1e780*/  @P0 IMAD.MOV.U32 R7, RZ, RZ, R6 ;  /* 0x000000ffff070224 */ /* 0x000fc600078e0006 */
[----:B------:R2:W-:Y:S01]  /*1e790*/  STL [R1+0xa20], R6 ;  /* 0x000a200601007387 */ /* 0x0005e20000100800 */
[----:B------:R-:W-:Y:S02]  /*1e7a0*/  IMAD R8, R4, UR7, RZ ;  /* 0x0000000704087c24 */ /* 0x000fe4000f8e02ff */
[----:B------:R-:W-:Y:S02]  /*1e7b0*/  @!P4 IMAD.MOV R5, RZ, RZ, -R5 ;  /* 0x000000ffff05c224 */ /* 0x000fe400078e0a05 */
[----:B--2---:R-:W-:Y:S01]  /*1e7c0*/  @P0 IMAD.MOV.U32 R6, RZ, RZ, R9 ;  /* 0x000000ffff060224 */ /* 0x004fe200078e0009 */
[----:B------:R2:W-:Y:S01]  /*1e7d0*/  STL [R1+0xa50], R3 ;  /* 0x000a500301007387 */ /* 0x0005e20000100800 */
[----:B------:R-:W-:Y:S01]  /*1e7e0*/  @P0 IMAD.MOV.U32 R4, RZ, RZ, R2 ;  /* 0x000000ffff040224 */ /* 0x000fe200078e0002 */
[----:B------:R-:W-:Y:S02]  /*1e7f0*/  IABS R14, R42 ;  /* 0x0000002a000e7213 */ /* 0x000fe40000000000 */
[----:B------:R-:W-:Y:S01]  /*1e800*/  IABS R12, R40 ;  /* 0x00000028000c7213 */ /* 0x000fe20000000000 */
[----:B------:R3:W4:Y:S01]  /*1e810*/  @P0 LDG.E.U16 R78, desc[UR20][R6.64] ;  /* 0x00000014064e0981 */ /* 0x000722000c1e1500 */
[----:B------:R-:W-:Y:S01]  /*1e820*/  IABS R11, R39 ;  /* 0x00000027000b7213 */ /* 0x000fe20000000000 */
[----:B------:R-:W-:Y:S01]  /*1e830*/  VIADD R82, R0, 0xcf ;  /* 0x000000cf00527836 */ /* 0x000fe20000000000 */
[----:B------:R-:W0:Y:S01]  /*1e840*/  LDCU UR7, c[0x0][0x3b0] ;  /* 0x00007600ff0777ac */ /* 0x000e220008000800 */
[----:B---3--:R-:W-:-:S02]  /*1e850*/  LEA R7, P3, R8, R72, 0x1 ;  /* 0x0000004808077211 */ /* 0x008fc400078608ff */
[----:B------:R-:W-:Y:S01]  /*1e860*/  SEL R6, R73, R5, !P1 ;  /* 0x0000000549067207 */ /* 0x000fe20004800000 */
[----:B------:R-:W-:Y:S01]  /*1e870*/  @P0 IMAD.MOV.U32 R5, RZ, RZ, R3 ;  /* 0x000000ffff050224 */ /* 0x000fe200078e0003 */
[----:B------:R-:W-:-:S04]  /*1e880*/  LEA.HI.X.SX32 R10, R8, R69, 0x1, P3 ;  /* 0x00000045080a7211 */ /* 0x000fc800018f0eff */
[----:B------:R3:W4:Y:S02]  /*1e890*/  @P0 LDG.E.U16 R77, desc[UR20][R4.64] ;  /* 0x00000014044d0981 */ /* 0x000724000c1e1500 */
[----:B---3--:R-:W-:Y:S02]  /*1e8a0*/  @P0 IMAD.MOV.U32 R4, RZ, RZ, R7 ;  /* 0x000000ffff040224 */ /* 0x008fe400078e0007 */
[----:B------:R-:W-:-:S05]  /*1e8b0*/  @P0 IMAD.MOV.U32 R5, RZ, RZ, R10 ;  /* 0x000000ffff050224 */ /* 0x000fca00078e000a */
[----:B------:R3:W4:Y:S01]  /*1e8c0*/  @P0 LDG.E.U16 R76, desc[UR20][R4.64] ;  /* 0x00000014044c0981 */ /* 0x000722000c1e1500 */
[----:B------:R-:W-:Y:S01]  /*1e8d0*/  IMAD R6, R6, UR12, RZ ;  /* 0x0000000c06067c24 */ /* 0x000fe2000f8e02ff */
[----:B------:R-:W0:Y:S01]  /*1e8e0*/  LDCU UR12, c[0x0][0x3b0] ;  /* 0x00007600ff0c77ac */ /* 0x000e220008000800 */
[C---:B--2---:R-:W-:Y:S02]  /*1e8f0*/  VIADD R3, R0.reuse, 0x5f ;  /* 0x0000005f00037836 */ /* 0x044fe40000000000 */
[----:B------:R-:W-:Y:S01]  /*1e900*/  VIADD R2, R0, 0x66 ;  /* 0x0000006600027836 */ /* 0x000fe20000000000 */
[----:B------:R-:W-:-:S04]  /*1e910*/  LEA R9, P3, R6, R72, 0x1 ;  /* 0x0000004806097211 */ /* 0x000fc800078608ff */
[----:B------:R-:W-:Y:S01]  /*1e920*/  LEA.HI.X.SX32 R8, R6, R69, 0x1, P3 ;  /* 0x0000004506087211 */ /* 0x000fe200018f0eff */
[----:B---3--:R-:W-:-:S04]  /*1e930*/  @P0 IMAD.MOV.U32 R4, RZ, RZ, R9 ;  /* 0x000000ffff040224 */ /* 0x008fc800078e0009 */
[----:B------:R-:W-:-:S05]  /*1e940*/  @P0 IMAD.MOV.U32 R5, RZ, RZ, R8 ;  /* 0x000000ffff050224 */ /* 0x000fca00078e0008 */
[----:B------:R-:W2:Y:S04]  /*1e950*/  @P0 LDG.E.U16 R75, desc[UR20][R4.64] ;  /* 0x00000014044b0981 */ /* 0x000ea8000c1e1500 */
[----:B----4-:R-:W-:Y:S04]  /*1e960*/  STL [R1+0x1320], R78 ;  /* 0x0013204e01007387 */ /* 0x010fe80000100800 */
[----:B------:R-:W-:Y:S04]  /*1e970*/  STL [R1+0x1324], R77 ;  /* 0x0013244d01007387 */ /* 0x000fe80000100800 */
[----:B------:R-:W-:Y:S04]  /*1e980*/  STL [R1+0xa84], R7 ;  /* 0x000a840701007387 */ /* 0x000fe80000100800 */
[----:B------:R-:W-:Y:S04]  /*1e990*/  STL [R1+0xed0], R3 ;  /* 0x000ed00301007387 */ /* 0x000fe80000100800 */
[----:B------:R-:W-:Y:S04]  /*1e9a0*/  STL [R1+0xed8], R2 ;  /* 0x000ed80201007387 */ /* 0x000fe80000100800 */
[----:B------:R3:W-:Y:S04]  /*1e9b0*/  STL [R1+0xa80], R10 ;  /* 0x000a800a01007387 */ /* 0x0007e80000100800 */
[----:B------:R-:W-:Y:S04]  /*1e9c0*/  STL [R1+0x1328], R76 ;  /* 0x0013284c01007387 */ /* 0x000fe80000100800 */
[----:B------:R4:W-:Y:S04]  /*1e9d0*/  STL [R1+0xab4], R9 ;  /* 0x000ab40901007387 */ /* 0x0009e80000100800 */
[----:B------:R-:W-:Y:S04]  /*1e9e0*/  STL [R1+0xab0], R8 ;  /* 0x000ab00801007387 */ /* 0x000fe80000100800 */
[----:B---3--:R-:W3:Y:S04]  /*1e9f0*/  LDL R10, [R1+0xf74] ;  /* 0x000f7400010a7983 */ /* 0x008ee80000100800 */
[----:B------:R-:W3:Y:S04]  /*1ea00*/  LDL R20, [R1+0xf98] ;  /* 0x000f980001147983 */ /* 0x000ee80000100800 */
[----:B----4-:R-:W4:Y:S04]  /*1ea10*/  LDL.LU R9, [R1+0x3d8] ;  /* 0x0003d80001097983 */ /* 0x010f280000300800 */
[----:B------:R-:W3:Y:S04]  /*1ea20*/  LDL.LU R18, [R1+0x3dc] ;  /* 0x0003dc0001127983 */ /* 0x000ee80000300800 */
[----:B------:R-:W3:Y:S04]  /*1ea30*/  LDL.LU R26, [R1+0x3e0] ;  /* 0x0003e000011a7983 */ /* 0x000ee80000300800 */
[----:B------:R-:W3:Y:S04]  /*1ea40*/  LDL.LU R23, [R1+0x3e4] ;  /* 0x0003e40001177983 */ /* 0x000ee80000300800 */
[----:B------:R-:W3:Y:S04]  /*1ea50*/  LDL.LU R22, [R1+0x3e8] ;  /* 0x0003e80001167983 */ /* 0x000ee80000300800 */
[----:B------:R-:W3:Y:S04]  /*1ea60*/  LDL.LU R19, [R1+0x3ec] ;  /* 0x0003ec0001137983 */ /* 0x000ee80000300800 */
[----:B------:R-:W-:Y:S04]  /*1ea70*/  STL [R1+0xed4], R43 ;  /* 0x000ed42b01007387 */ /* 0x000fe80000100800 */
[----:B--2---:R-:W-:Y:S04]  /*1ea80*/  STL [R1+0x132c], R75 ;  /* 0x00132c4b01007387 */ /* 0x004fe80000100800 */
[----:B------:R-:W-:Y:S04]  /*1ea90*/  STL [R1+0xedc], R42 ;  /* 0x000edc2a01007387 */ /* 0x000fe80000100800 */
[----:B------:R-:W-:Y:S04]  /*1eaa0*/  STL [R1+0xee0], R41 ;  /* 0x000ee02901007387 */ /* 0x000fe80000100800 */
[----:B------:R-:W-:Y:S04]  /*1eab0*/  STL [R1+0xee8], R40 ;  /* 0x000ee82801007387 */ /* 0x000fe80000100800 */
[----:B------:R-:W2:Y:S04]  /*1eac0*/  LDL R28, [R1+0xf9c] ;  /* 0x000f9c00011c7983 */ /* 0x000ea80000100800 */
[----:B------:R-:W2:Y:S01]  /*1ead0*/  LDL.LU R24, [R1+0x3f0] ;  /* 0x0003f00001187983 */ /* 0x000ea20000300800 */
[----:B----4-:R-:W-:-:S02]  /*1eae0*/  ISETP.GT.U32.AND P3, PT, R68, R9, PT ;  /* 0x000000094400720c */ /* 0x010fc40003f64070 */
[C---:B---3--:R-:W-:Y:S02]  /*1eaf0*/  ISETP.GT.U32.AND P4, PT, R68.reuse, R18, PT ;  /* 0x000000124400720c */ /* 0x048fe40003f84070 */
[----:B------:R-:W-:-:S09]  /*1eb00*/  ISETP.GT.U32.AND P6, PT, R68, R26, PT ;  /* 0x0000001a4400720c */ /* 0x000fd20003fc4070 */
[--C-:B------:R-:W-:Y:S02]  /*1eb10*/  @!P3 IMAD.IADD R9, R9, 0x1, -R68.reuse ;  /* 0x000000010909b824 */ /* 0x100fe400078e0a44 */
[----:B------:R-:W-:-:S03]  /*1eb20*/  @!P4 IMAD.IADD R18, R18, 0x1, -R68 ;  /* 0x000000011212c824 */ /* 0x000fc600078e0a44 */
[----:B------:R-:W-:Y:S01]  /*1eb30*/  ISETP.GT.U32.AND P5, PT, R68, R9, PT ;  /* 0x000000094400720c */ /* 0x000fe20003fa4070 */
[----:B------:R-:W-:Y:S01]  /*1eb40*/  @!P6 IMAD.IADD R26, R26, 0x1, -R68 ;  /* 0x000000011a1ae824 */ /* 0x000fe200078e0a44 */
[----:B------:R-:W-:-:S11]  /*1eb50*/  ISETP.GT.U32.AND P6, PT, R68, R18, PT ;  /* 0x000000124400720c */ /* 0x000fd60003fc4070 */
[--C-:B------:R-:W-:Y:S02]  /*1eb60*/  @!P5 IMAD.IADD R9, R9, 0x1, -R68.reuse ;  /* 0x000000010909d824 */ /* 0x100fe400078e0a44 */
[----:B------:R-:W-:-:S03]  /*1eb70*/  @!P6 IMAD.IADD R18, R18, 0x1, -R68 ;  /* 0x000000011212e824 */ /* 0x000fc600078e0a44 */
[----:B------:R3:W-:Y:S01]  /*1eb80*/  STL [R1+0x3d8], R9 ;  /* 0x0003d80901007387 */ /* 0x0007e20000100800 */
[----:B------:R-:W-:-:S03]  /*1eb90*/  IMAD.MOV.U32 R46, RZ, RZ, R9 ;  /* 0x000000ffff2e7224 */ /* 0x000fc600078e0009 */
[----:B------:R-:W-:Y:S01]  /*1eba0*/  STL [R1+0xee4], R39 ;  /* 0x000ee42701007387 */ /* 0x000fe20000100800 */
[----:B------:R-:W-:-:S03]  /*1ebb0*/  IMAD.MOV.U32 R30, RZ, RZ, R18 ;  /* 0x000000ffff1e7224 */ /* 0x000fc600078e0012 */
[----:B------:R-:W-:Y:S04]  /*1ebc0*/  STL [R1+0xef8], R38 ;  /* 0x000ef82601007387 */ /* 0x000fe80000100800 */
[----:B------:R-:W4:Y:S04]  /*1ebd0*/  LDL R27, [R1+0xfb4] ;  /* 0x000fb400011b7983 */ /* 0x000f280000100800 */
[----:B------:R-:W4:Y:S04]  /*1ebe0*/  LDL R25, [R1+0xfb8] ;  /* 0x000fb80001197983 */ /* 0x000f280000100800 */
[----:B---3--:R-:W3:Y:S04]  /*1ebf0*/  LDL R9, [R1+0xfd4] ;  /* 0x000fd40001097983 */ /* 0x008ee80000100800 */
[----:B------:R-:W3:Y:S04]  /*1ec00*/  LDL.LU R21, [R1+0x3f4] ;  /* 0x0003f40001157983 */ /* 0x000ee80000300800 */
[----:B------:R0:W-:Y:S04]  /*1ec10*/  STL [R1+0x3dc], R18 ;  /* 0x0003dc1201007387 */ /* 0x0001e80000100800 */
[----:B0-----:R-:W3:Y:S01]  /*1ec20*/  LDL R18, [R1+0xfd8] ;  /* 0x000fd80001127983 */ /* 0x001ee20000100800 */
[----:B------:R-:W-:-:S02]  /*1ec30*/  ISETP.GT.U32.AND P3, PT, R68, R23, PT ;  /* 0x000000174400720c */ /* 0x000fc40003f64070 */
[----:B------:R-:W-:Y:S02]  /*1ec40*/  ISETP.GT.U32.AND P4, PT, R68, R22, PT ;  /* 0x000000164400720c */ /* 0x000fe40003f84070 */
[----:B------:R-:W-:-:S09]  /*1ec50*/  ISETP.GE.AND P5, PT, R10, RZ, PT ;  /* 0x000000ff0a00720c */ /* 0x000fd20003fa6270 */
[--C-:B------:R-:W-:Y:S01]  /*1ec60*/  @!P3 IMAD.IADD R23, R23, 0x1, -R68.reuse ;  /* 0x000000011717b824 */ /* 0x100fe200078e0a44 */
[----:B------:R-:W-:Y:S01]  /*1ec70*/  ISETP.GE.AND P3, PT, R20, RZ, PT ;  /* 0x000000ff1400720c */ /* 0x000fe20003f66270 */
[----:B------:R-:W-:Y:S01]  /*1ec80*/  @!P4 IMAD.IADD R22, R22, 0x1, -R68 ;  /* 0x000000011616c824 */ /* 0x000fe200078e0a44 */
[C---:B------:R-:W-:Y:S01]  /*1ec90*/  ISETP.GT.U32.AND P4, PT, R68.reuse, R26, PT ;  /* 0x0000001a4400720c */ /* 0x040fe20003f84070 */
[----:B------:R-:W4:Y:S01]  /*1eca0*/  LDL.LU R20, [R1+0x3f8] ;  /* 0x0003f80001147983 */ /* 0x000f220000300800 */
[----:B------:R-:W-:Y:S01]  /*1ecb0*/  @!P5 IMAD.MOV R46, RZ, RZ, -R46 ;  /* 0x000000ffff2ed224 */ /* 0x000fe200078e0a2e */
[C---:B------:R-:W-:Y:S02]  /*1ecc0*/  ISETP.GT.U32.AND P5, PT, R68.reuse, R23, PT ;  /* 0x000000174400720c */ /* 0x040fe40003fa4070 */
[----:B------:R-:W-:-:S06]  /*1ecd0*/  ISETP.GT.U32.AND P6, PT, R68, R22, PT ;  /* 0x000000164400720c */ /* 0x000fcc0003fc4070 */
[----:B------:R-:W-:Y:S01]  /*1ece0*/  @!P3 IMAD.MOV R30, RZ, RZ, -R30 ;  /* 0x000000ffff1eb224 */ /* 0x000fe200078e0a1e */
[----:B------:R-:W-:Y:S01]  /*1ecf0*/  ISETP.GT.U32.AND P3, PT, R68, R19, PT ;  /* 0x000000134400720c */ /* 0x000fe20003f64070 */
[--C-:B------:R-:W-:Y:S01]  /*1ed00*/  @!P4 IMAD.IADD R26, R26, 0x1, -R68.reuse ;  /* 0x000000011a1ac824 */ /* 0x100fe200078e0a44 */
[----:B--2---:R-:W-:Y:S02]  /*1ed10*/  ISETP.GT.U32.AND P4, PT, R68, R24, PT ;  /* 0x000000184400720c */ /* 0x004fe40003f84070 */
[--C-:B------:R-:W-:Y:S02]  /*1ed20*/  @!P5 IMAD.IADD R23, R23, 0x1, -R68.reuse ;  /* 0x000000011717d824 */ /* 0x100fe400078e0a44 */
[--C-:B------:R-:W-:Y:S01]  /*1ed30*/  @!P6 IMAD.IADD R22, R22, 0x1, -R68.reuse ;  /* 0x000000011616e824 */ /* 0x100fe200078e0a44 */
[----:B------:R-:W-:Y:S06]  /*1ed40*/  STL [R1+0x3e0], R26 ;  /* 0x0003e01a01007387 */ /* 0x000fec0000100800 */
[--C-:B------:R-:W-:Y:S01]  /*1ed50*/  @!P3 IMAD.IADD R19, R19, 0x1, -R68.reuse ;  /* 0x000000011313b824 */ /* 0x100fe200078e0a44 */
[----:B------:R-:W-:Y:S01]  /*1ed60*/  STL [R1+0x3e4], R23 ;  /* 0x0003e41701007387 */ /* 0x000fe20000100800 */
[----:B------:R-:W-:-:S03]  /*1ed70*/  @!P4 IMAD.IADD R24, R24, 0x1, -R68 ;  /* 0x000000011818c824 */ /* 0x000fc600078e0a44 */
[----:B------:R-:W-:Y:S01]  /*1ed80*/  STL [R1+0x3e8], R22 ;  /* 0x0003e81601007387 */ /* 0x000fe20000100800 */
[----:B------:R-:W-:-:S03]  /*1ed90*/  ISETP.GT.U32.AND P4, PT, R68, R19, PT ;  /* 0x000000134400720c */ /* 0x000fc60003f84070 */
[----:B------:R-:W2:Y:S04]  /*1eda0*/  LDL.LU R45, [R1+0x3fc] ;  /* 0x0003fc00012d7983 */ /* 0x000ea80000300800 */
[----:B------:R-:W2:Y:S04]  /*1edb0*/  LDL.LU R29, [R1+0x400] ;  /* 0x00040000011d7983 */ /* 0x000ea80000300800 */
[----:B------:R-:W-:Y:S02]  /*1edc0*/  STL [R1+0xef4], R37 ;  /* 0x000ef42501007387 */ /* 0x000fe40000100800 */
[----:B------:R-:W-:Y:S01]  /*1edd0*/  @!P4 IMAD.IADD R19, R19, 0x1, -R68 ;  /* 0x000000011313c824 */ /* 0x000fe200078e0a44 */
[----:B------:R-:W-:-:S02]  /*1ede0*/  ISETP.GE.AND P5, PT, R28, RZ, PT ;  /* 0x000000ff1c00720c */ /* 0x000fc40003fa6270 */
[----:B---3--:R-:W-:Y:S02]  /*1edf0*/  ISETP.GE.AND P4, PT, R18, RZ, PT ;  /* 0x000000ff1200720c */ /* 0x008fe40003f86270 */
[----:B------:R-:W3:Y:S01]  /*1ee00*/  LDL R18, [R1+0xffc] ;  /* 0x000ffc0001127983 */ /* 0x000ee20000100800 */
[----:B------:R-:W-:-:S08]  /*1ee10*/  IMAD.MOV.U32 R67, RZ, RZ, R26 ;  /* 0x000000ffff437224 */ /* 0x000fd000078e001a */
[----:B------:R-:W-:Y:S01]  /*1ee20*/  @!P5 IMAD.MOV R67, RZ, RZ, -R67 ;  /* 0x000000ffff43d224 */ /* 0x000fe200078e0a43 */
[----:B------:R-:W-:Y:S02]  /*1ee30*/  ISETP.GT.U32.AND P5, PT, R68, R24, PT ;  /* 0x000000184400720c */ /* 0x000fe40003fa4070 */
[----:B----4-:R-:W-:Y:S02]  /*1ee40*/  ISETP.GE.AND P6, PT, R27, RZ, PT ;  /* 0x000000ff1b00720c */ /* 0x010fe40003fc6270 */
[----:B------:R-:W-:Y:S02]  /*1ee50*/  ISETP.GE.AND P3, PT, R25, RZ, PT ;  /* 0x000000ff1900720c */ /* 0x000fe40003f66270 */
[----:B------:R-:W4:Y:S01]  /*1ee60*/  LDL R25, [R1+0xff8] ;  /* 0x000ff80001197983 */ /* 0x000f220000100800 */
[----:B------:R-:W-:-:S06]  /*1ee70*/  IMAD.MOV.U32 R31, RZ, RZ, R23 ;  /* 0x000000ffff1f7224 */ /* 0x000fcc00078e0017 */
[----:B------:R-:W-:Y:S01]  /*1ee80*/  @!P5 IMAD.IADD R24, R24, 0x1, -R68 ;  /* 0x000000011818d824 */ /* 0x000fe200078e0a44 */
[----:B------:R0:W-:Y:S01]  /*1ee90*/  STL [R1+0x3ec], R19 ;  /* 0x0003ec1301007387 */ /* 0x0001e20000100800 */
[----:B------:R-:W-:Y:S01]  /*1eea0*/  @!P6 IMAD.MOV R31, RZ, RZ, -R31 ;  /* 0x000000ffff1fe224 */ /* 0x000fe200078e0a1f */
[C---:B------:R-:W-:Y:S01]  /*1eeb0*/  ISETP.GT.U32.AND P6, PT, R68.reuse, R21, PT ;  /* 0x000000154400720c */ /* 0x040fe20003fc4070 */
[----:B------:R-:W-:Y:S01]  /*1eec0*/  IMAD.MOV.U32 R66, RZ, RZ, R22 ;  /* 0x000000ffff427224 */ /* 0x000fe200078e0016 */
[----:B------:R0:W-:Y:S01]  /*1eed0*/  STL [R1+0x3f0], R24 ;  /* 0x0003f01801007387 */ /* 0x0001e20000100800 */
[----:B------:R-:W-:Y:S01]  /*1eee0*/  ISETP.GT.U32.AND P5, PT, R68, R20, PT ;  /* 0x000000144400720c */ /* 0x000fe20003fa4070 */
[----:B------:R-:W-:Y:S02]  /*1eef0*/  IMAD.MOV.U32 R65, RZ, RZ, R19 ;  /* 0x000000ffff417224 */ /* 0x000fe400078e0013 */
[----:B------:R-:W-:Y:S01]  /*1ef00*/  STL [R1+0xf00], R36 ;  /* 0x000f002401007387 */ /* 0x000fe20000100800 */
[----:B------:R-:W-:-:S03]  /*1ef10*/  @!P3 IMAD.MOV R66, RZ, RZ, -R66 ;  /* 0x000000ffff42b224 */ /* 0x000fc600078e0a42 */
[----:B------:R-:W-:Y:S01]  /*1ef20*/  STL [R1+0xf08], R35 ;  /* 0x000f082301007387 */ /* 0x000fe20000100800 */
[----:B------:R-:W-:-:S03]  /*1ef30*/  ISETP.GE.AND P3, PT, R9, RZ, PT ;  /* 0x000000ff0900720c */ /* 0x000fc60003f66270 */
[----:B0-----:R-:W4:Y:S04]  /*1ef40*/  LDL R19, [R1+0x1024] ;  /* 0x0010240001137983 */ /* 0x001f280000100800 */
[----:B------:R-:W4:Y:S04]  /*1ef50*/  LDL.LU R27, [R1+0x404] ;  /* 0x00040400011b7983 */ /* 0x000f280000300800 */
[----:B------:R-:W4:Y:S01]  /*1ef60*/  LDL.LU R23, [R1+0x408] ;  /* 0x0004080001177983 */ /* 0x000f220000300800 */
[----:B------:R-:W-:-:S03]  /*1ef70*/  @!P6 IMAD.IADD R21, R21, 0x1, -R68 ;  /* 0x000000011515e824 */ /* 0x000fc600078e0a44 */
[----:B------:R-:W4:Y:S01]  /*1ef80*/  LDL.LU R22, [R1+0x40c] ;  /* 0x00040c0001167983 */ /* 0x000f220000300800 */
[----:B------:R-:W-:Y:S01]  /*1ef90*/  @!P5 IMAD.IADD R20, R20, 0x1, -R68 ;  /* 0x000000011414d824 */ /* 0x000fe200078e0a44 */
[----:B------:R-:W-:Y:S01]  /*1efa0*/  ISETP.GT.U32.AND P6, PT, R68, R21, PT ;  /* 0x000000154400720c */ /* 0x000fe20003fc4070 */
[----:B------:R-:W-:-:S03]  /*1efb0*/  @!P3 IMAD.MOV R65, RZ, RZ, -R65 ;  /* 0x000000ffff41b224 */ /* 0x000fc600078e0a41 */
[C---:B------:R-:W-:Y:S02]  /*1efc0*/  ISETP.GT.U32.AND P3, PT, R68.reuse, R20, PT ;  /* 0x000000144400720c */ /* 0x040fe40003f64070 */
[----:B--2---:R-:W-:-:S07]  /*1efd0*/  ISETP.GT.U32.AND P5, PT, R68, R45, PT ;  /* 0x0000002d4400720c */ /* 0x004fce0003fa4070 */
[----:B------:R-:W-:-:S04]  /*1efe0*/  @!P6 IMAD.IADD R21, R21, 0x1, -R68 ;  /* 0x000000011515e824 */ /* 0x000fc800078e0a44 */
[--C-:B------:R-:W-:Y:S01]  /*1eff0*/  @!P3 IMAD.IADD R20, R20, 0x1, -R68.reuse ;  /* 0x000000011414b824 */ /* 0x100fe200078e0a44 */
[----:B------:R0:W-:Y:S01]  /*1f000*/  STL [R1+0x3f4], R21 ;  /* 0x0003f41501007387 */ /* 0x0001e20000100800 */
[----:B------:R-:W-:-:S03]  /*1f010*/  @!P5 IMAD.IADD R45, R45, 0x1, -R68 ;  /* 0x000000012d2dd824 */ /* 0x000fc600078e0a44 */
[----:B------:R-:W-:Y:S01]  /*1f020*/  STL [R1+0x3f8], R20 ;  /* 0x0003f81401007387 */ /* 0x000fe20000100800 */
[----:B------:R-:W-:Y:S01]  /*1f030*/  IMAD.MOV.U32 R64, RZ, RZ, R24 ;  /* 0x000000ffff407224 */ /* 0x000fe200078e0018 */
[----:B---3--:R-:W-:Y:S02]  /*1f040*/  ISETP.GE.AND P5, PT, R18, RZ, PT ;  /* 0x000000ff1200720c */ /* 0x008fe40003fa6270 */
[----:B------:R-:W2:Y:S04]  /*1f050*/  LDL R18, [R1+0x1030] ;  /* 0x0010300001127983 */ /* 0x000ea80000100800 */
[----:B------:R-:W-:Y:S04]  /*1f060*/  STL [R1+0xf10], R34 ;  /* 0x000f102201007387 */ /* 0x000fe80000100800 */
[----:B------:R-:W3:Y:S01]  /*1f070*/  LDL R24, [R1+0x1120] ;  /* 0x0011200001187983 */ /* 0x000ee20000100800 */
[C---:B------:R-:W-:Y:S01]  /*1f080*/  ISETP.GT.U32.AND P6, PT, R68.reuse, R29, PT ;  /* 0x0000001d4400720c */ /* 0x040fe20003fc4070 */
[----:B------:R-:W-:Y:S01]  /*1f090*/  @!P4 IMAD.MOV R64, RZ, RZ, -R64 ;  /* 0x000000ffff40c224 */ /* 0x000fe200078e0a40 */
[----:B----4-:R-:W-:Y:S01]  /*1f0a0*/  ISETP.GE.AND P3, PT, R25, RZ, PT ;  /* 0x000000ff1900720c */ /* 0x010fe20003f66270 */
[----:B------:R-:W-:Y:S01]  /*1f0b0*/  IMAD.MOV.U32 R63, RZ, RZ, R21 ;  /* 0x000000ffff3f7224 */ /* 0x000fe200078e0015 */
[----:B------:R-:W-:Y:S01]  /*1f0c0*/  ISETP.GT.U32.AND P4, PT, R68, R45, PT ;  /* 0x0000002d4400720c */ /* 0x000fe20003f84070 */
[----:B------:R-:W4:Y:S04]  /*1f0d0*/  LDL.LU R44, [R1+0x410] ;  /* 0x00041000012c7983 */ /* 0x000f280000300800 */
[----:B------:R-:W2:Y:S04]  /*1f0e0*/  LDL.LU R26, [R1+0x418] ;  /* 0x00041800011a7983 */ /* 0x000ea80000300800 */
[----:B------:R-:W-:-:S05]  /*1f0f0*/  @!P6 IMAD.IADD R29, R29, 0x1, -R68 ;  /* 0x000000011d1de824 */ /* 0x000fca00078e0a44 */
[C---:B------:R-:W-:Y:S01]  /*1f100*/  ISETP.GT.U32.AND P6, PT, R68.reuse, R29, PT ;  /* 0x0000001d4400720c */ /* 0x040fe20003fc4070 */
[----:B------:R-:W-:Y:S02]  /*1f110*/  @!P3 IMAD.MOV R63, RZ, RZ, -R63 ;  /* 0x000000ffff3fb224 */ /* 0x000fe400078e0a3f */
[----:B------:R-:W-:Y:S02]  /*1f120*/  @!P4 IMAD.IADD R45, R45, 0x1, -R68 ;  /* 0x000000012d2dc824 */ /* 0x000fe400078e0a44 */
[----:B------:R-:W-:Y:S01]  /*1f130*/  IMAD.MOV.U32 R62, RZ, RZ, R20 ;  /* 0x000000ffff3e7224 */ /* 0x000fe200078e0014 */
[----:B------:R-:W-:-:S07]  /*1f140*/  ISETP.GT.U32.AND P3, PT, R68, R27, PT ;  /* 0x0000001b4400720c */ /* 0x000fce0003f64070 */
[----:B------:R-:W-:Y:S01]  /*1f150*/  @!P6 IMAD.IADD R29, R29, 0x1, -R68 ;  /* 0x000000011d1de824 */ /* 0x000fe200078e0a44 */
[C---:B------:R-:W-:Y:S01]  /*1f160*/  ISETP.GT.U32.AND P4, PT, R68.reuse, R23, PT ;  /* 0x000000174400720c */ /* 0x040fe20003f84070 */
[----:B------:R0:W-:Y:S01]  /*1f170*/  STL [R1+0x3fc], R45 ;  /* 0x0003fc2d01007387 */ /* 0x0001e20000100800 */
[----:B------:R-:W-:-:S03]  /*1f180*/  ISETP.GT.U32.AND P6, PT, R68, R22, PT ;  /* 0x000000164400720c */ /* 0x000fc60003fc4070 */
[----:B------:R-:W-:Y:S01]  /*1f190*/  STL [R1+0x400], R29 ;  /* 0x0004001d01007387 */ /* 0x000fe20000100800 */
[----:B------:R-:W-:Y:S01]  /*1f1a0*/  @!P5 IMAD.MOV R62, RZ, RZ, -R62 ;  /* 0x000000ffff3ed224 */ /* 0x000fe200078e0a3e */
[----:B------:R-:W-:Y:S02]  /*1f1b0*/  ISETP.GE.AND P5, PT, R19, RZ, PT ;  /* 0x000000ff1300720c */ /* 0x000fe40003fa6270 */
[----:B------:R-:W-:Y:S04]  /*1f1c0*/  STL [R1+0xf0c], R33 ;  /* 0x000f0c2101007387 */ /* 0x000fe80000100800 */
[----:B------:R-:W-:Y:S01]  /*1f1d0*/  STL [R1+0xf24], R32 ;  /* 0x000f242001007387 */ /* 0x000fe20000100800 */
[----:B------:R-:W-:-:S03]  /*1f1e0*/  @!P3 IMAD.IADD R27, R27, 0x1, -R68 ;  /* 0x000000011b1bb824 */ /* 0x000fc600078e0a44 */
[----:B------:R-:W4:Y:S04]  /*1f1f0*/  LDL R28, [R1+0x1050] ;  /* 0x00105000011c7983 */ /* 0x000f280000100800 */
[----:B0-----:R-:W4:Y:S04]  /*1f200*/  LDL R21, [R1+0x10e0] ;  /* 0x0010e00001157983 */ /* 0x001f280000100800 */
[----:B------:R-:W4:Y:S01]  /*1f210*/  LDL.LU R25, [R1+0x41c] ;  /* 0x00041c0001197983 */ /* 0x000f220000300800 */
[----:B------:R-:W-:Y:S01]  /*1f220*/  @!P4 IMAD.IADD R23, R23, 0x1, -R68 ;  /* 0x000000011717c824 */ /* 0x000fe200078e0a44 */
[----:B------:R-:W-:Y:S01]  /*1f230*/  ISETP.GT.U32.AND P4, PT, R68, R27, PT ;  /* 0x0000001b4400720c */ /* 0x000fe20003f84070 */
[----:B------:R-:W-:-:S02]  /*1f240*/  IMAD.MOV.U32 R61, RZ, RZ, R45 ;  /* 0x000000ffff3d7224 */ /* 0x000fc400078e002d */
[----:B------:R-:W-:Y:S01]  /*1f250*/  @!P6 IMAD.IADD R22, R22, 0x1, -R68 ;  /* 0x000000011616e824 */ /* 0x000fe200078e0a44 */
[----:B------:R-:W-:Y:S01]  /*1f260*/  ISETP.GT.U32.AND P6, PT, R68, R23, PT ;  /* 0x000000174400720c */ /* 0x000fe20003fc4070 */
[----:B------:R-:W-:-:S03]  /*1f270*/  @!P5 IMAD.MOV R61, RZ, RZ, -R61 ;  /* 0x000000ffff3dd224 */ /* 0x000fc600078e0a3d */
[----:B------:R-:W-:-:S05]  /*1f280*/  ISETP.GT.U32.AND P5, PT, R68, R22, PT ;  /* 0x000000164400720c */ /* 0x000fca0003fa4070 */
[----:B------:R-:W-:-:S04]  /*1f290*/  @!P4 IMAD.IADD R27, R27, 0x1, -R68 ;  /* 0x000000011b1bc824 */ /* 0x000fc800078e0a44 */
[--C-:B------:R-:W-:Y:S01]  /*1f2a0*/  @!P6 IMAD.IADD R23, R23, 0x1, -R68.reuse ;  /* 0x000000011717e824 */ /* 0x100fe200078e0a44 */
[----:B------:R0:W-:Y:S03]  /*1f2b0*/  STL [R1+0x404], R27 ;  /* 0x0004041b01007387 */ /* 0x0001e60000100800 */
[----:B------:R-:W-:Y:S02]  /*1f2c0*/  @!P5 IMAD.IADD R22, R22, 0x1, -R68 ;  /* 0x000000011616d824 */ /* 0x000fe400078e0a44 */
[----:B------:R-:W-:Y:S02]  /*1f2d0*/  VIADD R78, R0, 0x9e ;  /* 0x0000009e004e7836 */ /* 0x000fe40000000000 */
[----:B------:R-:W-:Y:S01]  /*1f2e0*/  IMAD.MOV.U32 R59, RZ, RZ, R27 ;  /* 0x000000ffff3b7224 */ /* 0x000fe200078e001b */
[----:B---3--:R-:W-:Y:S02]  /*1f2f0*/  ISETP.GE.AND P6, PT, R24, RZ, PT ;  /* 0x000000ff1800720c */ /* 0x008fe40003fc6270 */
[----:B------:R-:W3:Y:S04]  /*1f300*/  LDL.LU R24, [R1+0x424] ;  /* 0x0004240001187983 */ /* 0x000ee80000300800 */
[----:B------:R0:W-:Y:S04]  /*1f310*/  STL [R1+0x408], R23 ;  /* 0x0004081701007387 */ /* 0x0001e80000100800 */
[----:B------:R-:W3:Y:S04]  /*1f320*/  LDL.LU R49, [R1+0x434] ;  /* 0x0004340001317983 */ /* 0x000ee80000300800 */
[----:B------:R0:W-:Y:S04]  /*1f330*/  STL [R1+0x40c], R22 ;  /* 0x00040c1601007387 */ /* 0x0001e80000100800 */
[----:B------:R-:W3:Y:S04]  /*1f340*/  LDL R47, [R1+0x10dc] ;  /* 0x0010dc00012f7983 */ /* 0x000ee80000100800 */
[----:B------:R-:W3:Y:S04]  /*1f350*/  LDL R45, [R1+0x1048] ;  /* 0x00104800012d7983 */ /* 0x000ee80000100800 */
[----:B------:R-:W-:Y:S04]  /*1f360*/  STL [R1+0xf20], R88 ;  /* 0x000f205801007387 */ /* 0x000fe80000100800 */
[----:B------:R-:W-:Y:S04]  /*1f370*/  STL [R1+0xf30], R78 ;  /* 0x000f304e01007387 */ /* 0x000fe80000100800 */
[----:B0-----:R-:W3:Y:S01]  /*1f380*/  LDL R27, [R1+0x1084] ;  /* 0x00108400011b7983 */ /* 0x001ee20000100800 */
[----:B--2---:R-:W-:-:S02]  /*1f390*/  ISETP.GE.AND P3, PT, R18, RZ, PT ;  /* 0x000000ff1200720c */ /* 0x004fc40003f66270 */
[C---:B------:R-:W-:Y:S01]  /*1f3a0*/  ISETP.GT.U32.AND P4, PT, R68.reuse, R26, PT ;  /* 0x0000001a4400720c */ /* 0x040fe20003f84070 */
[----:B------:R-:W-:Y:S02]  /*1f3b0*/  IMAD.MOV.U32 R60, RZ, RZ, R29 ;  /* 0x000000ffff3c7224 */ /* 0x000fe400078e001d */
[----:B------:R-:W2:Y:S08]  /*1f3c0*/  LDL.LU R29, [R1+0x42c] ;  /* 0x00042c00011d7983 */ /* 0x000eb00000300800 */
[----:B------:R-:W-:Y:S01]  /*1f3d0*/  @!P3 IMAD.MOV R60, RZ, RZ, -R60 ;  /* 0x000000ffff3cb224 */ /* 0x000fe200078e0a3c */
[----:B----4-:R-:W-:Y:S01]  /*1f3e0*/  ISETP.GT.U32.AND P3, PT, R68, R44, PT ;  /* 0x0000002c4400720c */ /* 0x010fe20003f64070 */
[----:B------:R-:W-:Y:S01]  /*1f3f0*/  @!P4 IMAD.IADD R26, R26, 0x1, -R68 ;  /* 0x000000011a1ac824 */ /* 0x000fe200078e0a44 */
[----:B------:R-:W-:-:S02]  /*1f400*/  ISETP.GE.AND P5, PT, R28, RZ, PT ;  /* 0x000000ff1c00720c */ /* 0x000fc40003fa6270 */
[----:B------:R-:W-:Y:S01]  /*1f410*/  ISETP.GT.U32.AND P4, PT, R68, R25, PT ;  /* 0x000000194400720c */ /* 0x000fe20003f84070 */
[----:B------:R-:W-:-:S08]  /*1f420*/  IMAD.MOV.U32 R58, RZ, RZ, R23 ;  /* 0x000000ffff3a7224 */ /* 0x000fd000078e0017 */
[----:B------:R-:W-:Y:S01]  /*1f430*/  @!P3 IMAD.IADD R44, R44, 0x1, -R68 ;  /* 0x000000012c2cb824 */ /* 0x000fe200078e0a44 */
[----:B------:R-:W-:Y:S01]  /*1f440*/  ISETP.GE.AND P3, PT, R21, RZ, PT ;  /* 0x000000ff1500720c */ /* 0x000fe20003f66270 */
[----:B------:R-:W-:Y:S01]  /*1f450*/  IMAD.MOV.U32 R57, RZ, RZ, R22 ;  /* 0x000000ffff397224 */ /* 0x000fe200078e0016 */
[----:B------:R-:W4:Y:S04]  /*1f460*/  LDL R23, [R1+0x10c4] ;  /* 0x0010c40001177983 */ /* 0x000f280000100800 */
[----:B------:R-:W4:Y:S01]  /*1f470*/  LDL R22, [R1+0x10c0] ;  /* 0x0010c00001167983 */ /* 0x000f220000100800 */
[----:B------:R-:W-:-:S03]  /*1f480*/  @!P4 IMAD.IADD R25, R25, 0x1, -R68 ;  /* 0x000000011919c824 */ /* 0x000fc600078e0a44 */
[----:B------:R-:W4:Y:S01]  /*1f490*/  LDL.LU R28, [R1+0x430] ;  /* 0x00043000011c7983 */ /* 0x000f220000300800 */
[C---:B------:R-:W-:Y:S01]  /*1f4a0*/  ISETP.GT.U32.AND P4, PT, R68.reuse, R44, PT ;  /* 0x0000002c4400720c */ /* 0x040fe20003f84070 */
[----:B------:R-:W-:Y:S01]  /*1f4b0*/  @!P5 IMAD.MOV R58, RZ, RZ, -R58 ;  /* 0x000000ffff3ad224 */ /* 0x000fe200078e0a3a */
[C---:B------:R-:W-:Y:S01]  /*1f4c0*/  ISETP.GT.U32.AND P5, PT, R68.reuse, R26, PT ;  /* 0x0000001a4400720c */ /* 0x040fe20003fa4070 */
[----:B------:R-:W-:Y:S01]  /*1f4d0*/  @!P6 IMAD.MOV R59, RZ, RZ, -R59 ;  /* 0x000000ffff3be224 */ /* 0x000fe200078e0a3b */
[----:B------:R-:W-:Y:S01]  /*1f4e0*/  ISETP.GT.U32.AND P6, PT, R68, R25, PT ;  /* 0x000000194400720c */ /* 0x000fe20003fc4070 */
[----:B------:R-:W-:-:S08]  /*1f4f0*/  @!P3 IMAD.MOV R57, RZ, RZ, -R57 ;  /* 0x000000ffff39b224 */ /* 0x000fd000078e0a39 */
[--C-:B------:R-:W-:Y:S02]  /*1f500*/  @!P4 IMAD.IADD R44, R44, 0x1, -R68.reuse ;  /* 0x000000012c2cc824 */ /* 0x100fe400078e0a44 */
[--C-:B------:R-:W-:Y:S02]  /*1f510*/  @!P5 IMAD.IADD R26, R26, 0x1, -R68.reuse ;  /* 0x000000011a1ad824 */ /* 0x100fe400078e0a44 */
[----:B------:R-:W-:Y:S01]  /*1f520*/  @!P6 IMAD.IADD R25, R25, 0x1, -R68 ;  /* 0x000000011919e824 */ /* 0x000fe200078e0a44 */
[----:B------:R-:W-:Y:S01]  /*1f530*/  STL [R1+0x410], R44 ;  /* 0x0004102c01007387 */ /* 0x000fe20000100800 */
[----:B------:R-:W-:-:S03]  /*1f540*/  VIADD R77, R0, 0x9f ;  /* 0x0000009f004d7836 */ /* 0x000fc60000000000 */
[----:B------:R0:W-:Y:S01]  /*1f550*/  STL [R1+0x418], R26 ;  /* 0x0004181a01007387 */ /* 0x0001e20000100800 */
[----:B------:R-:W-:-:S03]  /*1f560*/  IMAD.MOV.U32 R56, RZ, RZ, R44 ;  /* 0x000000ffff387224 */ /* 0x000fc600078e002c */
[----:B------:R-:W-:Y:S01]  /*1f570*/  STL [R1+0x41c], R25 ;  /* 0x00041c1901007387 */ /* 0x000fe20000100800 */
[----:B------:R-:W-:Y:S02]  /*1f580*/  IMAD.MOV.U32 R55, RZ, RZ, R26 ;  /* 0x000000ffff377224 */ /* 0x000fe400078e001a */
[C---:B------:R-:W-:Y:S02]  /*1f590*/  VIADD R76, R0.reuse, 0xa6 ;  /* 0x000000a6004c7836 */ /* 0x040fe40000000000 */
[----:B------:R-:W-:Y:S01]  /*1f5a0*/  VIADD R75, R0, 0xa7 ;  /* 0x000000a7004b7836 */ /* 0x000fe20000000000 */
[C---:B---3--:R-:W-:Y:S02]  /*1f5b0*/  ISETP.GT.U32.AND P3, PT, R68.reuse, R24, PT ;  /* 0x000000184400720c */ /* 0x048fe40003f64070 */
[----:B------:R-:W-:Y:S02]  /*1f5c0*/  ISETP.GT.U32.AND P4, PT, R68, R49, PT ;  /* 0x000000314400720c */ /* 0x000fe40003f84070 */
[----:B------:R-:W-:-:S09]  /*1f5d0*/  ISETP.GE.AND P5, PT, R47, RZ, PT ;  /* 0x000000ff2f00720c */ /* 0x000fd20003fa6270 */
[--C-:B------:R-:W-:Y:S01]  /*1f5e0*/  @!P3 IMAD.IADD R24, R24, 0x1, -R68.reuse ;  /* 0x000000011818b824 */ /* 0x100fe200078e0a44 */
[----:B------:R-:W3:Y:S01]  /*1f5f0*/  LDL.LU R47, [R1+0x428] ;  /* 0x00042800012f7983 */ /* 0x000ee20000300800 */
[----:B------:R-:W-:Y:S01]  /*1f600*/  ISETP.GE.AND P6, PT, R45, RZ, PT ;  /* 0x000000ff2d00720c */ /* 0x000fe20003fc6270 */
[----:B------:R-:W-:Y:S02]  /*1f610*/  @!P4 IMAD.IADD R49, R49, 0x1, -R68 ;  /* 0x000000013131c824 */ /* 0x000fe400078e0a44 */
[----:B------:R-:W3:Y:S01]  /*1f620*/  LDL.LU R45, [R1+0x420] ;  /* 0x00042000012d7983 */ /* 0x000ee20000300800 */
[----:B------:R-:W-:-:S03]  /*1f630*/  ISETP.GT.U32.AND P4, PT, R68, R24, PT ;  /* 0x000000184400720c */ /* 0x000fc60003f84070 */
[----:B------:R-:W-:Y:S01]  /*1f640*/  STL [R1+0xf2c], R77 ;  /* 0x000f2c4d01007387 */ /* 0x000fe20000100800 */
[----:B------:R-:W-:-:S03]  /*1f650*/  @!P5 IMAD.MOV R56, RZ, RZ, -R56 ;  /* 0x000000ffff38d224 */ /* 0x000fc600078e0a38 */
[----:B0-----:R-:W3:Y:S01]  /*1f660*/  LDL R26, [R1+0x1074] ;  /* 0x00107400011a7983 */ /* 0x001ee20000100800 */
[----:B------:R-:W-:-:S03]  /*1f670*/  ISETP.GT.U32.AND P5, PT, R68, R49, PT ;  /* 0x000000314400720c */ /* 0x000fc60003fa4070 */
[----:B------:R-:W3:Y:S02]  /*1f680*/  LDL R48, [R1+0x110c] ;  /* 0x00110c0001307983 */ /* 0x000ee40000100800 */
[----:B------:R-:W-:Y:S01]  /*1f690*/  @!P4 IMAD.IADD R24, R24, 0x1, -R68 ;  /* 0x000000011818c824 */ /* 0x000fe200078e0a44 */
[----:B------:R-:W-:-:S04]  /*1f6a0*/  ISETP.GE.AND P3, PT, R27, RZ, PT ;  /* 0x000000ff1b00720c */ /* 0x000fc80003f66270 */
[----:B------:R-:W-:Y:S03]  /*1f6b0*/  STL [R1+0x424], R24 ;  /* 0x0004241801007387 */ /* 0x000fe60000100800 */
[----:B------:R-:W-:Y:S01]  /*1f6c0*/  @!P5 IMAD.IADD R49, R49, 0x1, -R68 ;  /* 0x000000013131d824 */ /* 0x000fe200078e0a44 */
[----:B------:R-:W3:Y:S04]  /*1f6d0*/  LDL.LU R44, [R1+0x414] ;  /* 0x00041400012c7983 */ /* 0x000ee80000300800 */
[----:B------:R0:W-:Y:S04]  /*1f6e0*/  STL [R1+0x434], R49 ;  /* 0x0004343101007387 */ /* 0x0001e80000100800 */
[----:B------:R-:W-:Y:S04]  /*1f6f0*/  STL [R1+0xf3c], R76 ;  /* 0x000f3c4c01007387 */ /* 0x000fe80000100800 */
[----:B------:R-:W-:Y:S04]  /*1f700*/  STL [R1+0xf40], R75 ;  /* 0x000f404b01007387 */ /* 0x000fe80000100800 */
[----:B------:R-:W3:Y:S01]  /*1f710*/  LDL R27, [R1+0x10a8] ;  /* 0x0010a800011b7983 */ /* 0x000ee20000100800 */
[----:B------:R-:W-:Y:S01]  /*1f720*/  @!P6 IMAD.MOV R55, RZ, RZ, -R55 ;  /* 0x000000ffff37e224 */ /* 0x000fe200078e0a37 */
[C---:B--2---:R-:W-:Y:S01]  /*1f730*/  ISETP.GT.U32.AND P6, PT, R68.reuse, R29, PT ;  /* 0x0000001d4400720c */ /* 0x044fe20003fc4070 */
[----:B------:R-:W-:Y:S01]  /*1f740*/  IMAD.MOV.U32 R54, RZ, RZ, R25 ;  /* 0x000000ffff367224 */ /* 0x000fe200078e0019 */
[----:B----4-:R-:W-:-:S03]  /*1f750*/  ISETP.GT.U32.AND P5, PT, R68, R28, PT ;  /* 0x0000001c4400720c */ /* 0x010fc60003fa4070 */
[----:B------:R-:W-:Y:S01]  /*1f760*/  @!P3 IMAD.MOV R54, RZ, RZ, -R54 ;  /* 0x000000ffff36b224 */ /* 0x000fe200078e0a36 */
[----:B------:R-:W-:-:S07]  /*1f770*/  ISETP.GE.AND P3, PT, R23, RZ, PT ;  /* 0x000000ff1700720c */ /* 0x000fce0003f66270 */
[----:B------:R-:W-:-:S05]  /*1f780*/  @!P6 IMAD.IADD R29, R29, 0x1, -R68 ;  /* 0x000000011d1de824 */ /* 0x000fca00078e0a44 */
[----:B------:R-:W-:Y:S01]  /*1f790*/  ISETP.GT.U32.AND P6, PT, R68, R29, PT ;  /* 0x0000001d4400720c */ /* 0x000fe20003fc4070 */
[----:B------:R-:W-:Y:S02]  /*1f7a0*/  @!P5 IMAD.IADD R28, R28, 0x1, -R68 ;  /* 0x000000011c1cd824 */ /* 0x000fe400078e0a44 */
[----:B------:R-:W-:-:S03]  /*1f7b0*/  IMAD.MOV.U32 R53, RZ, RZ, R24 ;  /* 0x000000ffff357224 */ /* 0x000fc600078e0018 */
[----:B------:R-:W-:Y:S01]  /*1f7c0*/  ISETP.GT.U32.AND P5, PT, R68, R28, PT ;  /* 0x0000001c4400720c */ /* 0x000fe20003fa4070 */
[----:B------:R-:W-:-:S06]  /*1f7d0*/  @!P3 IMAD.MOV R53, RZ, RZ, -R53 ;  /* 0x000000ffff35b224 */ /* 0x000fcc00078e0a35 */
[----:B------:R-:W-:-:S05]  /*1f7e0*/  @!P6 IMAD.IADD R29, R29, 0x1, -R68 ;  /* 0x000000011d1de824 */ /* 0x000fca00078e0a44 */
[----:B------:R-:W-:Y:S01]  /*1f7f0*/  STL [R1+0x42c], R29 ;  /* 0x00042c1d01007387 */ /* 0x000fe20000100800 */
[----:B------:R-:W-:-:S04]  /*1f800*/  @!P5 IMAD.IADD R28, R28, 0x1, -R68 ;  /* 0x000000011c1cd824 */ /* 0x000fc800078e0a44 */
[----:B------:R-:W-:Y:S01]  /*1f810*/  IMAD.MOV.U32 R50, RZ, RZ, R28 ;  /* 0x000000ffff327224 */ /* 0x000fe200078e001c */
[----:B---3--:R-:W-:Y:S02]  /*1f820*/  ISETP.GT.U32.AND P3, PT, R68, R47, PT ;  /* 0x0000002f4400720c */ /* 0x008fe40003f64070 */
[----:B------:R-:W-:Y:S02]  /*1f830*/  ISETP.GE.AND P5, PT, R26, RZ, PT ;  /* 0x000000ff1a00720c */ /* 0x000fe40003fa6270 */
[----:B------:R-:W2:Y:S09]  /*1f840*/  LDL R26, [R1+0x103c] ;  /* 0x00103c00011a7983 */ /* 0x000eb20000100800 */
[----:B------:R-:W-:Y:S01]  /*1f850*/  @!P3 IMAD.IADD R47, R47, 0x1, -R68 ;  /* 0x000000012f2fb824 */ /* 0x000fe200078e0a44 */
[----:B------:R-:W-:Y:S01]  /*1f860*/  ISETP.GE.AND P3, PT, R48, RZ, PT ;  /* 0x000000ff3000720c */ /* 0x000fe20003f66270 */
[----:B------:R-:W-:Y:S04]  /*1f870*/  STL [R1+0x430], R28 ;  /* 0x0004301c01007387 */ /* 0x000fe80000100800 */
[----:B------:R-:W-:Y:S08]  /*1f880*/  STL [R1+0xf48], R71 ;  /* 0x000f484701007387 */ /* 0x000ff00000100800 */
[----:B------:R-:W-:Y:S01]  /*1f890*/  @!P3 IMAD.MOV R50, RZ, RZ, -R50 ;  /* 0x000000ffff32b224 */ /* 0x000fe200078e0a32 */
[----:B------:R-:W-:-:S02]  /*1f8a0*/  ISETP.GE.AND P3, PT, R27, RZ, PT ;  /* 0x000000ff1b00720c */ /* 0x000fc40003f66270 */
[----:B------:R-:W3:Y:S01]  /*1f8b0*/  LDL R27, [R1+0x1104] ;  /* 0x00110400011b7983 */ /* 0x000ee20000100800 */
[----:B------:R-:W-:Y:S01]  /*1f8c0*/  ISETP.GE.AND P4, PT, R22, RZ, PT ;  /* 0x000000ff1600720c */ /* 0x000fe20003f86270 */
[----:B------:R-:W-:Y:S01]  /*1f8d0*/  IMAD.MOV.U32 R52, RZ, RZ, R49 ;  /* 0x000000ffff347224 */ /* 0x000fe200078e0031 */
[----:B------:R-:W-:Y:S02]  /*1f8e0*/  IABS R17, R3 ;  /* 0x0000000300117213 */ /* 0x000fe40000000000 */
[----:B------:R-:W-:-:S03]  /*1f8f0*/  ISETP.GT.U32.AND P6, PT, R68, R45, PT ;  /* 0x0000002d4400720c */ /* 0x000fc60003fc4070 */
[----:B------:R-:W-:-:S06]  /*1f900*/  IMAD.HI.U32 R6, R74, R17, RZ ;  /* 0x000000114a067227 */ /* 0x000fcc00078e00ff */
[----:B------:R-:W-:Y:S01]  /*1f910*/  @!P4 IMAD.MOV R52, RZ, RZ, -R52 ;  /* 0x000000ffff34c224 */ /* 0x000fe200078e0a34 */
[C---:B------:R-:W-:Y:S01]  /*1f920*/  ISETP.GT.U32.AND P4, PT, R68.reuse, R47, PT ;  /* 0x0000002f4400720c */ /* 0x040fe20003f84070 */
[----:B------:R-:W-:Y:S02]  /*1f930*/  IMAD.MOV R4, RZ, RZ, -R6 ;  /* 0x000000ffff047224 */ /* 0x000fe400078e0a06 */
[----:B------:R-:W-:Y:S02]  /*1f940*/  IMAD.MOV.U32 R51, RZ, RZ, R29 ;  /* 0x000000ffff337224 */ /* 0x000fe400078e001d */
[C---:B------:R-:W-:Y:S02]  /*1f950*/  IMAD R17, R68.reuse, R4, R17 ;  /* 0x0000000444117224 */ /* 0x040fe400078e0211 */
[----:B------:R-:W-:Y:S01]  /*1f960*/  @!P5 IMAD.MOV R51, RZ, RZ, -R51 ;  /* 0x000000ffff33d224 */ /* 0x000fe200078e0a33 */
[----:B------:R-:W-:Y:S01]  /*1f970*/  ISETP.GT.U32.AND P5, PT, R68, R44, PT ;  /* 0x0000002c4400720c */ /* 0x000fe20003fa4070 */
[----:B------:R-:W-:Y:S01]  /*1f980*/  @!P6 IMAD.IADD R45, R45, 0x1, -R68 ;  /* 0x000000012d2de824 */ /* 0x000fe200078e0a44 */
[----:B------:R-:W-:-:S03]  /*1f990*/  IABS R16, R2 ;  /* 0x0000000200107213 */ /* 0x000fc60000000000 */
[----:B------:R-:W-:Y:S01]  /*1f9a0*/  @!P4 IMAD.IADD R47, R47, 0x1, -R68 ;  /* 0x000000012f2fc824 */ /* 0x000fe200078e0a44 */
[----:B------:R-:W-:Y:S01]  /*1f9b0*/  ISETP.GT.U32.AND P4, PT, R68, R17, PT ;  /* 0x000000114400720c */ /* 0x000fe20003f84070 */
[----:B------:R-:W-:Y:S01]  /*1f9c0*/  IMAD.HI.U32 R7, R74, R16, RZ ;  /* 0x000000104a077227 */ /* 0x000fe200078e00ff */
[----:B------:R-:W-:-:S03]  /*1f9d0*/  ISETP.GT.U32.AND P6, PT, R68, R45, PT ;  /* 0x0000002d4400720c */ /* 0x000fc60003fc4070 */
[----:B------:R-:W-:Y:S02]  /*1f9e0*/  IMAD.MOV R5, RZ, RZ, -R7 ;  /* 0x000000ffff057224 */ /* 0x000fe400078e0a07 */
[----:B------:R-:W-:Y:S02]  /*1f9f0*/  @!P5 IMAD.IADD R44, R44, 0x1, -R68 ;  /* 0x000000012c2cd824 */ /* 0x000fe400078e0a44 */
[----:B------:R-:W-:-:S04]  /*1fa00*/  IMAD.HI.U32 R4, R74, R15, RZ ;  /* 0x0000000f4a047227 */ /* 0x000fc800078e00ff */
[C---:B------:R-:W-:Y:S02]  /*1fa10*/  IMAD R16, R68.reuse, R5, R16 ;  /* 0x0000000544107224 */ /* 0x040fe400078e0210 */
[----:B------:R-:W-:Y:S01]  /*1fa20*/  @!P4 IMAD.IADD R17, R17, 0x1, -R68 ;  /* 0x000000011111c824 */ /* 0x000fe200078e0a44 */
[----:B------:R-:W-:Y:S01]  /*1fa30*/  ISETP.GT.U32.AND P4, PT, R68, R44, PT ;  /* 0x0000002c4400720c */ /* 0x000fe20003f84070 */
[----:B------:R-:W-:Y:S02]  /*1fa40*/  IMAD.MOV R4, RZ, RZ, -R4 ;  /* 0x000000ffff047224 */ /* 0x000fe400078e0a04 */
[----:B------:R-:W-:-:S04]  /*1fa50*/  IMAD.HI.U32 R5, R74, R14, RZ ;  /* 0x0000000e4a057227 */ /* 0x000fc800078e00ff */
[----:B------:R-:W-:Y:S01]  /*1fa60*/  @!P6 IMAD.IADD R45, R45, 0x1, -R68 ;  /* 0x000000012d2de824 */ /* 0x000fe200078e0a44 */
[C---:B------:R-:W-:Y:S01]  /*1fa70*/  ISETP.GT.U32.AND P6, PT, R68.reuse, R16, PT ;  /* 0x000000104400720c */ /* 0x040fe20003fc4070 */
[----:B------:R-:W-:Y:S02]  /*1fa80*/  IMAD R15, R68, R4, R15 ;  /* 0x00000004440f7224 */ /* 0x000fe400078e020f */
[----:B------:R-:W-:-:S04]  /*1fa90*/  IMAD.MOV R4, RZ, RZ, -R5 ;  /* 0x000000ffff047224 */ /* 0x000fc800078e0a05 */
[----:B------:R-:W-:Y:S02]  /*1faa0*/  IMAD R14, R68, R4, R14 ;  /* 0x00000004440e7224 */ /* 0x000fe400078e020e */
[----:B------:R-:W-:Y:S02]  /*1fab0*/  @!P4 IMAD.IADD R44, R44, 0x1, -R68 ;  /* 0x000000012c2cc824 */ /* 0x000fe400078e0a44 */
[----:B------:R-:W-:Y:S01]  /*1fac0*/  IMAD.HI.U32 R5, R74, R13, RZ ;  /* 0x0000000d4a057227 */ /* 0x000fe200078e00ff */
[----:B------:R-:W-:-:S03]  /*1fad0*/  ISETP.GT.U32.AND P4, PT, R68, R14, PT ;  /* 0x0000000e4400720c */ /* 0x000fc60003f84070 */
[--C-:B------:R-:W-:Y:S01]  /*1fae0*/  @!P6 IMAD.IADD R16, R16, 0x1, -R68.reuse ;  /* 0x000000011010e824 */ /* 0x100fe200078e0a44 */
[C---:B------:R-:W-:Y:S01]  /*1faf0*/  ISETP.GT.U32.AND P6, PT, R68.reuse, R17, PT ;  /* 0x000000114400720c */ /* 0x040fe20003fc4070 */
[----:B------:R-:W-:Y:S02]  /*1fb00*/  IMAD.MOV R4, RZ, RZ, -R5 ;  /* 0x000000ffff047224 */ /* 0x000fe400078e0a05 */
[----:B------:R-:W-:Y:S02]  /*1fb10*/  IMAD.MOV.U32 R48, RZ, RZ, R45 ;  /* 0x000000ffff307224 */ /* 0x000fe400078e002d */
[----:B------:R-:W-:Y:S02]  /*1fb20*/  IMAD R13, R68, R4, R13 ;  /* 0x00000004440d7224 */ /* 0x000fe400078e020d */
[----:B0-----:R-:W-:Y:S02]  /*1fb30*/  IMAD.MOV.U32 R49, RZ, RZ, R47 ;  /* 0x000000ffff317224 */ /* 0x001fe400078e002f */
[--C-:B------:R-:W-:Y:S01]  /*1fb40*/  @!P4 IMAD.IADD R14, R14, 0x1, -R68.reuse ;  /* 0x000000010e0ec824 */ /* 0x100fe200078e0a44 */
[C---:B------:R-:W-:Y:S01]  /*1fb50*/  ISETP.GT.U32.AND P4, PT, R68.reuse, R13, PT ;  /* 0x0000000d4400720c */ /* 0x040fe20003f84070 */
[----:B------:R-:W-:Y:S01]  /*1fb60*/  @!P3 IMAD.MOV R49, RZ, RZ, -R49 ;  /* 0x000000ffff31b224 */ /* 0x000fe200078e0a31 */
[----:B------:R-:W-:Y:S01]  /*1fb70*/  ISETP.GT.U32.AND P3, PT, R68, R16, PT ;  /* 0x000000104400720c */ /* 0x000fe20003f64070 */
[----:B------:R-:W-:-:S02]  /*1fb80*/  @!P6 IMAD.IADD R17, R17, 0x1, -R68 ;  /* 0x000000011111e824 */ /* 0x000fc400078e0a44 */
[----:B------:R-:W-:Y:S01]  /*1fb90*/  IMAD.HI.U32 R4, R74, R12, RZ ;  /* 0x0000000c4a047227 */ /* 0x000fe200078e00ff */
[----:B------:R0:W-:Y:S03]  /*1fba0*/  STL [R1+0x428], R47 ;  /* 0x0004282f01007387 */ /* 0x0001e60000100800 */
[----:B------:R-:W-:-:S04]  /*1fbb0*/  IMAD.MOV R4, RZ, RZ, -R4 ;  /* 0x000000ffff047224 */ /* 0x000fc800078e0a04 */
[----:B------:R-:W-:Y:S02]  /*1fbc0*/  @!P4 IMAD.IADD R13, R13, 0x1, -R68 ;  /* 0x000000010d0dc824 */ /* 0x000fe400078e0a44 */
[----:B------:R-:W-:Y:S02]  /*1fbd0*/  IMAD R12, R68, R4, R12 ;  /* 0x00000004440c7224 */ /* 0x000fe400078e020c */
[----:B0-----:R-:W-:Y:S02]  /*1fbe0*/  IMAD.MOV.U32 R47, RZ, RZ, R44 ;  /* 0x000000ffff2f7224 */ /* 0x001fe400078e002c */
[----:B------:R-:W-:-:S04]  /*1fbf0*/  IMAD.HI.U32 R4, R74, R11, RZ ;  /* 0x0000000b4a047227 */ /* 0x000fc800078e00ff */
[----:B------:R-:W-:Y:S01]  /*1fc00*/  @!P3 IMAD.IADD R16, R16, 0x1, -R68 ;  /* 0x000000011010b824 */ /* 0x000fe200078e0a44 */
[----:B------:R-:W-:Y:S01]  /*1fc10*/  ISETP.GE.AND P3, PT, R3, RZ, PT ;  /* 0x000000ff0300720c */ /* 0x000fe20003f66270 */
[----:B------:R-:W-:Y:S01]  /*1fc20*/  IMAD.MOV R4, RZ, RZ, -R4 ;  /* 0x000000ffff047224 */ /* 0x000fe200078e0a04 */
[----:B------:R0:W-:Y:S03]  /*1fc30*/  STL [R1+0x420], R45 ;  /* 0x0004202d01007387 */ /* 0x0001e60000100800 */
[----:B------:R-:W-:Y:S01]  /*1fc40*/  IMAD R11, R68, R4, R11 ;  /* 0x00000004440b7224 */ /* 0x000fe200078e020b */
[----:B------:R-:W-:Y:S04]  /*1fc50*/  STL [R1+0xf54], R70 ;  /* 0x000f544601007387 */ /* 0x000fe80000100800 */
[----:B------:R-:W-:Y:S01]  /*1fc60*/  STL [R1+0xf64], R87 ;  /* 0x000f645701007387 */ /* 0x000fe20000100800 */
[----:B0-----:R-:W-:-:S03]  /*1fc70*/  IMAD.MOV.U32 R45, RZ, RZ, R17 ;  /* 0x000000ffff2d7224 */ /* 0x001fc600078e0011 */
[----:B------:R0:W-:Y:S01]  /*1fc80*/  STL [R1+0x414], R44 ;  /* 0x0004142c01007387 */ /* 0x0001e20000100800 */
[----:B------:R-:W-:Y:S01]  /*1fc90*/  @!P3 IMAD.MOV R45, RZ, RZ, -R45 ;  /* 0x000000ffff2db224 */ /* 0x000fe200078e0a2d */
[----:B------:R-:W-:Y:S01]  /*1fca0*/  ISETP.GT.U32.AND P3, PT, R68, R13, PT ;  /* 0x0000000d4400720c */ /* 0x000fe20003f64070 */
[----:B0-----:R-:W-:Y:S01]  /*1fcb0*/  IMAD.MOV.U32 R44, RZ, RZ, R16 ;  /* 0x000000ffff2c7224 */ /* 0x001fe200078e0010 */
[----:B------:R-:W-:Y:S02]  /*1fcc0*/  IABS R10, R38 ;  /* 0x00000026000a7213 */ /* 0x000fe40000000000 */
[----:B------:R-:W-:-:S09]  /*1fcd0*/  IABS R9, R37 ;  /* 0x0000002500097213 */ /* 0x000fd20000000000 */
[----:B------:R-:W-:Y:S01]  /*1fce0*/  @!P3 IMAD.IADD R13, R13, 0x1, -R68 ;  /* 0x000000010d0db824 */ /* 0x000fe200078e0a44 */
[----:B------:R-:W-:Y:S01]  /*1fcf0*/  ISETP.GE.AND P3, PT, R42, RZ, PT ;  /* 0x000000ff2a00720c */ /* 0x000fe20003f66270 */
[----:B------:R-:W-:-:S04]  /*1fd00*/  IMAD.HI.U32 R5, R74, R10, RZ ;  /* 0x0000000a4a057227 */ /* 0x000fc800078e00ff */
[----:B------:R-:W-:-:S04]  /*1fd10*/  IMAD.HI.U32 R4, R74, R9, RZ ;  /* 0x000000094a047227 */ /* 0x000fc800078e00ff */
[----:B------:R-:W-:Y:S02]  /*1fd20*/  IMAD.MOV R5, RZ, RZ, -R5 ;  /* 0x000000ffff057224 */ /* 0x000fe400078e0a05 */
[----:B------:R-:W-:Y:S02]  /*1fd30*/  IMAD.MOV R6, RZ, RZ, -R4 ;  /* 0x000000ffff067224 */ /* 0x000fe400078e0a04 */
[C---:B------:R-:W-:Y:S02]  /*1fd40*/  IMAD R10, R68.reuse, R5, R10 ;  /* 0x00000005440a7224 */ /* 0x040fe400078e020a */
[----:B------:R-:W-:Y:S01]  /*1fd50*/  IMAD R9, R68, R6, R9 ;  /* 0x0000000644097224 */ /* 0x000fe200078e0209 */
[----:B------:R-:W-:-:S05]  /*1fd60*/  IABS R8, R36 ;  /* 0x0000002400087213 */ /* 0x000fca0000000000 */
[----:B------:R-:W-:-:S04]  /*1fd70*/  IMAD.HI.U32 R5, R74, R8, RZ ;  /* 0x000000084a057227 */ /* 0x000fc800078e00ff */
[----:B------:R-:W-:Y:S01]  /*1fd80*/  IMAD.MOV R5, RZ, RZ, -R5 ;  /* 0x000000ffff057224 */ /* 0x000fe200078e0a05 */
[----:B------:R-:W-:-:S03]  /*1fd90*/  IABS R7, R35 ;  /* 0x0000002300077213 */ /* 0x000fc60000000000 */
[----:B------:R-:W-:Y:S02]  /*1fda0*/  IMAD R8, R68, R5, R8 ;  /* 0x0000000544087224 */ /* 0x000fe400078e0208 */
[----:B------:R-:W-:Y:S01]  /*1fdb0*/  IMAD.HI.U32 R4, R74, R7, RZ ;  /* 0x000000074a047227 */ /* 0x000fe200078e00ff */
[----:B--2---:R-:W-:-:S13]  /*1fdc0*/  ISETP.GE.AND P5, PT, R26, RZ, PT ;  /* 0x000000ff1a00720c */ /* 0x004fda0003fa6270 */
[----:B------:R-:W-:Y:S01]  /*1fdd0*/  @!P5 IMAD.MOV R48, RZ, RZ, -R48 ;  /* 0x000000ffff30d224 */ /* 0x000fe200078e0a30 */
[----:B------:R-:W-:Y:S02]  /*1fde0*/  ISETP.GT.U32.AND P5, PT, R68, R15, PT ;  /* 0x0000000f4400720c */ /* 0x000fe40003fa4070 */
[----:B---3--:R-:W-:-:S11]  /*1fdf0*/  ISETP.GE.AND P6, PT, R27, RZ, PT ;  /* 0x000000ff1b00720c */ /* 0x008fd60003fc6270 */
[----:B------:R-:W-:-:S05]  /*1fe00*/  @!P5 IMAD.IADD R15, R15, 0x1, -R68 ;  /* 0x000000010f0fd824 */ /* 0x000fca00078e0a44 */
[----:B------:R-:W-:Y:S02]  /*1fe10*/  ISETP.GT.U32.AND P4, PT, R68, R15, PT ;  /* 0x0000000f4400720c */ /* 0x000fe40003f84070 */
[----:B------:R-:W-:Y:S01]  /*1fe20*/  ISETP.GE.AND P5, PT, R2, RZ, PT ;  /* 0x000000ff0200720c */ /* 0x000fe20003fa6270 */
[----:B------:R-:W-:Y:S01]  /*1fe30*/  @!P6 IMAD.MOV R47, RZ, RZ, -R47 ;  /* 0x000000ffff2fe224 */ /* 0x000fe200078e0a2f */
[----:B------:R-:W-:-:S09]  /*1fe40*/  ISETP.GT.U32.AND P6, PT, R68, R14, PT ;  /* 0x0000000e4400720c */ /* 0x000fd20003fc4070 */
[----:B------:R-:W-:Y:S01]  /*1fe50*/  @!P4 IMAD.IADD R15, R15, 0x1, -R68 ;  /* 0x000000010f0fc824 */ /* 0x000fe200078e0a44 */
[C---:B------:R-:W-:Y:S01]  /*1fe60*/  ISETP.GT.U32.AND P4, PT, R68.reuse, R11, PT ;  /* 0x0000000b4400720c */ /* 0x040fe20003f84070 */
[----:B------:R-:W-:Y:S01]  /*1fe70*/  @!P5 IMAD.MOV R44, RZ, RZ, -R44 ;  /* 0x000000ffff2cd224 */ /* 0x000fe200078e0a2c */
[----:B------:R-:W-:Y:S01]  /*1fe80*/  ISETP.GT.U32.AND P5, PT, R68, R12, PT ;  /* 0x0000000c4400720c */ /* 0x000fe20003fa4070 */
[----:B------:R-:W-:Y:S01]  /*1fe90*/  @!P6 IMAD.IADD R14, R14, 0x1, -R68 ;  /* 0x000000010e0ee824 */ /* 0x000fe200078e0a44 */
[----:B------:R-:W-:Y:S01]  /*1fea0*/  ISETP.GE.AND P6, PT, R43, RZ, PT ;  /* 0x000000ff2b00720c */ /* 0x000fe20003fc6270 */
[----:B------:R-:W-:-:S08]  /*1feb0*/  IMAD.MOV.U32 R43, RZ, RZ, R15 ;  /* 0x000000ffff2b7224 */ /* 0x000fd000078e000f */
[--C-:B------:R-:W-:Y:S02]  /*1fec0*/  @!P4 IMAD.IADD R11, R11, 0x1, -R68.reuse ;  /* 0x000000010b0bc824 */ /* 0x100fe400078e0a44 */
[----:B------:R-:W-:Y:S01]  /*1fed0*/  @!P5 IMAD.IADD R12, R12, 0x1, -R68 ;  /* 0x000000010c0cd824 */ /* 0x000fe200078e0a44 */
[----:B------:R-:W-:Y:S01]  /*1fee0*/  ISETP.GE.AND P5, PT, R41, RZ, PT ;  /* 0x000000ff2900720c */ /* 0x000fe20003fa6270 */
[----:B------:R-:W-:Y:S01]  /*1fef0*/  @!P6 IMAD.MOV R43, RZ, RZ, -R43 ;  /* 0x000000ffff2be224 */ /* 0x000fe200078e0a2b */
[C---:B------:R-:W-:Y:S01]  /*1ff00*/  ISETP.GT.U32.AND P6, PT, R68.reuse, R11, PT ;  /* 0x0000000b4400720c */ /* 0x040fe20003fc4070 */
[----:B------:R-:W-:Y:S01]  /*1ff10*/  IMAD.MOV.U32 R42, RZ, RZ, R14 ;  /* 0x000000ffff2a7224 */ /* 0x000fe200078e000e */
[C---:B------:R-:W-:Y:S01]  /*1ff20*/  ISETP.GT.U32.AND P4, PT, R68.reuse, R12, PT ;  /* 0x0000000c4400720c */ /* 0x040fe20003f84070 */
[----:B------:R-:W-:Y:S02]  /*1ff30*/  IMAD.MOV.U32 R41, RZ, RZ, R13 ;  /* 0x000000ffff297224 */ /* 0x000fe400078e000d */
[----:B------:R-:W-:Y:S01]  /*1ff40*/  @!P3 IMAD.MOV R42, RZ, RZ, -R42 ;  /* 0x000000ffff2ab224 */ /* 0x000fe200078e0a2a */
[----:B------:R-:W-:-:S05]  /*1ff50*/  ISETP.GT.U32.AND P3, PT, R68, R10, PT ;  /* 0x0000000a4400720c */ /* 0x000fca0003f64070 */
[----:B------:R-:W-:Y:S01]  /*1ff60*/  @!P5 IMAD.MOV R41, RZ, RZ, -R41 ;  /* 0x000000ffff29d224 */ /* 0x000fe200078e0a29 */
[----:B------:R-:W-:Y:S01]  /*1ff70*/  ISETP.GE.AND P5, PT, R40, RZ, PT ;  /* 0x000000ff2800720c */ /* 0x000fe20003fa6270 */
[--C-:B------:R-:W-:Y:S01]  /*1ff80*/  @!P6 IMAD.IADD R11, R11, 0x1, -R68.reuse ;  /* 0x000000010b0be824 */ /* 0x100fe200078e0a44 */
[----:B------:R-:W-:Y:S01]  /*1ff90*/  ISETP.GT.U32.AND P6, PT, R68, R9, PT ;  /* 0x000000094400720c */ /* 0x000fe20003fc4070 */
[----:B------:R-:W-:-:S04]  /*1ffa0*/  @!P4 IMAD.IADD R12, R12, 0x1, -R68 ;  /* 0x000000010c0cc824 */ /* 0x000fc800078e0a44 */
[----:B------:R-:W-:Y:S02]  /*1ffb0*/  @!P3 IMAD.IADD R10, R10, 0x1, -R68 ;  /* 0x000000010a0ab824 */ /* 0x000fe400078e0a44 */
[----:B------:R-:W-:-:S06]  /*1ffc0*/  IMAD.MOV.U32 R40, RZ, RZ, R12 ;  /* 0x000000ffff287224 */ /* 0x000fcc00078e000c */
[----:B------:R-:W-:Y:S01]  /*1ffd0*/  @!P6 IMAD.IADD R9, R9, 0x1, -R68 ;  /* 0x000000010909e824 */ /* 0x000fe200078e0a44 */
[C---:B------:R-:W-:Y:S01]  /*1ffe0*/  ISETP.GT.U32.AND P3, PT, R68.reuse, R10, PT ;  /* 0x0000000a4400720c */ /* 0x040fe20003f64070 */
[----:B------:R-:W-:Y:S01]  /*1fff0*/  @!P5 IMAD.MOV R40, RZ, RZ, -R40 ;  /* 0x000000ffff28d224 */ /* 0x000fe200078e0a28 */
[C---:B------:R-:W-:Y:S02]  /*20000*/  ISETP.GT.U32.AND P5, PT, R68.reuse, R8, PT ;  /* 0x000000084400720c */ /* 0x040fe40003fa4070 */
[C---:B------:R-:W-:Y:S01]  /*20010*/  ISETP.GT.U32.AND P6, PT, R68.reuse, R9, PT ;  /* 0x000000094400720c */ /* 0x040fe20003fc4070 */
[----:B------:R-:W-:Y:S01]  /*20020*/  IMAD.MOV R4, RZ, RZ, -R4 ;  /* 0x000000ffff047224 */ /* 0x000fe200078e0a04 */
[----:B------:R-:W-:Y:S02]  /*20030*/  ISETP.GE.AND P4, PT, R39, RZ, PT ;  /* 0x000000ff2700720c */ /* 0x000fe40003f86270 */
[----:B------:R-:W-:Y:S01]  /*20040*/  IABS R6, R34 ;  /* 0x0000002200067213 */ /* 0x000fe20000000000 */
[----:B------:R-:W-:Y:S01]  /*20050*/  IMAD R7, R68, R4, R7 ;  /* 0x0000000444077224 */ /* 0x000fe200078e0207 */
[----:B------:R-:W-:Y:S01]  /*20060*/  IABS R5, R33 ;  /* 0x0000002100057213 */ /* 0x000fe20000000000 */
[----:B------:R-:W-:-:S02]  /*20070*/  IMAD.MOV.U32 R39, RZ, RZ, R11 ;  /* 0x000000ffff277224 */ /* 0x000fc400078e000b */
[--C-:B------:R-:W-:Y:S01]  /*20080*/  @!P3 IMAD.IADD R10, R10, 0x1, -R68.reuse ;  /* 0x000000010a0ab824 */ /* 0x100fe200078e0a44 */
[----:B------:R-:W-:Y:S01]  /*20090*/  ISETP.GT.U32.AND P3, PT, R68, R7, PT ;  /* 0x000000074400720c */ /* 0x000fe20003f64070 */
[--C-:B------:R-:W-:Y:S02]  /*200a0*/  @!P5 IMAD.IADD R8, R8, 0x1, -R68.reuse ;  /* 0x000000010808d824 */ /* 0x100fe400078e0a44 */
[----:B------:R-:W-:Y:S01]  /*200b0*/  @!P6 IMAD.IADD R9, R9, 0x1, -R68 ;  /* 0x000000010909e824 */ /* 0x000fe200078e0a44 */
[----:B------:R-:W-:Y:S01]  /*200c0*/  ISETP.GE.AND P6, PT, R38, RZ, PT ;  /* 0x000000ff2600720c */ /* 0x000fe20003fc6270 */
[----:B------:R-:W-:-:S04]  /*200d0*/  IMAD.HI.U32 R18, R74, R6, RZ ;  /* 0x000000064a127227 */ /* 0x000fc800078e00ff */
[----:B------:R-:W-:Y:S01]  /*200e0*/  @!P4 IMAD.MOV R39, RZ, RZ, -R39 ;  /* 0x000000ffff27c224 */ /* 0x000fe200078e0a27 */
[----:B------:R-:W-:Y:S01]  /*200f0*/  ISETP.GT.U32.AND P4, PT, R68, R8, PT ;  /* 0x000000084400720c */ /* 0x000fe20003f84070 */
[----:B------:R-:W-:-:S04]  /*20100*/  IMAD.HI.U32 R19, R74, R5, RZ ;  /* 0x000000054a137227 */ /* 0x000fc800078e00ff */
[----:B------:R-:W-:Y:S02]  /*20110*/  IMAD.MOV R20, RZ, RZ, -R18 ;  /* 0x000000ffff147224 */ /* 0x000fe400078e0a12 */
[----:B------:R-:W-:Y:S02]  /*20120*/  IMAD.MOV R19, RZ, RZ, -R19 ;  /* 0x000000ffff137224 */ /* 0x000fe400078e0a13 */
[C---:B------:R-:W-:Y:S02]  /*20130*/  IMAD R6, R68.reuse, R20, R6 ;  /* 0x0000001444067224 */ /* 0x040fe400078e0206 */
[----:B------:R-:W-:Y:S01]  /*20140*/  IMAD.MOV.U32 R38, RZ, RZ, R10 ;  /* 0x000000ffff267224 */ /* 0x000fe200078e000a */
[----:B------:R-:W-:Y:S01]  /*20150*/  IABS R4, R32 ;  /* 0x0000002000047213 */ /* 0x000fe20000000000 */
[----:B------:R-:W-:Y:S02]  /*20160*/  IMAD R5, R68, R19, R5 ;  /* 0x0000001344057224 */ /* 0x000fe400078e0205 */
[----:B------:R-:W-:-:S02]  /*20170*/  @!P3 IMAD.IADD R7, R7, 0x1, -R68 ;  /* 0x000000010707b824 */ /* 0x000fc400078e0a44 */
[----:B------:R-:W-:Y:S01]  /*20180*/  @!P6 IMAD.MOV R38, RZ, RZ, -R38 ;  /* 0x000000ffff26e224 */ /* 0x000fe200078e0a26 */
[----:B------:R-:W-:Y:S01]  /*20190*/  ISETP.GT.U32.AND P6, PT, R68, R6, PT ;  /* 0x000000064400720c */ /* 0x000fe20003fc4070 */
[----:B------:R-:W-:Y:S01]  /*201a0*/  @!P4 IMAD.IADD R8, R8, 0x1, -R68 ;  /* 0x000000010808c824 */ /* 0x000fe200078e0a44 */
[----:B------:R-:W-:Y:S01]  /*201b0*/  ISETP.GT.U32.AND P3, PT, R68, R7, PT ;  /* 0x000000074400720c */ /* 0x000fe20003f64070 */
[----:B------:R-:W-:Y:S01]  /*201c0*/  IMAD.HI.U32 R18, R74, R4, RZ ;  /* 0x000000044a127227 */ /* 0x000fe200078e00ff */
[----:B------:R-:W-:-:S03]  /*201d0*/  ISETP.GT.U32.AND P4, PT, R68, R5, PT ;  /* 0x000000054400720c */ /* 0x000fc60003f84070 */
[----:B------:R-:W-:Y:S01]  /*201e0*/  IMAD.MOV R18, RZ, RZ, -R18 ;  /* 0x000000ffff127224 */ /* 0x000fe200078e0a12 */
[----:B------:R-:W-:-:S03]  /*201f0*/  IABS R20, R78 ;  /* 0x0000004e00147213 */ /* 0x000fc60000000000 */
[----:B------:R-:W-:Y:S02]  /*20200*/  IMAD R4, R68, R18, R4 ;  /* 0x0000001244047224 */ /* 0x000fe400078e0204 */
[--C-:B------:R-:W-:Y:S02]  /*20210*/  @!P6 IMAD.IADD R6, R6, 0x1, -R68.reuse ;  /* 0x000000010606e824 */ /* 0x100fe400078e0a44 */
[--C-:B------:R-:W-:Y:S01]  /*20220*/  @!P3 IMAD.IADD R7, R7, 0x1, -R68.reuse ;  /* 0x000000010707b824 */ /* 0x100fe200078e0a44 */
[C---:B------:R-:W-:Y:S01]  /*20230*/  ISETP.GT.U32.AND P3, PT, R68.reuse, R4, PT ;  /* 0x000000044400720c */ /* 0x040fe20003f64070 */
[----:B------:R-:W-:Y:S01]  /*20240*/  @!P4 IMAD.IADD R5, R5, 0x1, -R68 ;  /* 0x000000010505c824 */ /* 0x000fe200078e0a44 */
[----:B------:R-:W-:Y:S01]  /*20250*/  ISETP.GT.U32.AND P4, PT, R68, R6, PT ;  /* 0x000000064400720c */ /* 0x000fe20003f84070 */
[C---:B------:R-:W-:Y:S01]  /*20260*/  IMAD.HI.U32 R19, R74.reuse, R20, RZ ;  /* 0x000000144a137227 */ /* 0x040fe200078e00ff */
[----:B------:R-:W-:Y:S02]  /*20270*/  IABS R21, R88 ;  /* 0x0000005800157213 */ /* 0x000fe40000000000 */
[----:B------:R-:W-:Y:S01]  /*20280*/  ISETP.GE.AND P5, PT, R37, RZ, PT ;  /* 0x000000ff2500720c */ /* 0x000fe20003fa6270 */
[----:B------:R-:W-:Y:S01]  /*20290*/  IMAD.MOV R19, RZ, RZ, -R19 ;  /* 0x000000ffff137224 */ /* 0x000fe200078e0a13 */
[----:B------:R-:W-:Y:S01]  /*202a0*/  ISETP.GE.AND P6, PT, R35, RZ, PT ;  /* 0x000000ff2300720c */ /* 0x000fe20003fc6270 */
[----:B------:R-:W-:-:S04]  /*202b0*/  IMAD.HI.U32 R18, R74, R21, RZ ;  /* 0x000000154a127227 */ /* 0x000fc800078e00ff */
[----:B------:R-:W-:Y:S01]  /*202c0*/  IMAD R20, R68, R19, R20 ;  /* 0x0000001344147224 */ /* 0x000fe200078e0214 */
[----:B------:R-:W-:Y:S01]  /*202d0*/  IABS R19, R77 ;  /* 0x0000004d00137213 */ /* 0x000fe20000000000 */
[--C-:B------:R-:W-:Y:S01]  /*202e0*/  @!P3 IMAD.IADD R4, R4, 0x1, -R68.reuse ;  /* 0x000000010404b824 */ /* 0x100fe200078e0a44 */
[----:B------:R-:W-:Y:S01]  /*202f0*/  ISETP.GT.U32.AND P3, PT, R68, R5, PT ;  /* 0x000000054400720c */ /* 0x000fe20003f64070 */
[----:B------:R-:W-:Y:S01]  /*20300*/  @!P4 IMAD.IADD R6, R6, 0x1, -R68 ;  /* 0x000000010606c824 */ /* 0x000fe200078e0a44 */
[----:B------:R-:W-:Y:S01]  /*20310*/  ISETP.GT.U32.AND P4, PT, R68, R20, PT ;  /* 0x000000144400720c */ /* 0x000fe20003f84070 */
[----:B------:R-:W-:Y:S02]  /*20320*/  IMAD.MOV R18, RZ, RZ, -R18 ;  /* 0x000000ffff127224 */ /* 0x000fe400078e0a12 */
[----:B------:R-:W-:-:S04]  /*20330*/  IMAD.HI.U32 R22, R74, R19, RZ ;  /* 0x000000134a167227 */ /* 0x000fc800078e00ff */
[----:B------:R-:W-:Y:S02]  /*20340*/  IMAD.MOV.U32 R37, RZ, RZ, R9 ;  /* 0x000000ffff257224 */ /* 0x000fe400078e0009 */
[----:B------:R-:W-:Y:S02]  /*20350*/  IMAD R21, R68, R18, R21 ;  /* 0x0000001244157224 */ /* 0x000fe400078e0215 */
[----:B------:R-:W-:Y:S02]  /*20360*/  IMAD.MOV R25, RZ, RZ, -R22 ;  /* 0x000000ffff197224 */ /* 0x000fe400078e0a16 */
[----:B------:R-:W-:Y:S01]  /*20370*/  @!P5 IMAD.MOV R37, RZ, RZ, -R37 ;  /* 0x000000ffff25d224 */ /* 0x000fe200078e0a25 */
[----:B------:R-:W-:Y:S01]  /*20380*/  ISETP.GE.AND P5, PT, R36, RZ, PT ;  /* 0x000000ff2400720c */ /* 0x000fe20003fa6270 */
[----:B------:R-:W-:Y:S02]  /*20390*/  IMAD.MOV.U32 R35, RZ, RZ, R7 ;  /* 0x000000ffff237224 */ /* 0x000fe400078e0007 */
[----:B------:R-:W-:-:S02]  /*203a0*/  IMAD R19, R68, R25, R19 ;  /* 0x0000001944137224 */ /* 0x000fc400078e0213 */
[----:B------:R-:W-:Y:S01]  /*203b0*/  @!P6 IMAD.MOV R35, RZ, RZ, -R35 ;  /* 0x000000ffff23e224 */ /* 0x000fe200078e0a23 */
[----:B------:R-:W-:Y:S01]  /*203c0*/  ISETP.GT.U32.AND P6, PT, R68, R21, PT ;  /* 0x000000154400720c */ /* 0x000fe20003fc4070 */
[--C-:B------:R-:W-:Y:S01]  /*203d0*/  @!P3 IMAD.IADD R5, R5, 0x1, -R68.reuse ;  /* 0x000000010505b824 */ /* 0x100fe200078e0a44 */
[----:B------:R-:W-:Y:S01]  /*203e0*/  ISETP.GE.AND P3, PT, R34, RZ, PT ;  /* 0x000000ff2200720c */ /* 0x000fe20003f66270 */
[----:B------:R-:W-:Y:S01]  /*203f0*/  @!P4 IMAD.IADD R20, R20, 0x1, -R68 ;  /* 0x000000011414c824 */ /* 0x000fe200078e0a44 */
[----:B------:R-:W-:Y:S01]  /*20400*/  ISETP.GT.U32.AND P4, PT, R68, R19, PT ;  /* 0x000000134400720c */ /* 0x000fe20003f84070 */
[----:B------:R-:W-:-:S04]  /*20410*/  IMAD.MOV.U32 R36, RZ, RZ, R8 ;  /* 0x000000ffff247224 */ /* 0x000fc800078e0008 */
[----:B------:R-:W-:Y:S01]  /*20420*/  @!P5 IMAD.MOV R36, RZ, RZ, -R36 ;  /* 0x000000ffff24d224 */ /* 0x000fe200078e0a24 */
[----:B------:R-:W-:Y:S01]  /*20430*/  ISETP.GT.U32.AND P5, PT, R68, R4, PT ;  /* 0x000000044400720c */ /* 0x000fe20003fa4070 */
[----:B------:R-:W-:Y:S01]  /*20440*/  IMAD.MOV.U32 R34, RZ, RZ, R6 ;  /* 0x000000ffff227224 */ /* 0x000fe200078e0006 */
[----:B------:R-:W-:Y:S01]  /*20450*/  IABS R18, R76 ;  /* 0x0000004c00127213 */ /* 0x000fe20000000000 */
[----:B------:R-:W-:Y:S01]  /*20460*/  @!P6 IMAD.IADD R21, R21, 0x1, -R68 ;  /* 0x000000011515e824 */ /* 0x000fe200078e0a44 */
[----:B------:R-:W-:Y:S01]  /*20470*/  IABS R23, R75 ;  /* 0x0000004b00177213 */ /* 0x000fe20000000000 */
[----:B------:R-:W-:Y:S01]  /*20480*/  @!P3 IMAD.MOV R34, RZ, RZ, -R34 ;  /* 0x000000ffff22b224 */ /* 0x000fe200078e0a22 */
[----:B------:R-:W-:Y:S01]  /*20490*/  ISETP.GE.AND P6, PT, R32, RZ, PT ;  /* 0x000000ff2000720c */ /* 0x000fe20003fc6270 */
[----:B------:R-:W-:Y:S01]  /*204a0*/  @!P4 IMAD.IADD R19, R19, 0x1, -R68 ;  /* 0x000000011313c824 */ /* 0x000fe200078e0a44 */
[----:B------:R-:W-:Y:S01]  /*204b0*/  ISETP.GT.U32.AND P3, PT, R68, R21, PT ;  /* 0x000000154400720c */ /* 0x000fe20003f64070 */
[----:B------:R-:W-:-:S04]  /*204c0*/  IMAD.HI.U32 R24, R74, R18, RZ ;  /* 0x000000124a187227 */ /* 0x000fc800078e00ff */
[----:B------:R-:W-:Y:S01]  /*204d0*/  IMAD.HI.U32 R22, R74, R23, RZ ;  /* 0x000000174a167227 */ /* 0x000fe200078e00ff */
[----:B------:R-:W-:-:S03]  /*204e0*/  ISETP.GT.U32.AND P4, PT, R68, R19, PT ;  /* 0x000000134400720c */ /* 0x000fc60003f84070 */
[----:B------:R-:W-:Y:S02]  /*204f0*/  IMAD.MOV R24, RZ, RZ, -R24 ;  /* 0x000000ffff187224 */ /* 0x000fe400078e0a18 */
[----:B------:R-:W-:Y:S02]  /*20500*/  IMAD.MOV R22, RZ, RZ, -R22 ;  /* 0x000000ffff167224 */ /* 0x000fe400078e0a16 */
[----:B------:R-:W-:Y:S02]  /*20510*/  @!P5 IMAD.IADD R4, R4, 0x1, -R68 ;  /* 0x000000010404d824 */ /* 0x000fe400078e0a44 */
[C---:B------:R-:W-:Y:S02]  /*20520*/  IMAD R18, R68.reuse, R24, R18 ;  /* 0x0000001844127224 */ /* 0x040fe400078e0212 */
[C---:B------:R-:W-:Y:S02]  /*20530*/  IMAD R23, R68.reuse, R22, R23 ;  /* 0x0000001644177224 */ /* 0x040fe400078e0217 */
[----:B------:R-:W-:Y:S01]  /*20540*/  IMAD.MOV.U32 R32, RZ, RZ, R4 ;  /* 0x000000ffff207224 */ /* 0x000fe200078e0004 */
[----:B------:R-:W-:Y:S01]  /*20550*/  ISETP.GE.AND P5, PT, R33, RZ, PT ;  /* 0x000000ff2100720c */ /* 0x000fe20003fa6270 */
[----:B------:R-:W-:Y:S01]  /*20560*/  @!P3 IMAD.IADD R21, R21, 0x1, -R68 ;  /* 0x000000011515b824 */ /* 0x000fe200078e0a44 */
[C---:B------:R-:W-:Y:S01]  /*20570*/  ISETP.GT.U32.AND P3, PT, R68.reuse, R23, PT ;  /* 0x000000174400720c */ /* 0x040fe20003f64070 */
[----:B------:R-:W-:Y:S01]  /*20580*/  @!P6 IMAD.MOV R32, RZ, RZ, -R32 ;  /* 0x000000ffff20e224 */ /* 0x000fe200078e0a20 */
[----:B------:R-:W-:Y:S01]  /*20590*/  ISETP.GT.U32.AND P6, PT, R68, R18, PT ;  /* 0x000000124400720c */ /* 0x000fe20003fc4070 */
[----:B------:R-:W-:Y:S01]  /*205a0*/  @!P4 IMAD.IADD R19, R19, 0x1, -R68 ;  /* 0x000000011313c824 */ /* 0x000fe200078e0a44 */
[----:B------:R-:W-:Y:S01]  /*205b0*/  ISETP.GE.AND P4, PT, R88, RZ, PT ;  /* 0x000000ff5800720c */ /* 0x000fe20003f86270 */
[----:B------:R-:W-:Y:S01]  /*205c0*/  IMAD.MOV.U32 R33, RZ, RZ, R5 ;  /* 0x000000ffff217224 */ /* 0x000fe200078e0005 */
[----:B------:R-:W-:-:S02]  /*205d0*/  IABS R22, R71 ;  /* 0x0000004700167213 */ /* 0x000fc40000000000 */
[----:B------:R-:W-:Y:S02]  /*205e0*/  IABS R29, R70 ;  /* 0x00000046001d7213 */ /* 0x000fe40000000000 */
[----:B------:R-:W-:Y:S01]  /*205f0*/  IABS R28, R87 ;  /* 0x00000057001c7213 */ /* 0x000fe20000000000 */
[----:B------:R-:W-:Y:S01]  /*20600*/  @!P5 IMAD.MOV R33, RZ, RZ, -R33 ;  /* 0x000000ffff21d224 */ /* 0x000fe200078e0a21 */
[----:B------:R-:W-:Y:S01]  /*20610*/  ISETP.GT.U32.AND P5, PT, R68, R20, PT ;  /* 0x000000144400720c */ /* 0x000fe20003fa4070 */
[--C-:B------:R-:W-:Y:S01]  /*20620*/  @!P3 IMAD.IADD R23, R23, 0x1, -R68.reuse ;  /* 0x000000011717b824 */ /* 0x100fe200078e0a44 */
[----:B------:R-:W-:Y:S01]  /*20630*/  ISETP.GE.AND P3, PT, R77, RZ, PT ;  /* 0x000000ff4d00720c */ /* 0x000fe20003f66270 */
[----:B------:R-:W-:Y:S02]  /*20640*/  @!P6 IMAD.IADD R18, R18, 0x1, -R68 ;  /* 0x000000011212e824 */ /* 0x000fe400078e0a44 */
[----:B------:R-:W-:-:S04]  /*20650*/  IMAD.HI.U32 R24, R74, R22, RZ ;  /* 0x000000164a187227 */ /* 0x000fc800078e00ff */
[----:B------:R-:W-:-:S04]  /*20660*/  IMAD.HI.U32 R25, R74, R29, RZ ;  /* 0x0000001d4a197227 */ /* 0x000fc800078e00ff */
[----:B------:R-:W-:Y:S01]  /*20670*/  @!P4 IMAD.MOV R21, RZ, RZ, -R21 ;  /* 0x000000ffff15c224 */ /* 0x000fe200078e0a15 */
[----:B------:R-:W-:Y:S01]  /*20680*/  ISETP.GT.U32.AND P4, PT, R68, R18, PT ;  /* 0x000000124400720c */ /* 0x000fe20003f84070 */
[----:B------:R-:W-:Y:S02]  /*20690*/  IMAD.MOV R26, RZ, RZ, -R24 ;  /* 0x000000ffff1a7224 */ /* 0x000fe400078e0a18 */
[----:B------:R-:W-:Y:S02]  /*206a0*/  IMAD.MOV R25, RZ, RZ, -R25 ;  /* 0x000000ffff197224 */ /* 0x000fe400078e0a19 */
[----:B------:R-:W-:Y:S01]  /*206b0*/  IMAD.HI.U32 R24, R74, R28, RZ ;  /* 0x0000001c4a187227 */ /* 0x000fe200078e00ff */
[----:B------:R-:W-:-:S03]  /*206c0*/  ISETP.GE.AND P6, PT, R78, RZ, PT ;  /* 0x000000ff4e00720c */ /* 0x000fc60003fc6270 */
[----:B------:R-:W-:Y:S02]  /*206d0*/  IMAD.MOV R24, RZ, RZ, -R24 ;  /* 0x000000ffff187224 */ /* 0x000fe400078e0a18 */
[C---:B------:R-:W-:Y:S02]  /*206e0*/  IMAD R22, R68.reuse, R26, R22 ;  /* 0x0000001a44167224 */ /* 0x040fe400078e0216 */
[C---:B------:R-:W-:Y:S02]  /*206f0*/  IMAD R29, R68.reuse, R25, R29 ;  /* 0x00000019441d7224 */ /* 0x040fe400078e021d */
[----:B------:R-:W-:Y:S02]  /*20700*/  IMAD R28, R68, R24, R28 ;  /* 0x00000018441c7224 */ /* 0x000fe400078e021c */
[----:B------:R-:W-:Y:S02]  /*20710*/  VIADD R3, R0, 0xb7 ;  /* 0x000000b700037836 */ /* 0x000fe40000000000 */
[--C-:B------:R-:W-:Y:S01]  /*20720*/  @!P5 IMAD.IADD R20, R20, 0x1, -R68.reuse ;  /* 0x000000011414d824 */ /* 0x100fe200078e0a44 */
[C---:B------:R-:W-:Y:S01]  /*20730*/  ISETP.GT.U32.AND P5, PT, R68.reuse, R22, PT ;  /* 0x000000164400720c */ /* 0x040fe20003fa4070 */
[----:B------:R-:W-:Y:S01]  /*20740*/  @!P3 IMAD.MOV R19, RZ, RZ, -R19 ;  /* 0x000000ffff13b224 */ /* 0x000fe200078e0a13 */
[----:B------:R-:W-:Y:S01]  /*20750*/  ISETP.GT.U32.AND P3, PT, R68, R29, PT ;  /* 0x0000001d4400720c */ /* 0x000fe20003f64070 */
[----:B------:R-:W-:Y:S01]  /*20760*/  @!P4 IMAD.IADD R18, R18, 0x1, -R68 ;  /* 0x000000011212c824 */ /* 0x000fe200078e0a44 */
[----:B------:R-:W-:-:S02]  /*20770*/  IABS R27, R3 ;  /* 0x00000003001b7213 */ /* 0x000fc40000000000 */
[C---:B------:R-:W-:Y:S01]  /*20780*/  ISETP.GT.U32.AND P4, PT, R68.reuse, R28, PT ;  /* 0x0000001c4400720c */ /* 0x040fe20003f84070 */
[----:B------:R-:W-:Y:S01]  /*20790*/  @!P6 IMAD.MOV R20, RZ, RZ, -R20 ;  /* 0x000000ffff14e224 */ /* 0x000fe200078e0a14 */
[----:B------:R-:W-:Y:S01]  /*207a0*/  ISETP.GT.U32.AND P6, PT, R68, R23, PT ;  /* 0x000000174400720c */ /* 0x000fe20003fc4070 */
[----:B------:R-:W-:Y:S02]  /*207b0*/  VIADD R2, R0, 0xbe ;  /* 0x000000be00027836 */ /* 0x000fe40000000000 */
[----:B------:R-:W-:Y:S01]  /*207c0*/  IMAD.HI.U32 R17, R74, R27, RZ ;  /* 0x0000001b4a117227 */ /* 0x000fe200078e00ff */
[----:B------:R-:W-:Y:S02]  /*207d0*/  IABS R25, R86 ;  /* 0x0000005600197213 */ /* 0x000fe40000000000 */
[----:B------:R-:W-:Y:S01]  /*207e0*/  IABS R26, R2 ;  /* 0x00000002001a7213 */ /* 0x000fe20000000000 */
[----:B------:R-:W-:Y:S02]  /*207f0*/  IMAD.MOV R17, RZ, RZ, -R17 ;  /* 0x000000ffff117224 */ /* 0x000fe400078e0a11 */
[----:B------:R-:W-:-:S02]  /*20800*/  @!P5 IMAD.IADD R22, R22, 0x1, -R68 ;  /* 0x000000011616d824 */ /* 0x000fc400078e0a44 */
[--C-:B------:R-:W-:Y:S02]  /*20810*/  @!P3 IMAD.IADD R29, R29, 0x1, -R68.reuse ;  /* 0x000000011d1db824 */ /* 0x100fe400078e0a44 */
[C---:B------:R-:W-:Y:S01]  /*20820*/  IMAD R27, R68.reuse, R17, R27 ;  /* 0x00000011441b7224 */ /* 0x040fe200078e021b */
[----:B------:R-:W-:Y:S01]  /*20830*/  ISETP.GT.U32.AND P5, PT, R68, R22, PT ;  /* 0x000000164400720c */ /* 0x000fe20003fa4070 */
[----:B------:R-:W-:Y:S01]  /*20840*/  @!P4 IMAD.IADD R28, R28, 0x1, -R68 ;  /* 0x000000011c1cc824 */ /* 0x000fe200078e0a44 */
[----:B------:R-:W-:Y:S01]  /*20850*/  ISETP.GT.U32.AND P4, PT, R68, R29, PT ;  /* 0x0000001d4400720c */ /* 0x000fe20003f84070 */
[----:B------:R-:W-:-:S04]  /*20860*/  IMAD.HI.U32 R16, R74, R26, RZ ;  /* 0x0000001a4a107227 */ /* 0x000fc800078e00ff */
[----:B------:R-:W-:-:S04]  /*20870*/  IMAD.HI.U32 R13, R74, R25, RZ ;  /* 0x000000194a0d7227 */ /* 0x000fc800078e00ff */
[----:B------:R-:W-:Y:S01]  /*20880*/  @!P6 IMAD.IADD R23, R23, 0x1, -R68 ;  /* 0x000000011717e824 */ /* 0x000fe200078e0a44 */
[C---:B------:R-:W-:Y:S01]  /*20890*/  ISETP.GT.U32.AND P6, PT, R68.reuse, R27, PT ;  /* 0x0000001b4400720c */ /* 0x040fe20003fc4070 */
[----:B------:R-:W-:Y:S02]  /*208a0*/  IMAD.MOV R16, RZ, RZ, -R16 ;  /* 0x000000ffff107224 */ /* 0x000fe400078e0a10 */
[----:B------:R-:W-:Y:S01]  /*208b0*/  IMAD.MOV R14, RZ, RZ, -R13 ;  /* 0x000000ffff0e7224 */ /* 0x000fe200078e0a0d */
[----:B------:R-:W-:Y:S01]  /*208c0*/  IABS R17, R85 ;  /* 0x0000005500117213 */ /* 0x000fe20000000000 */
[C---:B------:R-:W-:Y:S02]  /*208d0*/  IMAD R26, R68.reuse, R16, R26 ;  /* 0x00000010441a7224 */ /* 0x040fe400078e021a */
[----:B------:R-:W-:Y:S01]  /*208e0*/  IMAD R25, R68, R14, R25 ;  /* 0x0000000e44197224 */ /* 0x000fe200078e0219 */
[----:B------:R-:W-:Y:S01]  /*208f0*/  ISETP.GE.AND P3, PT, R76, RZ, PT ;  /* 0x000000ff4c00720c */ /* 0x000fe20003f66270 */
[--C-:B------:R-:W-:Y:S01]  /*20900*/  @!P5 IMAD.IADD R22, R22, 0x1, -R68.reuse ;  /* 0x000000011616d824 */ /* 0x100fe200078e0a44 */
[----:B------:R-:W-:Y:S01]  /*20910*/  IABS R24, R84 ;  /* 0x0000005400187213 */ /* 0x000fe20000000000 */
[----:B------:R-:W-:Y:S01]  /*20920*/  @!P4 IMAD.IADD R29, R29, 0x1, -R68 ;  /* 0x000000011d1dc824 */ /* 0x000fe200078e0a44 */
[----:B------:R-:W-:Y:S01]  /*20930*/  ISETP.GT.U32.AND P5, PT, R68, R26, PT ;  /* 0x0000001a4400720c */ /* 0x000fe20003fa4070 */
[----:B------:R-:W-:Y:S01]  /*20940*/  IMAD.HI.U32 R12, R74, R17, RZ ;  /* 0x000000114a0c7227 */ /* 0x000fe200078e00ff */
[----:B------:R-:W-:-:S03]  /*20950*/  ISETP.GT.U32.AND P4, PT, R68, R25, PT ;  /* 0x000000194400720c */ /* 0x000fc60003f84070 */
[----:B------:R-:W-:Y:S01]  /*20960*/  @!P6 IMAD.IADD R27, R27, 0x1, -R68 ;  /* 0x000000011b1be824 */ /* 0x000fe200078e0a44 */
[----:B------:R-:W-:Y:S01]  /*20970*/  ISETP.GT.U32.AND P6, PT, R68, R28, PT ;  /* 0x0000001c4400720c */ /* 0x000fe20003fc4070 */
[----:B------:R-:W-:-:S04]  /*20980*/  IMAD.HI.U32 R13, R74, R24, RZ ;  /* 0x000000184a0d7227 */ /* 0x000fc800078e00ff */
[----:B------:R-:W-:Y:S02]  /*20990*/  IMAD.MOV R12, RZ, RZ, -R12 ;  /* 0x000000ffff0c7224 */ /* 0x000fe400078e0a0c */
[----:B------:R-:W-:Y:S02]  /*209a0*/  IMAD.MOV R13, RZ, RZ, -R13 ;  /* 0x000000ffff0d7224 */ /* 0x000fe400078e0a0d */
[C---:B------:R-:W-:Y:S02]  /*209b0*/  IMAD R17, R68.reuse, R12, R17 ;  /* 0x0000000c44117224 */ /* 0x040fe400078e0211 */
[----:B------:R-:W-:Y:S01]  /*209c0*/  @!P3 IMAD.MOV R18, RZ, RZ, -R18 ;  /* 0x000000ffff12b224 */ /* 0x000fe200078e0a12 */
[C---:B------:R-:W-:Y:S01]  /*209d0*/  ISETP.GT.U32.AND P3, PT, R68.reuse, R27, PT ;  /* 0x0000001b4400720c */ /* 0x040fe20003f64070 */
[----:B------:R-:W-:Y:S01]  /*209e0*/  IMAD R24, R68, R13, R24 ;  /* 0x0000000d44187224 */ /* 0x000fe200078e0218 */
[----:B------:R-:W-:Y:S01]  /*209f0*/  IABS R16, R83 ;  /* 0x0000005300107213 */ /* 0x000fe20000000000 */
[----:B------:R-:W-:-:S02]  /*20a00*/  @!P5 IMAD.IADD R26, R26, 0x1, -R68 ;  /* 0x000000011a1ad824 */ /* 0x000fc400078e0a44 */
[--C-:B------:R-:W-:Y:S01]  /*20a10*/  @!P4 IMAD.IADD R25, R25, 0x1, -R68.reuse ;  /* 0x000000011919c824 */ /* 0x100fe200078e0a44 */
[----:B------:R-:W-:Y:S01]  /*20a20*/  ISETP.GT.U32.AND P4, PT, R68, R17, PT ;  /* 0x000000114400720c */ /* 0x000fe20003f84070 */
[--C-:B------:R-:W-:Y:S01]  /*20a30*/  @!P6 IMAD.IADD R28, R28, 0x1, -R68.reuse ;  /* 0x000000011c1ce824 */ /* 0x100fe200078e0a44 */
[----:B------:R-:W-:Y:S01]  /*20a40*/  ISETP.GT.U32.AND P5, PT, R68, R26, PT ;  /* 0x0000001a4400720c */ /* 0x000fe20003fa4070 */
[----:B------:R-:W-:Y:S01]  /*20a50*/  IMAD.HI.U32 R9, R74, R16, RZ ;  /* 0x000000104a097227 */ /* 0x000fe200078e00ff */
[C---:B------:R-:W-:Y:S02]  /*20a60*/  ISETP.GT.U32.AND P6, PT, R68.reuse, R24, PT ;  /* 0x000000184400720c */ /* 0x040fe40003fc4070 */
[----:B------:R-:W-:Y:S01]  /*20a70*/  IABS R15, R82 ;  /* 0x00000052000f7213 */ /* 0x000fe20000000000 */
[----:B------:R-:W-:Y:S02]  /*20a80*/  IMAD.MOV R9, RZ, RZ, -R9 ;  /* 0x000000ffff097224 */ /* 0x000fe400078e0a09 */
[----:B------:R-:W-:Y:S01]  /*20a90*/  @!P3 IMAD.IADD R27, R27, 0x1, -R68 ;  /* 0x000000011b1bb824 */ /* 0x000fe200078e0a44 */
[----:B------:R-:W-:Y:S01]  /*20aa0*/  ISETP.GE.AND P3, PT, R75, RZ, PT ;  /* 0x000000ff4b00720c */ /* 0x000fe20003f66270 */
[----:B------:R-:W-:-:S02]  /*20ab0*/  IMAD R16, R68, R9, R16 ;  /* 0x0000000944107224 */ /* 0x000fc400078e0210 */
[----:B------:R-:W-:Y:S01]  /*20ac0*/  @!P4 IMAD.IADD R17, R17, 0x1, -R68 ;  /* 0x000000011111c824 */ /* 0x000fe200078e0a44 */
[----:B------:R-:W-:Y:S01]  /*20ad0*/  ISETP.GT.U32.AND P4, PT, R68, R25, PT ;  /* 0x000000194400720c */ /* 0x000fe20003f84070 */
[----:B------:R-:W-:-:S04]  /*20ae0*/  IMAD.HI.U32 R10, R74, R15, RZ ;  /* 0x0000000f4a0a7227 */ /* 0x000fc800078e00ff */
[----:B------:R-:W-:Y:S02]  /*20af0*/  VIADD R81, R0, 0xd6 ;  /* 0x000000d600517836 */ /* 0x000fe40000000000 */
[--C-:B------:R-:W-:Y:S01]  /*20b00*/  @!P5 IMAD.IADD R26, R26, 0x1, -R68.reuse ;  /* 0x000000011a1ad824 */ /* 0x100fe200078e0a44 */
[----:B------:R-:W-:Y:S01]  /*20b10*/  ISETP.GE.AND P5, PT, R71, RZ, PT ;  /* 0x000000ff4700720c */ /* 0x000fe20003fa6270 */
[----:B------:R-:W-:Y:S01]  /*20b20*/  @!P6 IMAD.IADD R24, R24, 0x1, -R68 ;  /* 0x000000011818e824 */ /* 0x000fe200078e0a44 */
[----:B------:R-:W-:Y:S01]  /*20b30*/  ISETP.GT.U32.AND P6, PT, R68, R16, PT ;  /* 0x000000104400720c */ /* 0x000fe20003fc4070 */
[----:B------:R-:W-:Y:S02]  /*20b40*/  IMAD.MOV R10, RZ, RZ, -R10 ;  /* 0x000000ffff0a7224 */ /* 0x000fe400078e0a0a */
[----:B------:R-:W-:Y:S01]  /*20b50*/  VIADD R79, R0, 0xde ;  /* 0x000000de004f7836 */ /* 0x000fe20000000000 */
[----:B------:R-:W-:Y:S01]  /*20b60*/  IABS R14, R81 ;  /* 0x00000051000e7213 */ /* 0x000fe20000000000 */
[----:B------:R-:W-:-:S02]  /*20b70*/  IMAD R15, R68, R10, R15 ;  /* 0x0000000a440f7224 */ /* 0x000fc400078e020f */
[----:B------:R-:W-:Y:S01]  /*20b80*/  @!P3 IMAD.MOV R23, RZ, RZ, -R23 ;  /* 0x000000ffff17b224 */ /* 0x000fe200078e0a17 */
[----:B------:R-:W-:Y:S01]  /*20b90*/  IABS R9, R79 ;  /* 0x0000004f00097213 */ /* 0x000fe20000000000 */
[----:B------:R-:W-:Y:S01]  /*20ba0*/  IMAD.HI.U32 R7, R74, R14, RZ ;  /* 0x0000000e4a077227 */ /* 0x000fe200078e00ff */
[----:B------:R-:W-:-:S03]  /*20bb0*/  ISETP.GT.U32.AND P3, PT, R68, R24, PT ;  /* 0x000000184400720c */ /* 0x000fc60003f64070 */
[----:B------:R-:W-:Y:S02]  /*20bc0*/  VIADD R80, R0, 0xd7 ;  /* 0x000000d700507836 */ /* 0x000fe40000000000 */
[----:B------:R-:W-:Y:S01]  /*20bd0*/  @!P4 IMAD.IADD R25, R25, 0x1, -R68 ;  /* 0x000000011919c824 */ /* 0x000fe200078e0a44 */
[----:B------:R-:W-:Y:S01]  /*20be0*/  ISETP.GT.U32.AND P4, PT, R68, R15, PT ;  /* 0x0000000f4400720c */ /* 0x000fe20003f84070 */
[----:B------:R-:W-:Y:S01]  /*20bf0*/  IMAD.HI.U32 R4, R74, R9, RZ ;  /* 0x000000094a047227 */ /* 0x000fe200078e00ff */
[----:B------:R-:W-:-:S03]  /*20c00*/  IABS R10, R80 ;  /* 0x00000050000a7213 */ /* 0x000fc60000000000 */
[----:B------:R-:W-:Y:S02]  /*20c10*/  IMAD.MOV R7, RZ, RZ, -R7 ;  /* 0x000000ffff077224 */ /* 0x000fe400078e0a07 */
[----:B------:R-:W-:Y:S02]  /*20c20*/  @!P6 IMAD.IADD R16, R16, 0x1, -R68 ;  /* 0x000000011010e824 */ /* 0x000fe400078e0a44 */
[----:B------:R-:W-:Y:S01]  /*20c30*/  @!P5 IMAD.MOV R22, RZ, RZ, -R22 ;  /* 0x000000ffff16d224 */ /* 0x000fe200078e0a16 */
[C---:B------:R-:W-:Y:S01]  /*20c40*/  ISETP.GT.U32.AND P5, PT, R68.reuse, R17, PT ;  /* 0x000000114400720c */ /* 0x040fe20003fa4070 */
[----:B------:R-:W-:Y:S01]  /*20c50*/  IMAD.MOV R4, RZ, RZ, -R4 ;  /* 0x000000ffff047224 */ /* 0x000fe200078e0a04 */
[C---:B------:R-:W-:Y:S01]  /*20c60*/  ISETP.GT.U32.AND P6, PT, R68.reuse, R16, PT ;  /* 0x000000104400720c */ /* 0x040fe20003fc4070 */
[----:B------:R-:W-:Y:S02]  /*20c70*/  IMAD R14, R68, R7, R14 ;  /* 0x00000007440e7224 */ /* 0x000fe400078e020e */
[----:B------:R-:W-:-:S04]  /*20c80*/  IMAD.HI.U32 R5, R74, R10, RZ ;  /* 0x0000000a4a057227 */ /* 0x000fc800078e00ff */
[----:B------:R-:W-:Y:S02]  /*20c90*/  IMAD R9, R68, R4, R9 ;  /* 0x0000000444097224 */ /* 0x000fe400078e0209 */
[--C-:B------:R-:W-:Y:S01]  /*20ca0*/  @!P3 IMAD.IADD R24, R24, 0x1, -R68.reuse ;  /* 0x000000011818b824 */ /* 0x100fe200078e0a44 */
[C---:B------:R-:W-:Y:S01]  /*20cb0*/  ISETP.GT.U32.AND P3, PT, R68.reuse, R14, PT ;  /* 0x0000000e4400720c */ /* 0x040fe20003f64070 */
[----:B------:R-:W-:Y:S02]  /*20cc0*/  IMAD.MOV R5, RZ, RZ, -R5 ;  /* 0x000000ffff057224 */ /* 0x000fe400078e0a05 */
[----:B------:R-:W-:Y:S01]  /*20cd0*/  @!P4 IMAD.IADD R15, R15, 0x1, -R68 ;  /* 0x000000010f0fc824 */ /* 0x000fe200078e0a44 */
[----:B------:R-:W-:Y:S01]  /*20ce0*/  ISETP.GT.U32.AND P4, PT, R68, R9, PT ;  /* 0x000000094400720c */ /* 0x000fe20003f84070 */
[----:B------:R-:W-:Y:S02]  /*20cf0*/  VIADD R78, R0, 0xdf ;  /* 0x000000df004e7836 */ /* 0x000fe40000000000 */
[----:B------:R-:W-:-:S02]  /*20d00*/  IMAD R10, R68, R5, R10 ;  /* 0x00000005440a7224 */ /* 0x000fc400078e020a */
[--C-:B------:R-:W-:Y:S01]  /*20d10*/  @!P5 IMAD.IADD R17, R17, 0x1, -R68.reuse ;  /* 0x000000011111d824 */ /* 0x100fe200078e0a44 */
[----:B------:R-:W-:Y:S02]  /*20d20*/  ISETP.GE.AND P5, PT, R70, RZ, PT ;  /* 0x000000ff4600720c */ /* 0x000fe40003fa6270 */
[----:B------:R-:W-:Y:S01]  /*20d30*/  IABS R8, R78 ;  /* 0x0000004e00087213 */ /* 0x000fe20000000000 */
[----:B------:R-:W-:Y:S01]  /*20d40*/  @!P6 IMAD.IADD R16, R16, 0x1, -R68 ;  /* 0x000000011010e824 */ /* 0x000fe200078e0a44 */
[----:B------:R-:W-:Y:S01]  /*20d50*/  ISETP.GT.U32.AND P6, PT, R68, R10, PT ;  /* 0x0000000a4400720c */ /* 0x000fe20003fc4070 */
[C---:B------:R-:W-:Y:S02]  /*20d60*/  VIADD R77, R0.reuse, 0xe6 ;  /* 0x000000e6004d7836 */ /* 0x040fe40000000000 */
[----:B------:R-:W-:Y:S02]  /*20d70*/  VIADD R76, R0, 0xe7 ;  /* 0x000000e7004c7836 */ /* 0x000fe40000000000 */
[----:B------:R-:W-:Y:S01]  /*20d80*/  IMAD.HI.U32 R4, R74, R8, RZ ;  /* 0x000000084a047227 */ /* 0x000fe200078e00ff */
[----:B------:R-:W-:-:S03]  /*20d90*/  IABS R7, R77 ;  /* 0x0000004d00077213 */ /* 0x000fc60000000000 */
[--C-:B------:R-:W-:Y:S01]  /*20da0*/  @!P3 IMAD.IADD R14, R14, 0x1, -R68.reuse ;  /* 0x000000010e0eb824 */ /* 0x100fe200078e0a44 */
[----:B------:R-:W-:Y:S01]  /*20db0*/  ISETP.GE.AND P3, PT, R87, RZ, PT ;  /* 0x000000ff5700720c */ /* 0x000fe20003f66270 */
[----:B------:R-:W-:Y:S01]  /*20dc0*/  @!P4 IMAD.IADD R9, R9, 0x1, -R68 ;  /* 0x000000010909c824 */ /* 0x000fe200078e0a44 */
[----:B------:R-:W-:Y:S01]  /*20dd0*/  IABS R6, R76 ;  /* 0x0000004c00067213 */ /* 0x000fe20000000000 */
[----:B------:R-:W-:Y:S02]  /*20de0*/  IMAD.MOV R4, RZ, RZ, -R4 ;  /* 0x000000ffff047224 */ /* 0x000fe400078e0a04 */
[----:B------:R-:W-:Y:S01]  /*20df0*/  @!P5 IMAD.MOV R29, RZ, RZ, -R29 ;  /* 0x000000ffff1dd224 */ /* 0x000fe200078e0a1d */
[C---:B------:R-:W-:Y:S01]  /*20e00*/  ISETP.GT.U32.AND P5, PT, R68.reuse, R9, PT ;  /* 0x000000094400720c */ /* 0x040fe20003fa4070 */
[----:B------:R-:W-:Y:S02]  /*20e10*/  IMAD R8, R68, R4, R8 ;  /* 0x0000000444087224 */ /* 0x000fe400078e0208 */
[----:B------:R-:W-:-:S04]  /*20e20*/  IMAD.HI.U32 R11, R74, R7, RZ ;  /* 0x000000074a0b7227 */ /* 0x000fc800078e00ff */
[----:B------:R-:W-:-:S04]  /*20e30*/  IMAD.HI.U32 R4, R74, R6, RZ ;  /* 0x000000064a047227 */ /* 0x000fc800078e00ff */
[----:B------:R-:W-:Y:S02]  /*20e40*/  @!P6 IMAD.IADD R10, R10, 0x1, -R68 ;  /* 0x000000010a0ae824 */ /* 0x000fe400078e0a44 */
[----:B------:R-:W-:Y:S02]  /*20e50*/  IMAD.MOV R12, RZ, RZ, -R11 ;  /* 0x000000ffff0c7224 */ /* 0x000fe400078e0a0b */
[----:B------:R-:W-:Y:S02]  /*20e60*/  IMAD.MOV R11, RZ, RZ, -R4 ;  /* 0x000000ffff0b7224 */ /* 0x000fe400078e0a04 */
[----:B------:R-:W-:Y:S01]  /*20e70*/  @!P3 IMAD.MOV R28, RZ, RZ, -R28 ;  /* 0x000000ffff1cb224 */ /* 0x000fe200078e0a1c */
[C---:B------:R-:W-:Y:S01]  /*20e80*/  ISETP.GT.U32.AND P3, PT, R68.reuse, R10, PT ;  /* 0x0000000a4400720c */ /* 0x040fe20003f64070 */
[----:B------:R-:W-:Y:S02]  /*20e90*/  IMAD R6, R68, R11, R6 ;  /* 0x0000000b44067224 */ /* 0x000fe400078e0206 */
[----:B------:R-:W-:-:S02]  /*20ea0*/  VIADD R70, R0, 0xf6 ;  /* 0x000000f600467836 */ /* 0x000fc40000000000 */
[C---:B------:R-:W-:Y:S02]  /*20eb0*/  IMAD R7, R68.reuse, R12, R7 ;  /* 0x0000000c44077224 */ /* 0x040fe400078e0207 */
[----:B------:R-:W-:Y:S01]  /*20ec0*/  @!P5 IMAD.IADD R9, R9, 0x1, -R68 ;  /* 0x000000010909d824 */ /* 0x000fe200078e0a44 */
[----:B------:R-:W-:Y:S02]  /*20ed0*/  IABS R12, R70 ;  /* 0x00000046000c7213 */ /* 0x000fe40000000000 */
[----:B------:R-:W-:-:S03]  /*20ee0*/  ISETP.GT.U32.AND P5, PT, R68, R6, PT ;  /* 0x000000064400720c */ /* 0x000fc60003fa4070 */
[----:B------:R-:W-:Y:S01]  /*20ef0*/  IMAD.HI.U32 R11, R74, R12, RZ ;  /* 0x0000000c4a0b7227 */ /* 0x000fe200078e00ff */
[----:B------:R0:W-:Y:S03]  /*20f00*/  STL [R1+0xf5c], R3 ;  /* 0x000f5c0301007387 */ /* 0x0001e60000100800 */
[----:B------:R-:W-:Y:S01]  /*20f10*/  @!P3 IMAD.IADD R10, R10, 0x1, -R68 ;  /* 0x000000010a0ab824 */ /* 0x000fe200078e0a44 */
[----:B------:R-:W-:Y:S01]  /*20f20*/  ISETP.GE.AND P3, PT, R3, RZ, PT ;  /* 0x000000ff0300720c */ /* 0x000fe20003f66270 */
[----:B------:R-:W-:Y:S01]  /*20f30*/  IMAD.MOV R11, RZ, RZ, -R11 ;  /* 0x000000ffff0b7224 */ /* 0x000fe200078e0a0b */
[----:B------:R-:W-:Y:S01]  /*20f40*/  ISETP.GT.U32.AND P6, PT, R68, R15, PT ;  /* 0x0000000f4400720c */ /* 0x000fe20003fc4070 */
[----:B0-----:R-:W-:Y:S02]  /*20f50*/  VIADD R3, R0, 0xf7 ;  /* 0x000000f700037836 */ /* 0x001fe40000000000 */
[----:B------:R-:W-:-:S02]  /*20f60*/  IMAD R12, R68, R11, R12 ;  /* 0x0000000b440c7224 */ /* 0x000fc400078e020c */
[----:B------:R-:W-:Y:S01]  /*20f70*/  @!P5 IMAD.IADD R6, R6, 0x1, -R68 ;  /* 0x000000010606d824 */ /* 0x000fe200078e0a44 */
[----:B------:R-:W-:-:S04]  /*20f80*/  IABS R11, R3 ;  /* 0x00000003000b7213 */ /* 0x000fc80000000000 */
[----:B------:R-:W-:Y:S01]  /*20f90*/  ISETP.GT.U32.AND P5, PT, R68, R6, PT ;  /* 0x000000064400720c */ /* 0x000fe20003fa4070 */
[----:B------:R-:W-:Y:S01]  /*20fa0*/  IMAD.HI.U32 R92, R74, R11, RZ ;  /* 0x0000000b4a5c7227 */ /* 0x000fe200078e00ff */
[----:B------:R-:W-:-:S03]  /*20fb0*/  ISETP.GT.U32.AND P4, PT, R68, R14, PT ;  /* 0x0000000e4400720c */ /* 0x000fc60003f84070 */
[----:B------:R-:W-:Y:S02]  /*20fc0*/  IMAD.MOV R92, RZ, RZ, -R92 ;  /* 0x000000ffff5c7224 */ /* 0x000fe400078e0a5c */
[----:B------:R-:W-:Y:S01]  /*20fd0*/  @!P6 IMAD.IADD R15, R15, 0x1, -R68 ;  /* 0x000000010f0fe824 */ /* 0x000fe200078e0a44 */
[C---:B------:R-:W-:Y:S01]  /*20fe0*/  ISETP.GT.U32.AND P6, PT, R68.reuse, R8, PT ;  /* 0x000000084400720c */ /* 0x040fe20003fc4070 */
[----:B------:R-:W-:-:S04]  /*20ff0*/  IMAD R11, R68, R92, R11 ;  /* 0x0000005c440b7224 */ /* 0x000fc800078e020b */
[--C-:B------:R-:W-:Y:S01]  /*21000*/  @!P5 IMAD.IADD R6, R6, 0x1, -R68.reuse ;  /* 0x000000010606d824 */ /* 0x100fe200078e0a44 */
[----:B------:R-:W-:Y:S01]  /*21010*/  ISETP.GT.U32.AND P5, PT, R68, R11, PT ;  /* 0x0000000b4400720c */ /* 0x000fe20003fa4070 */
[----:B------:R-:W-:Y:S01]  /*21020*/  @!P4 IMAD.IADD R14, R14, 0x1, -R68 ;  /* 0x000000010e0ec824 */ /* 0x000fe200078e0a44 */
[----:B------:R-:W-:-:S05]  /*21030*/  ISETP.GT.U32.AND P4, PT, R68, R7, PT ;  /* 0x000000074400720c */ /* 0x000fca0003f84070 */
[----:B------:R-:W-:Y:S01]  /*21040*/  @!P6 IMAD.IADD R8, R8, 0x1, -R68 ;  /* 0x000000010808e824 */ /* 0x000fe200078e0a44 */
[----:B------:R-:W-:Y:S01]  /*21050*/  ISETP.GE.AND P6, PT, R2, RZ, PT ;  /* 0x000000ff0200720c */ /* 0x000fe20003fc6270 */
[----:B------:R-:W-:-:S04]  /*21060*/  VIADD R75, R0, 0xee ;  /* 0x000000ee004b7836 */ /* 0x000fc80000000000 */
[--C-:B------:R-:W-:Y:S01]  /*21070*/  @!P5 IMAD.IADD R11, R11, 0x1, -R68.reuse ;  /* 0x000000010b0bd824 */ /* 0x100fe200078e0a44 */
[----:B------:R-:W-:Y:S01]  /*21080*/  ISETP.GE.AND P5, PT, R84, RZ, PT ;  /* 0x000000ff5400720c */ /* 0x000fe20003fa6270 */
[----:B------:R-:W-:Y:S01]  /*21090*/  @!P4 IMAD.IADD R7, R7, 0x1, -R68 ;  /* 0x000000010707c824 */ /* 0x000fe200078e0a44 */
[----:B------:R-:W-:Y:S01]  /*210a0*/  IABS R5, R75 ;  /* 0x0000004b00057213 */ /* 0x000fe20000000000 */
[----:B------:R-:W-:-:S04]  /*210b0*/  VIADD R71, R0, 0xef ;  /* 0x000000ef00477836 */ /* 0x000fc80000000000 */
[----:B------:R-:W-:Y:S01]  /*210c0*/  @!P6 IMAD.MOV R26, RZ, RZ, -R26 ;  /* 0x000000ffff1ae224 */ /* 0x000fe200078e0a1a */
[----:B------:R-:W-:Y:S01]  /*210d0*/  ISETP.GT.U32.AND P6, PT, R68, R7, PT ;  /* 0x000000074400720c */ /* 0x000fe20003fc4070 */
[----:B------:R-:W-:Y:S01]  /*210e0*/  IMAD.HI.U32 R4, R74, R5, RZ ;  /* 0x000000054a047227 */ /* 0x000fe200078e00ff */
[----:B------:R-:W-:-:S03]  /*210f0*/  IABS R13, R71 ;  /* 0x00000047000d7213 */ /* 0x000fc60000000000 */
[----:B------:R-:W-:Y:S01]  /*21100*/  @!P5 IMAD.MOV R24, RZ, RZ, -R24 ;  /* 0x000000ffff18d224 */ /* 0x000fe200078e0a18 */
[C---:B------:R-:W-:Y:S01]  /*21110*/  ISETP.GT.U32.AND P5, PT, R68.reuse, R11, PT ;  /* 0x0000000b4400720c */ /* 0x040fe20003fa4070 */
[----:B------:R-:W-:Y:S01]  /*21120*/  IMAD.MOV R4, RZ, RZ, -R4 ;  /* 0x000000ffff047224 */ /* 0x000fe200078e0a04 */
[----:B------:R0:W-:Y:S03]  /*21130*/  STL [R1+0xf6c], R2 ;  /* 0x000f6c0201007387 */ /* 0x0001e60000100800 */
[----:B------:R-:W-:Y:S01]  /*21140*/  IMAD R5, R68, R4, R5 ;  /* 0x0000000444057224 */ /* 0x000fe200078e0205 */
[----:B------:R-:W-:Y:S01]  /*21150*/  STL [R1+0xf60], R86 ;  /* 0x000f605601007387 */ /* 0x000fe20000100800 */
[----:B------:R-:W-:-:S03]  /*21160*/  IMAD.HI.U32 R4, R74, R13, RZ ;  /* 0x0000000d4a047227 */ /* 0x000fc600078e00ff */
[----:B------:R-:W-:Y:S01]  /*21170*/  STL [R1+0xf68], R84 ;  /* 0x000f685401007387 */ /* 0x000fe20000100800 */
[----:B------:R-:W-:Y:S01]  /*21180*/  @!P6 IMAD.IADD R7, R7, 0x1, -R68 ;  /* 0x000000010707e824 */ /* 0x000fe200078e0a44 */
[----:B------:R-:W-:Y:S02]  /*21190*/  ISETP.GT.U32.AND P6, PT, R68, R12, PT ;  /* 0x0000000c4400720c */ /* 0x000fe40003fc4070 */
[----:B------:R-:W-:Y:S01]  /*211a0*/  STL [R1+0xf70], R85 ;  /* 0x000f705501007387 */ /* 0x000fe20000100800 */
[----:B------:R-:W-:-:S03]  /*211b0*/  IMAD.MOV R4, RZ, RZ, -R4 ;  /* 0x000000ffff047224 */ /* 0x000fc600078e0a04 */
[----:B------:R-:W-:Y:S01]  /*211c0*/  STL [R1+0xf58], R83 ;  /* 0x000f585301007387 */ /* 0x000fe20000100800 */
[----:B0-----:R-:W-:Y:S01]  /*211d0*/  VIADD R2, R0, 0xfe ;  /* 0x000000fe00027836 */ /* 0x001fe20000000000 */
[----:B------:R-:W-:Y:S02]  /*211e0*/  SEL R30, R73, R30, !P1 ;  /* 0x0000001e491e7207 */ /* 0x000fe40004800000 */
[----:B------:R-:W-:Y:S01]  /*211f0*/  STL [R1+0xf50], R82 ;  /* 0x000f505201007387 */ /* 0x000fe20000100800 */
[----:B------:R-:W-:-:S03]  /*21200*/  @!P5 IMAD.IADD R11, R11, 0x1, -R68 ;  /* 0x000000010b0bd824 */ /* 0x000fc600078e0a44 */
[----:B------:R-:W-:Y:S01]  /*21210*/  STL [R1+0xf44], R81 ;  /* 0x000f445101007387 */ /* 0x000fe20000100800 */
[----:B------:R-:W-:-:S03]  /*21220*/  ISETP.GE.AND P5, PT, R81, RZ, PT ;  /* 0x000000ff5100720c */ /* 0x000fc60003fa6270 */
[----:B------:R-:W-:Y:S01]  /*21230*/  STL [R1+0xf38], R80 ;  /* 0x000f385001007387 */ /* 0x000fe20000100800 */
[----:B------:R-:W-:-:S03]  /*21240*/  IMAD R13, R68, R4, R13 ;  /* 0x00000004440d7224 */ /* 0x000fc600078e020d */
[----:B------:R-:W-:Y:S01]  /*21250*/  STL [R1+0xf34], R79 ;  /* 0x000f344f01007387 */ /* 0x000fe20000100800 */
[----:B------:R-:W-:-:S03]  /*21260*/  IABS R4, R2 ;  /* 0x0000000200047213 */ /* 0x000fc60000000000 */
[----:B------:R-:W-:Y:S01]  /*21270*/  STL [R1+0xf28], R78 ;  /* 0x000f284e01007387 */ /* 0x000fe20000100800 */
[----:B------:R-:W-:-:S03]  /*21280*/  IMAD R30, R30, UR11, RZ ;  /* 0x0000000b1e1e7c24 */ /* 0x000fc6000f8e02ff */
[----:B------:R-:W-:Y:S01]  /*21290*/  STL [R1+0xf1c], R77 ;  /* 0x000f1c4d01007387 */ /* 0x000fe20000100800 */
[----:B------:R-:W-:-:S03]  /*212a0*/  SEL R31, R73, R31, !P1 ;  /* 0x0000001f491f7207 */ /* 0x000fc60004800000 */
[----:B------:R-:W-:Y:S04]  /*212b0*/  STL [R1+0xf18], R76 ;  /* 0x000f184c01007387 */ /* 0x000fe80000100800 */
[----:B------:R-:W-:Y:S01]  /*212c0*/  STL [R1+0xf14], R75 ;  /* 0x000f144b01007387 */ /* 0x000fe20000100800 */
[----:B------:R-:W-:-:S03]  /*212d0*/  IMAD.HI.U32 R74, R74, R4, RZ ;  /* 0x000000044a4a7227 */ /* 0x000fc600078e00ff */
[----:B------:R-:W-:Y:S01]  /*212e0*/  STL [R1+0xf04], R71 ;  /* 0x000f044701007387 */ /* 0x000fe20000100800 */
[----:B------:R-:W-:-:S03]  /*212f0*/  @!P6 IMAD.IADD R12, R12, 0x1, -R68 ;  /* 0x000000010c0ce824 */ /* 0x000fc600078e0a44 */
[----:B------:R-:W-:Y:S01]  /*21300*/  STL [R1+0xefc], R70 ;  /* 0x000efc4601007387 */ /* 0x000fe20000100800 */
[----:B-1----:R-:W-:Y:S01]  /*21310*/  IMAD R31, R31, UR4, RZ ;  /* 0x000000041f1f7c24 */ /* 0x002fe2000f8e02ff */
[C---:B------:R-:W-:Y:S01]  /*21320*/  ISETP.GT.U32.AND P4, PT, R68.reuse, R5, PT ;  /* 0x000000054400720c */ /* 0x040fe20003f84070 */
[----:B------:R-:W-:Y:S01]  /*21330*/  IMAD.MOV R74, RZ, RZ, -R74 ;  /* 0x000000ffff4a7224 */ /* 0x000fe200078e0a4a */
[----:B------:R-:W-:Y:S01]  /*21340*/  STL [R1+0xef0], R3 ;  /* 0x000ef00301007387 */ /* 0x000fe20000100800 */
[----:B------:R-:W-:Y:S01]  /*21350*/  @!P5 IMAD.MOV R14, RZ, RZ, -R14 ;  /* 0x000000ffff0ed224 */ /* 0x000fe200078e0a0e */
[C---:B------:R-:W-:Y:S01]  /*21360*/  SEL R67, R73.reuse, R67, !P1 ;  /* 0x0000004349437207 */ /* 0x040fe20004800000 */
[----:B------:R-:W-:Y:S01]  /*21370*/  @!P3 IMAD.MOV R27, RZ, RZ, -R27 ;  /* 0x000000ffff1bb224 */ /* 0x000fe200078e0a1b */
[----:B------:R0:W-:Y:S01]  /*21380*/  STL [R1+0x12e0], R0 ;  /* 0x0012e00001007387 */ /* 0x0001e20000100800 */
[----:B------:R-:W-:Y:S01]  /*21390*/  IMAD R4, R68, R74, R4 ;  /* 0x0000004a44047224 */ /* 0x000fe200078e0204 */
[----:B------:R-:W-:Y:S01]  /*213a0*/  SEL R66, R73, R66, !P1 ;  /* 0x0000004249427207 */ /* 0x000fe20004800000 */
[----:B------:R-:W1:Y:S01]  /*213b0*/  LDCU UR4, c[0x0][0x3b0] ;  /* 0x00007600ff0477ac */ /* 0x000e620008000800 */
[----:B------:R-:W-:Y:S01]  /*213c0*/  STL [R1+0xeec], R2 ;  /* 0x000eec0201007387 */ /* 0x000fe20000100800 */
[----:B0-----:R-:W-:-:S04]  /*213d0*/  LEA R0, P6, R30, R72, 0x1 ;  /* 0x000000481e007211 */ /* 0x001fc800078c08ff */
[----:B------:R-:W-:Y:S01]  /*213e0*/  LEA.HI.X.SX32 R84, R30, R69, 0x1, P6 ;  /* 0x000000451e547211 */ /* 0x000fe200030f0eff */
[----:B------:R0:W-:Y:S01]  /*213f0*/  STL [R1+0x2ec], R0 ;  /* 0x0002ec0001007387 */ /* 0x0001e20000100800 */
[----:B------:R-:W-:Y:S01]  /*21400*/  @P0 IMAD.MOV.U32 R92, RZ, RZ, R0 ;  /* 0x000000ffff5c0224 */ /* 0x000fe200078e0000 */
[----:B------:R-:W-:Y:S02]  /*21410*/  PRMT R74, RZ, 0x7610, R74 ;  /* 0x00007610ff4a7816 */ /* 0x000fe4000000004a */
[----:B------:R-:W-:Y:S01]  /*21420*/  @P0 IMAD.MOV.U32 R93, RZ, RZ, R84 ;  /* 0x000000ffff5d0224 */ /* 0x000fe200078e0054 */
[----:B------:R-:W-:-:S04]  /*21430*/  PRMT R30, RZ, 0x7610, R30 ;  /* 0x00007610ff1e7816 */ /* 0x000fc8000000001e */
[----:B------:R2:W3:Y:S01]  /*21440*/  @P0 LDG.E.U16 R74, desc[UR20][R92.64] ;  /* 0x000000145c4a0981 */ /* 0x0004e2000c1e1500 */
[----:B0-----:R-:W-:-:S04]  /*21450*/  LEA R0, P5, R31, R72, 0x1 ;  /* 0x000000481f007211 */ /* 0x001fc800078a08ff */
[----:B------:R-:W-:Y:S01]  /*21460*/  LEA.HI.X.SX32 R31, R31, R69, 0x1, P5 ;  /* 0x000000451f1f7211 */ /* 0x000fe200028f0eff */
[----:B--2---:R-:W-:-:S04]  /*21470*/  @P0 IMAD.MOV.U32 R92, RZ, RZ, R0 ;  /* 0x000000ffff5c0224 */ /* 0x004fc800078e0000 */
[----:B------:R-:W-:-:S05]  /*21480*/  @P0 IMAD.MOV.U32 R93, RZ, RZ, R31 ;  /* 0x000000ffff5d0224 */ /* 0x000fca00078e001f */
[----:B------:R-:W2:Y:S01]  /*21490*/  @P0 LDG.E.U16 R30, desc[UR20][R92.64] ;  /* 0x000000145c1e0981 */ /* 0x000ea2000c1e1500 */
[----:B------:R-:W-:Y:S01]  /*214a0*/  ISETP.GT.U32.AND P3, PT, R68, R8, PT ;  /* 0x000000084400720c */ /* 0x000fe20003f64070 */
[----:B------:R-:W-:-:S05]  /*214b0*/  @!P4 IMAD.IADD R5, R5, 0x1, -R68 ;  /* 0x000000010505c824 */ /* 0x000fca00078e0a44 */
[----:B------:R-:W-:-:S07]  /*214c0*/  ISETP.GT.U32.AND P4, PT, R68, R5, PT ;  /* 0x000000054400720c */ /* 0x000fce0003f84070 */
[----:B------:R-:W-:Y:S01]  /*214d0*/  @!P3 IMAD.IADD R8, R8, 0x1, -R68 ;  /* 0x000000010808b824 */ /* 0x000fe200078e0a44 */
[----:B------:R-:W-:-:S05]  /*214e0*/  ISETP.GT.U32.AND P3, PT, R68, R13, PT ;  /* 0x0000000d4400720c */ /* 0x000fca0003f64070 */
[----:B------:R-:W-:Y:S01]  /*214f0*/  @!P4 IMAD.IADD R5, R5, 0x1, -R68 ;  /* 0x000000010505c824 */ /* 0x000fe200078e0a44 */
[----:B------:R-:W-:Y:S02]  /*21500*/  ISETP.GE.AND P4, PT, R86, RZ, PT ;  /* 0x000000ff5600720c */ /* 0x000fe40003f86270 */
[----:B------:R-:W-:-:S05]  /*21510*/  ISETP.GE.AND P6, PT, R85, RZ, PT ;  /* 0x000000ff5500720c */ /* 0x000fca0003fc6270 */
[----:B------:R-:W-:Y:S01]  /*21520*/  @!P3 IMAD.IADD R13, R13, 0x1, -R68 ;  /* 0x000000010d0db824 */ /* 0x000fe200078e0a44 */
[----:B------:R-:W-:-:S05]  /*21530*/  ISETP.GT.U32.AND P3, PT, R68, R4, PT ;  /* 0x000000044400720c */ /* 0x000fca0003f64070 */
[----:B------:R-:W-:Y:S01]  /*21540*/  @!P4 IMAD.MOV R25, RZ, RZ, -R25 ;  /* 0x000000ffff19c224 */ /* 0x000fe200078e0a19 */
[----:B------:R-:W-:Y:S01]  /*21550*/  ISETP.GT.U32.AND P4, PT, R68, R12, PT ;  /* 0x0000000c4400720c */ /* 0x000fe20003f84070 */
[----:B------:R-:W-:-:S06]  /*21560*/  @!P6 IMAD.MOV R17, RZ, RZ, -R17 ;  /* 0x000000ffff11e224 */ /* 0x000fcc00078e0a11 */
[----:B------:R-:W-:-:S05]  /*21570*/  @!P3 IMAD.IADD R4, R4, 0x1, -R68 ;  /* 0x000000010404b824 */ /* 0x000fca00078e0a44 */
[----:B------:R-:W-:Y:S01]  /*21580*/  ISETP.GT.U32.AND P6, PT, R68, R4, PT ;  /* 0x000000044400720c */ /* 0x000fe20003fc4070 */
[----:B------:R-:W-:Y:S01]  /*21590*/  @!P4 IMAD.IADD R12, R12, 0x1, -R68 ;  /* 0x000000010c0cc824 */ /* 0x000fe200078e0a44 */
[----:B------:R-:W-:-:S11]  /*215a0*/  ISETP.GE.AND P4, PT, R82, RZ, PT ;  /* 0x000000ff5200720c */ /* 0x000fd60003f86270 */
[----:B------:R-:W-:Y:S01]  /*215b0*/  @!P6 IMAD.IADD R4, R4, 0x1, -R68 ;  /* 0x000000010404e824 */ /* 0x000fe200078e0a44 */
[----:B------:R-:W-:Y:S01]  /*215c0*/  ISETP.GE.AND P6, PT, R79, RZ, PT ;  /* 0x000000ff4f00720c */ /* 0x000fe20003fc6270 */
[----:B------:R-:W-:Y:S01]  /*215d0*/  @!P4 IMAD.MOV R15, RZ, RZ, -R15 ;  /* 0x000000ffff0fc224 */ /* 0x000fe200078e0a0f */
[----:B------:R-:W-:Y:S01]  /*215e0*/  ISETP.GE.AND P4, PT, R78, RZ, PT ;  /* 0x000000ff4e00720c */ /* 0x000fe20003f86270 */
[----:B------:R-:W-:Y:S01]  /*215f0*/  STL [R1+0x2e8], R84 ;  /* 0x0002e85401007387 */ /* 0x000fe20000100800 */
[C---:B------:R-:W-:Y:S02]  /*21600*/  SEL R64, R73.reuse, R64, !P1 ;  /* 0x0000004049407207 */ /* 0x040fe40004800000 */
[----:B------:R-:W-:-:S07]  /*21610*/  SEL R62, R73, R62, !P1 ;  /* 0x0000003e493e7207 */ /* 0x000fce0004800000 */
[----:B------:R-:W-:Y:S01]  /*21620*/  @!P6 IMAD.MOV R9, RZ, RZ, -R9 ;  /* 0x000000ffff09e224 */ /* 0x000fe200078e0a09 */
[----:B------:R-:W-:Y:S02]  /*21630*/  ISETP.GE.AND P6, PT, R2, RZ, PT ;  /* 0x000000ff0200720c */ /* 0x000fe40003fc6270 */
[----:B------:R-:W-:Y:S01]  /*21640*/  SEL R2, R73, R46, !P1 ;  /* 0x0000002e49027207 */ /* 0x000fe20004800000 */
[----:B------:R-:W-:Y:S01]  /*21650*/  @!P4 IMAD.MOV R8, RZ, RZ, -R8 ;  /* 0x000000ffff08c224 */ /* 0x000fe200078e0a08 */
[----:B------:R-:W-:Y:S02]  /*21660*/  ISETP.GE.AND P4, PT, R75, RZ, PT ;  /* 0x000000ff4b00720c */ /* 0x000fe40003f86270 */
[----:B------:R-:W-:Y:S02]  /*21670*/  ISETP.GT.U32.AND P3, PT, R68, R13, PT ;  /* 0x0000000d4400720c */ /* 0x000fe40003f64070 */
[----:B------:R-:W-:-:S09]  /*21680*/  SEL R46, R73, R58, !P1 ;  /* 0x0000003a492e7207 */ /* 0x000fd20004800000 */
[----:B------:R-:W-:Y:S01]  /*21690*/  @!P4 IMAD.MOV R5, RZ, RZ, -R5 ;  /* 0x000000ffff05c224 */ /* 0x000fe200078e0a05 */
[----:B------:R-:W-:Y:S01]  /*216a0*/  ISETP.GE.AND P4, PT, R3, RZ, PT ;  /* 0x000000ff0300720c */ /* 0x000fe20003f86270 */
[----:B------:R-:W-:Y:S01]  /*216b0*/  @!P3 IMAD.IADD R13, R13, 0x1, -R68 ;  /* 0x000000010d0db824 */ /* 0x000fe200078e0a44 */
[----:B------:R-:W-:Y:S02]  /*216c0*/  SEL R3, R73, R20, !P1 ;  /* 0x0000001449037207 */ /* 0x000fe40004800000 */
[----:B------:R-:W-:Y:S01]  /*216d0*/  ISETP.GE.AND P3, PT, R83, RZ, PT ;  /* 0x000000ff5300720c */ /* 0x000fe20003f66270 */
[----:B------:R-:W0:-:S12]  /*216e0*/  S2R R91, SR_TID.X ;  /* 0x00000000005b7919 */ /* 0x000e180000002100 */
[----:B------:R-:W-:Y:S01]  /*216f0*/  @!P3 IMAD.MOV R16, RZ, RZ, -R16 ;  /* 0x000000ffff10b224 */ /* 0x000fe200078e0a10 */
[----:B------:R-:W-:-:S13]  /*21700*/  ISETP.GE.AND P3, PT, R80, RZ, PT ;  /* 0x000000ff5000720c */ /* 0x000fda0003f66270 */
[----:B------:R-:W-:Y:S02]  /*21710*/  @!P3 IMAD.MOV R10, RZ, RZ, -R10 ;  /* 0x000000ffff0ab224 */ /* 0x000fe400078e0a0a */
[----:B0-----:R-:W-:Y:S01]  /*21720*/  IMAD R68, R91, 0x100, R91 ;  /* 0x000001005b447824 */ /* 0x001fe200078e025b */
[----:B---3--:R-:W-:Y:S04]  /*21730*/  STL [R1+0x1330], R74 ;  /* 0x0013304a01007387 */ /* 0x008fe80000100800 */
[----:B------:R-:W-:Y:S04]  /*21740*/  STL [R1+0x4fc], R0 ;  /* 0x0004fc0001007387 */ /* 0x000fe80000100800 */
[----:B------:R0:W-:Y:S04]  /*21750*/  STL [R1+0x4f8], R31 ;  /* 0x0004f81f01007387 */ /* 0x0001e80000100800 */
[----:B--2---:R-:W-:Y:S01]  /*21760*/  STL [R1+0x1334], R30 ;  /* 0x0013341e01007387 */ /* 0x004fe20000100800 */
[----:B0-----:R-:W-:-:S03]  /*21770*/  SEL R31, R73, R60, !P1 ;  /* 0x0000003c491f7207 */ /* 0x001fc60004800000 */
[----:B------:R0:W-:Y:S04]  /*21780*/  STL [R1+0x12e4], R2 ;  /* 0x0012e40201007387 */ /* 0x0001e80000100800 */
[----:B------:R-:W-:Y:S01]  /*21790*/  STL [R1+0x1338], R67 ;  /* 0x0013384301007387 */ /* 0x000fe20000100800 */
[----:B------:R-:W-:-:S03]  /*217a0*/  SEL R0, R73, R54, !P1 ;  /* 0x0000003649007207 */ /* 0x000fc60004800000 */
        /* <DEDUP_REMOVED lines=9> */
[----:B0-----:R-:W-:-:S02]  /*21840*/  SEL R2, R73, R19, !P1 ;  /* 0x0000001349027207 */ /* 0x001fc40004800000 */
[----:B--2---:R-:W-:-:S05]  /*21850*/  SEL R0, R73, R21, !P1 ;  /* 0x0000001549007207 */ /* 0x004fca0004800000 */
[----:B------:R0:W-:Y:S04]  /*21860*/  STL [R1+0xcc], R0 ;  /* 0x0000cc0001007387 */ /* 0x0001e80000100800 */
[----:B------:R-:W-:Y:S04]  /*21870*/  STL [R1+0xd0], R3 ;  /* 0x0000d00301007387 */ /* 0x000fe80000100800 */
[----:B------:R-:W2:Y:S01]  /*21880*/  LDL.LU R85, [R1+0x320] ;  /* 0x0003200001557983 */ /* 0x000ea20000300800 */
[----:B0-----:R-:W-:-:S03]  /*21890*/  SEL R0, R73, R18, !P1 ;  /* 0x0000001249007207 */ /* 0x001fc60004800000 */
[----:B------:R0:W-:Y:S04]  /*218a0*/  STL [R1+0xe0], R2 ;  /* 0x0000e00201007387 */ /* 0x0001e80000100800 */
[----:B------:R3:W-:Y:S01]  /*218b0*/  STL [R1+0xec], R0 ;  /* 0x0000ec0001007387 */ /* 0x0007e20000100800 */
[C---:B0-----:R-:W-:Y:S02]  /*218c0*/  SEL R2, R73.reuse, R23, !P1 ;  /* 0x0000001749027207 */ /* 0x041fe40004800000 */
[----:B---3--:R-:W-:-:S03]  /*218d0*/  SEL R0, R73, R22, !P1 ;  /* 0x0000001649007207 */ /* 0x008fc60004800000 */
[----:B------:R0:W-:Y:S04]  /*218e0*/  STL [R1+0xf0], R2 ;  /* 0x0000f00201007387 */ /* 0x0001e80000100800 */
[----:B------:R3:W-:Y:S04]  /*218f0*/  STL [R1+0xf4], R0 ;  /* 0x0000f40001007387 */ /* 0x0007e80000100800 */
[----:B------:R-:W4:Y:S01]  /*21900*/  LDL.LU R86, [R1+0x334] ;  /* 0x0003340001567983 */ /* 0x000f220000300800 */
[----:B0-----:R-:W-:-:S03]  /*21910*/  SEL R2, R73, R24, !P1 ;  /* 0x0000001849027207 */ /* 0x001fc60004800000 */
[----:B------:R-:W2:Y:S01]  /*21920*/  LDL.LU R87, [R1+0x330] ;  /* 0x0003300001577983 */ /* 0x000ea20000300800 */
[C---:B---3--:R-:W-:Y:S02]  /*21930*/  SEL R0, R73.reuse, R25, !P1 ;  /* 0x0000001949007207 */ /* 0x048fe40004800000 */
[----:B------:R-:W-:-:S03]  /*21940*/  SEL R3, R73, R16, !P1 ;  /* 0x0000001049037207 */ /* 0x000fc60004800000 */
[----:B------:R0:W-:Y:S04]  /*21950*/  STL [R1+0x110], R0 ;  /* 0x0001100001007387 */ /* 0x0001e80000100800 */
[----:B------:R3:W-:Y:S01]  /*21960*/  STL [R1+0x120], R2 ;  /* 0x0001200201007387 */ /* 0x0007e20000100800 */
[C---:B0-----:R-:W-:Y:S02]  /*21970*/  SEL R0, R73.reuse, R17, !P1 ;  /* 0x0000001149007207 */ /* 0x041fe40004800000 */
[----:B---3--:R-:W-:-:S03]  /*21980*/  SEL R2, R73, R15, !P1 ;  /* 0x0000000f49027207 */ /* 0x008fc60004800000 */
[----:B------:R0:W-:Y:S04]  /*21990*/  STL [R1+0x130], R0 ;  /* 0x0001300001007387 */ /* 0x0001e80000100800 */
[----:B------:R3:W-:Y:S04]  /*219a0*/  STL [R1+0x138], R3 ;  /* 0x0001380301007387 */ /* 0x0007e80000100800 */
[----:B------:R-:W2:Y:S04]  /*219b0*/  LDL.LU R88, [R1+0x344] ;  /* 0x0003440001587983 */ /* 0x000ea80000300800 */
[----:B------:R1:W-:Y:S01]  /*219c0*/  STL [R1+0x144], R2 ;  /* 0x0001440201007387 */ /* 0x0003e20000100800 */
[----:B0-----:R-:W-:-:S03]  /*219d0*/  SEL R0, R73, R14, !P1 ;  /* 0x0000000e49007207 */ /* 0x001fc60004800000 */
[----:B------:R-:W4:Y:S01]  /*219e0*/  LDL.LU R90, [R1+0x340] ;  /* 0x00034000015a7983 */ /* 0x000f220000300800 */
[C---:B---3--:R-:W-:Y:S02]  /*219f0*/  SEL R3, R73.reuse, R9, !P1 ;  /* 0x0000000949037207 */ /* 0x048fe40004800000 */
[----:B-1----:R-:W-:Y:S01]  /*21a00*/  SEL R2, R73, R10, !P1 ;  /* 0x0000000a49027207 */ /* 0x002fe20004800000 */
[----:B------:R-:W-:Y:S04]  /*21a10*/  STL [R1+0x154], R0 ;  /* 0x0001540001007387 */ /* 0x000fe80000100800 */
[----:B------:R0:W-:Y:S04]  /*21a20*/  STL [R1+0x12e8], R2 ;  /* 0x0012e80201007387 */ /* 0x0001e80000100800 */
[----:B------:R-:W-:Y:S04]  /*21a30*/  STL [R1+0x158], R3 ;  /* 0x0001580301007387 */ /* 0x000fe80000100800 */
[----:B------:R-:W3:Y:S04]  /*21a40*/  LDL.LU R89, [R1+0x354] ;  /* 0x0003540001597983 */ /* 0x000ee80000300800 */
[----:B------:R-:W3:Y:S01]  /*21a50*/  LDL.LU R91, [R1+0x350] ;  /* 0x00035000015b7983 */ /* 0x000ee20000300800 */
[----:B------:R-:W-:-:S02]  /*21a60*/  ISETP.GE.AND P5, PT, R77, RZ, PT ;  /* 0x000000ff4d00720c */ /* 0x000fc40003fa6270 */
[----:B------:R-:W-:-:S11]  /*21a70*/  ISETP.GE.AND P3, PT, R76, RZ, PT ;  /* 0x000000ff4c00720c */ /* 0x000fd60003f66270 */
[----:B------:R-:W-:Y:S01]  /*21a80*/  @!P5 IMAD.MOV R7, RZ, RZ, -R7 ;  /* 0x000000ffff07d224 */ /* 0x000fe200078e0a07 */
[----:B------:R-:W-:Y:S01]  /*21a90*/  ISETP.GE.AND P5, PT, R71, RZ, PT ;  /* 0x000000ff4700720c */ /* 0x000fe20003fa6270 */
[----:B------:R-:W-:Y:S01]  /*21aa0*/  @!P3 IMAD.MOV R6, RZ, RZ, -R6 ;  /* 0x000000ffff06b224 */ /* 0x000fe200078e0a06 */
[----:B------:R-:W-:Y:S02]  /*21ab0*/  ISETP.GE.AND P3, PT, R70, RZ, PT ;  /* 0x000000ff4600720c */ /* 0x000fe40003f66270 */
[C---:B0-----:R-:W-:Y:S02]  /*21ac0*/  SEL R2, R73.reuse, R7, !P1 ;  /* 0x0000000749027207 */ /* 0x041fe40004800000 */
[----:B------:R-:W-:Y:S01]  /*21ad0*/  SEL R65, R73, R65, !P1 ;  /* 0x0000004149417207 */ /* 0x000fe20004800000 */
[----:B------:R-:W-:Y:S02]  /*21ae0*/  @!P4 IMAD.MOV R11, RZ, RZ, -R11 ;  /* 0x000000ffff0bc224 */ /* 0x000fe400078e0a0b */
[----:B------:R0:W-:Y:S01]  /*21af0*/  STL [R1+0x15c], R2 ;  /* 0x00015c0201007387 */ /* 0x0001e20000100800 */
[----:B------:R-:W-:-:S03]  /*21b00*/  @!P6 IMAD.MOV R4, RZ, RZ, -R4 ;  /* 0x000000ffff04e224 */ /* 0x000fc600078e0a04 */
[----:B------:R-:W-:Y:S02]  /*21b10*/  @!P5 IMAD.MOV R13, RZ, RZ, -R13 ;  /* 0x000000ffff0dd224 */ /* 0x000fe400078e0a0d */
[----:B------:R-:W-:Y:S01]  /*21b20*/  @!P3 IMAD.MOV R12, RZ, RZ, -R12 ;  /* 0x000000ffff0cb224 */ /* 0x000fe200078e0a0c */
[----:B0-----:R-:W-:Y:S01]  /*21b30*/  SEL R2, R73, R5, !P1 ;  /* 0x0000000549027207 */ /* 0x001fe20004800000 */
[----:B------:R-:W-:Y:S01]  /*21b40*/  IMAD R5, R65, UR4, RZ ;  /* 0x0000000441057c24 */ /* 0x000fe2000f8e02ff */
[C---:B------:R-:W-:Y:S01]  /*21b50*/  SEL R63, R73.reuse, R63, !P1 ;  /* 0x0000003f493f7207 */ /* 0x040fe20004800000 */
[----:B------:R-:W0:Y:S01]  /*21b60*/  LDCU UR4, c[0x0][0x3b0] ;  /* 0x00007600ff0477ac */ /* 0x000e220008000800 */
[C---:B------:R-:W-:Y:S02]  /*21b70*/  SEL R61, R73.reuse, R61, !P1 ;  /* 0x0000003d493d7207 */ /* 0x040fe40004800000 */
[C---:B------:R-:W-:Y:S02]  /*21b80*/  SEL R59, R73.reuse, R59, !P1 ;  /* 0x0000003b493b7207 */ /* 0x040fe40004800000 */
[----:B------:R-:W-:-:S02]  /*21b90*/  SEL R57, R73, R57, !P1 ;  /* 0x0000003949397207 */ /* 0x000fc40004800000 */
[C---:B------:R-:W-:Y:S02]  /*21ba0*/  SEL R92, R73.reuse, R56, !P1 ;  /* 0x00000038495c7207 */ /* 0x040fe40004800000 */
[C---:B------:R-:W-:Y:S02]  /*21bb0*/  SEL R93, R73.reuse, R55, !P1 ;  /* 0x00000037495d7207 */ /* 0x040fe40004800000 */
[C---:B------:R-:W-:Y:S02]  /*21bc0*/  SEL R53, R73.reuse, R53, !P1 ;  /* 0x0000003549357207 */ /* 0x040fe40004800000 */
        /* <DEDUP_REMOVED lines=29> */
[----:B------:R-:W-:Y:S02]  /*21da0*/  SEL R73, R73, R4, !P1 ;  /* 0x0000000449497207 */ /* 0x000fe40004800000 */
[----:B------:R-:W-:-:S04]  /*21db0*/  LEA R4, P1, R5, R72, 0x1 ;  /* 0x0000004805047211 */ /* 0x000fc800078208ff */
[----:B------:R-:W-:Y:S02]  /*21dc0*/  LEA.HI.X.SX32 R8, R5, R69, 0x1, P1 ;  /* 0x0000004505087211 */ /* 0x000fe400008f0eff */
[----:B------:R-:W-:-:S03]  /*21dd0*/  PRMT R7, RZ, 0x7610, R7 ;  /* 0x00007610ff077816 */ /* 0x000fc60000000007 */
[----:B------:R-:W-:Y:S01]  /*21de0*/  @P0 IMAD.MOV.U32 R5, RZ, RZ, R8 ;  /* 0x000000ffff050224 */ /* 0x000fe200078e0008 */
[----:B------:R1:W-:Y:S04]  /*21df0*/  STL [R1+0x324], R4 ;  /* 0x0003240401007387 */ /* 0x0003e80000100800 */
[----:B------:R1:W3:Y:S02]  /*21e00*/  @P0 LDG.E.U16 R7, desc[UR20][R4.64] ;  /* 0x0000001404070981 */ /* 0x0002e4000c1e1500 */
[----:B-1----:R-:W-:Y:S02]  /*21e10*/  IMAD R4, R63, UR5, RZ ;  /* 0x000000053f047c24 */ /* 0x002fe4000f8e02ff */
[----:B------:R1:W-:Y:S01]  /*21e20*/  STL [R1+0x320], R8 ;  /* 0x0003200801007387 */ /* 0x0003e20000100800 */
[----:B------:R-:W-:Y:S01]  /*21e30*/  PRMT R6, RZ, 0x7610, R6 ;  /* 0x00007610ff067816 */ /* 0x000fe20000000006 */
[----:B------:R-:W-:Y:S01]  /*21e40*/  IMAD.SHL.U32 R68, R68, 0x2, RZ ;  /* 0x0000000244447824 */ /* 0x000fe200078e00ff */
[----:B------:R-:W0:Y:S01]  /*21e50*/  LDCU UR5, c[0x0][0x3b0] ;  /* 0x00007600ff0577ac */ /* 0x000e220008000800 */
[----:B------:R-:W-:-:S04]  /*21e60*/  LEA R5, P1, R4, R72, 0x1 ;  /* 0x0000004804057211 */ /* 0x000fc800078208ff */
[----:B-1----:R-:W-:Y:S01]  /*21e70*/  LEA.HI.X.SX32 R8, R4, R69, 0x1, P1 ;  /* 0x0000004504087211 */ /* 0x002fe200008f0eff */
[----:B------:R1:W-:Y:S01]  /*21e80*/  STL [R1+0x334], R5 ;  /* 0x0003340501007387 */ /* 0x0003e20000100800 */
[----:B------:R-:W-:-:S03]  /*21e90*/  @P0 IMAD.MOV.U32 R4, RZ, RZ, R5 ;  /* 0x000000ffff040224 */ /* 0x000fc600078e0005 */
[----:B-1----:R-:W-:-:S05]  /*21ea0*/  @P0 IMAD.MOV.U32 R5, RZ, RZ, R8 ;  /* 0x000000ffff050224 */ /* 0x002fca00078e0008 */
[----:B------:R0:W3:Y:S04]  /*21eb0*/  @P0 LDG.E.U16 R6, desc[UR20][R4.64] ;  /* 0x0000001404060981 */ /* 0x0000e8000c1e1500 */
[----:B------:R1:W-:Y:S01]  /*21ec0*/  STL [R1+0x330], R8 ;  /* 0x0003300801007387 */ /* 0x0003e20000100800 */
[----:B0-----:R-:W-:Y:S01]  /*21ed0*/  IMAD R4, R61, UR4, RZ ;  /* 0x000000043d047c24 */ /* 0x001fe2000f8e02ff */
[----:B------:R-:W-:Y:S01]  /*21ee0*/  LOP3.LUT R68, R68, 0x807e, RZ, 0xc0, !PT ;  /* 0x0000807e44447812 */ /* 0x000fe200078ec0ff */
[----:B------:R-:W0:Y:S03]  /*21ef0*/  LDCU UR4, c[0x0][0x3b0] ;  /* 0x00007600ff0477ac */ /* 0x000e260008000800 */
[----:B-1----:R-:W-:-:S04]  /*21f00*/  LEA R8, P1, R4, R72, 0x1 ;  /* 0x0000004804087211 */ /* 0x002fc800078208ff */
[----:B------:R-:W-:Y:S01]  /*21f10*/  LEA.HI.X.SX32 R9, R4, R69, 0x1, P1 ;  /* 0x0000004504097211 */ /* 0x000fe200008f0eff */
[----:B------:R-:W-:Y:S04]  /*21f20*/  STL [R1+0x344], R8 ;  /* 0x0003440801007387 */ /* 0x000fe80000100800 */
[----:B------:R-:W-:Y:S04]  /*21f30*/  STL [R1+0x340], R9 ;  /* 0x0003400901007387 */ /* 0x000fe80000100800 */
[----:B--2---:R1:W-:Y:S04]  /*21f40*/  STS.U16 [R68+UR9+0xc00], R88 ;  /* 0x000c005844007988 */ /* 0x0043e80008000409 */
[----:B----4-:R2:W-:Y:S04]  /*21f50*/  STS.U16 [R68+UR9+0x1000], R90 ;  /* 0x0010005a44007988 */ /* 0x0105e80008000409 */
[----:B-1----:R-:W4:Y:S04]  /*21f60*/  LDL.LU R88, [R1+0x364] ;  /* 0x0003640001587983 */ /* 0x002f280000300800 */
[----:B--2---:R-:W2:Y:S04]  /*21f70*/  LDL.LU R90, [R1+0x360] ;  /* 0x00036000015a7983 */ /* 0x004ea80000300800 */
[----:B------:R-:W2:Y:S04]  /*21f80*/  LDL.LU R66, [R1+0x4e4] ;  /* 0x0004e40001427983 */ /* 0x000ea80000300800 */
        /* <DEDUP_REMOVED lines=8> */
[----:B---3--:R1:W-:Y:S04]  /*22010*/  STS.U16 [R68+UR9+0x1800], R91 ;  /* 0x0018005b44007988 */ /* 0x0083e80008000409 */
[----:B------:R-:W3:Y:S04]  /*22020*/  LDL.LU R84, [R1+0x4c0] ;  /* 0x0004c00001547983 */ /* 0x000ee80000300800 */
[----:B-1----:R-:W3:Y:S01]  /*22030*/  LDL.LU R91, [R1+0x4bc] ;  /* 0x0004bc00015b7983 */ /* 0x002ee20000300800 */
[----:B------:R-:W-:Y:S01]  /*22040*/  PRMT R5, RZ, 0x7610, R5 ;  /* 0x00007610ff057816 */ /* 0x000fe20000000005 */
[----:B------:R-:W-:Y:S01]  /*22050*/  IMAD R4, R59, UR5, RZ ;  /* 0x000000053b047c24 */ /* 0x000fe2000f8e02ff */
[C---:B------:R-:W-:Y:S01]  /*22060*/  LOP3.LUT R31, R68.reuse, 0x10, RZ, 0x3c, !PT ;  /* 0x00000010441f7812 */ /* 0x040fe200078e3cff */
[----:B------:R1:W-:Y:S01]  /*22070*/  STS.U16 [R68+UR9+0x1400], R89 ;  /* 0x0014005944007988 */ /* 0x0003e20008000409 */
[----:B------:R-:W-:Y:S01]  /*22080*/  LOP3.LUT R46, R68, 0x20, RZ, 0x3c, !PT ;  /* 0x00000020442e7812 */ /* 0x000fe200078e3cff */
[----:B------:R-:W0:Y:S02]  /*22090*/  LDCU UR5, c[0x0][0x3b0] ;  /* 0x00007600ff0577ac */ /* 0x000e240008000800 */
[----:B------:R1:W3:Y:S02]  /*220a0*/  @P0 LDG.E.U16 R5, desc[UR20][R8.64] ;  /* 0x0000001408050981 */ /* 0x0002e4000c1e1500 */
[----:B-1----:R-:W-:-:S04]  /*220b0*/  LEA R8, P1, R4, R72, 0x1 ;  /* 0x0000004804087211 */ /* 0x002fc800078208ff */
[----:B------:R-:W-:Y:S01]  /*220c0*/  LEA.HI.X.SX32 R9, R4, R69, 0x1, P1 ;  /* 0x0000004504097211 */ /* 0x000fe200008f0eff */
[----:B------:R-:W-:Y:S04]  /*220d0*/  STL [R1+0x354], R8 ;  /* 0x0003540801007387 */ /* 0x000fe80000100800 */
[----:B------:R-:W-:Y:S04]  /*220e0*/  STL [R1+0x350], R9 ;  /* 0x0003500901007387 */ /* 0x000fe80000100800 */
[----:B------:R-:W3:Y:S01]  /*220f0*/  LDL.LU R80, [R1+0x4b8] ;  /* 0x0004b80001507983 */ /* 0x000ee20000300800 */
[----:B------:R-:W-:-:S03]  /*22100*/  PRMT R4, RZ, 0x7610, R4 ;  /* 0x00007610ff047816 */ /* 0x000fc60000000004 */
[----:B------:R-:W3:Y:S04]  /*22110*/  LDL.LU R81, [R1+0x4b4] ;  /* 0x0004b40001517983 */ /* 0x000ee80000300800 */
[----:B------:R-:W3:Y:S04]  /*22120*/  LDL.LU R89, [R1+0x4b0] ;  /* 0x0004b00001597983 */ /* 0x000ee80000300800 */
[----:B------:R-:W3:Y:S04]  /*22130*/  LDL.LU R82, [R1+0x4ac] ;  /* 0x0004ac0001527983 */ /* 0x000ee80000300800 */
[----:B------:R1:W-:Y:S04]  /*22140*/  STS.U16 [R68+UR9], R85 ;  /* 0x0000005544007988 */ /* 0x0003e80008000409 */
[----:B------:R-:W3:Y:S04]  /*22150*/  LDL.LU R83, [R1+0x4a8] ;  /* 0x0004a80001537983 */ /* 0x000ee80000300800 */
[----:B------:R0:W-:Y:S04]  /*22160*/  STS.U16 [R68+UR9+0x400], R86 ;  /* 0x0004005644007988 */ /* 0x0001e80008000409 */
[----:B-1----:R-:W3:Y:S04]  /*22170*/  LDL.LU R85, [R1+0x4a4] ;  /* 0x0004a40001557983 */ /* 0x002ee80000300800 */
[----:B------:R1:W-:Y:S04]  /*22180*/  STS.U16 [R68+UR9+0x800], R87 ;  /* 0x0008005744007988 */ /* 0x0003e80008000409 */
[----:B0-----:R-:W3:Y:S04]  /*22190*/  LDL.LU R86, [R1+0x4a0] ;  /* 0x0004a00001567983 */ /* 0x001ee80000300800 */
[----:B------:R0:W3:Y:S04]  /*221a0*/  @P0 LDG.E.U16 R4, desc[UR20][R8.64] ;  /* 0x0000001408040981 */ /* 0x0000e8000c1e1500 */
[----:B-1----:R-:W3:Y:S01]  /*221b0*/  LDL.LU R87, [R1+0x49c] ;  /* 0x00049c0001577983 */ /* 0x002ee20000300800 */
[----:B0-----:R-:W-:Y:S01]  /*221c0*/  IMAD R8, R57, UR4, RZ ;  /* 0x0000000439087c24 */ /* 0x001fe2000f8e02ff */
[----:B------:R-:W0:Y:S04]  /*221d0*/  LDCU UR4, c[0x0][0x3b0] ;  /* 0x00007600ff0477ac */ /* 0x000e280008000800 */
[----:B------:R-:W-:-:S04]  /*221e0*/  LEA R10, P1, R8, R72, 0x1 ;  /* 0x00000048080a7211 */ /* 0x000fc800078208ff */
[----:B------:R-:W-:Y:S01]  /*221f0*/  LEA.HI.X.SX32 R11, R8, R69, 0x1, P1 ;  /* 0x00000045080b7211 */ /* 0x000fe200008f0eff */
[----:B----4-:R1:W-:Y:S04]  /*22200*/  STS.U16 [R68+UR9+0x1c00], R88 ;  /* 0x001c005844007988 */ /* 0x0103e80008000409 */
[----:B--2---:R2:W-:Y:S04]  /*22210*/  STS.U16 [R68+UR9+0x2000], R90 ;  /* 0x0020005a44007988 */ /* 0x0045e80008000409 */
[----:B-1----:R-:W4:Y:S04]  /*22220*/  LDL.LU R88, [R1+0x498] ;  /* 0x0004980001587983 */ /* 0x002f280000300800 */
[----:B--2---:R-:W2:Y:S04]  /*22230*/  LDL.LU R90, [R1+0x494] ;  /* 0x00049400015a7983 */ /* 0x004ea80000300800 */
[----:B------:R-:W-:Y:S04]  /*22240*/  STL [R1+0x364], R10 ;  /* 0x0003640a01007387 */ /* 0x000fe80000100800 */
[----:B------:R-:W-:Y:S04]  /*22250*/  STL [R1+0x360], R11 ;  /* 0x0003600b01007387 */ /* 0x000fe80000100800 */
[----:B---3--:R1:W-:Y:S04]  /*22260*/  STS.U16 [R68+UR9+0x4800], R84 ;  /* 0x0048005444007988 */ /* 0x0083e80008000409 */
[----:B------:R3:W-:Y:S04]  /*22270*/  STS.U16 [R68+UR9+0x4c00], R91 ;  /* 0x004c005b44007988 */ /* 0x0007e80008000409 */
[----:B-1----:R-:W2:Y:S04]  /*22280*/  LDL.LU R84, [R1+0x490] ;  /* 0x0004900001547983 */ /* 0x002ea80000300800 */
[----:B---3--:R-:W3:Y:S04]  /*22290*/  LDL.LU R91, [R1+0x48c] ;  /* 0x00048c00015b7983 */ /* 0x008ee80000300800 */
[----:B------:R-:W-:Y:S04]  /*222a0*/  STS.U16 [R68+UR9+0x2400], R66 ;  /* 0x0024004244007988 */ /* 0x000fe80008000409 */
[----:B------:R-:W-:Y:S04]  /*222b0*/  STS.U16 [R68+UR9+0x2800], R67 ;  /* 0x0028004344007988 */ /* 0x000fe80008000409 */
[----:B------:R-:W-:Y:S04]  /*222c0*/  STS.U16 [R68+UR9+0x2c00], R30 ;  /* 0x002c001e44007988 */ /* 0x000fe80008000409 */
[----:B------:R-:W-:Y:S04]  /*222d0*/  STS.U16 [R68+UR9+0x3000], R74 ;  /* 0x0030004a44007988 */ /* 0x000fe80008000409 */
[----:B------:R1:W-:Y:S04]  /*222e0*/  STS.U16 [R68+UR9+0x5800], R89 ;  /* 0x0058005944007988 */ /* 0x0003e80008000409 */
[----:B-1----:R-:W3:Y:S04]  /*222f0*/  LDL.LU R89, [R1+0x488] ;  /* 0x0004880001597983 */ /* 0x002ee80000300800 */
[----:B------:R-:W-:Y:S04]  /*22300*/  STS.U16 [R68+UR9+0x6400], R85 ;  /* 0x0064005544007988 */ /* 0x000fe80008000409 */
[----:B------:R-:W-:Y:S04]  /*22310*/  STS.U16 [R68+UR9+0x3400], R75 ;  /* 0x0034004b44007988 */ /* 0x000fe80008000409 */
[----:B------:R1:W-:Y:S04]  /*22320*/  STS.U16 [R68+UR9+0x6c00], R87 ;  /* 0x006c005744007988 */ /* 0x0003e80008000409 */
[----:B-1----:R-:W3:Y:S04]  /*22330*/  LDL.LU R87, [R1+0x484] ;  /* 0x0004840001577983 */ /* 0x002ee80000300800 */
[----:B------:R-:W3:Y:S04]  /*22340*/  LDL.LU R85, [R1+0x480] ;  /* 0x0004800001557983 */ /* 0x000ee80000300800 */
[----:B------:R-:W3:Y:S04]  /*22350*/  LDL.LU R60, [R1+0x47c] ;  /* 0x00047c00013c7983 */ /* 0x000ee80000300800 */
[----:B------:R-:W3:Y:S04]  /*22360*/  LDL.LU R62, [R1+0x478] ;  /* 0x00047800013e7983 */ /* 0x000ee80000300800 */
[----:B------:R-:W3:Y:S04]  /*22370*/  LDL.LU R64, [R1+0x474] ;  /* 0x0004740001407983 */ /* 0x000ee80000300800 */
[----:B------:R-:W3:Y:S04]  /*22380*/  LDL.LU R66, [R1+0x470] ;  /* 0x0004700001427983 */ /* 0x000ee80000300800 */
[----:B------:R-:W3:Y:S04]  /*22390*/  LDL.LU R67, [R1+0x46c] ;  /* 0x00046c0001437983 */ /* 0x000ee80000300800 */
[----:B------:R-:W3:Y:S04]  /*223a0*/  LDL.LU R30, [R1+0x468] ;  /* 0x00046800011e7983 */ /* 0x000ee80000300800 */
[----:B------:R-:W3:Y:S04]  /*223b0*/  LDL.LU R74, [R1+0x464] ;  /* 0x00046400014a7983 */ /* 0x000ee80000300800 */
[----:B------:R1:W-:Y:S04]  /*223c0*/  STS.U16 [R68+UR9+0x3800], R76 ;  /* 0x0038004c44007988 */ /* 0x0003e80008000409 */
[----:B------:R-:W3:Y:S04]  /*223d0*/  LDL.LU R75, [R1+0x460] ;  /* 0x00046000014b7983 */ /* 0x000ee80000300800 */
[----:B------:R0:W-:Y:S04]  /*223e0*/  STS.U16 [R68+UR9+0x3c00], R77 ;  /* 0x003c004d44007988 */ /* 0x0001e80008000409 */
[----:B-1----:R-:W3:Y:S04]  /*223f0*/  LDL.LU R76, [R1+0x45c] ;  /* 0x00045c00014c7983 */ /* 0x002ee80000300800 */
[----:B------:R1:W-:Y:S04]  /*22400*/  STS.U16 [R68+UR9+0x4000], R78 ;  /* 0x0040004e44007988 */ /* 0x0003e80008000409 */
[----:B0-----:R-:W3:Y:S04]  /*22410*/  LDL.LU R77, [R1+0x458] ;  /* 0x00045800014d7983 */ /* 0x001ee80000300800 */
[----:B------:R0:W-:Y:S04]  /*22420*/  STS.U16 [R68+UR9+0x4400], R79 ;  /* 0x0044004f44007988 */ /* 0x0001e80008000409 */
[----:B-1----:R-:W3:Y:S04]  /*22430*/  LDL.LU R78, [R1+0x454] ;  /* 0x00045400014e7983 */ /* 0x002ee80000300800 */
[----:B------:R1:W-:Y:S04]  /*22440*/  STS.U16 [R68+UR9+0x5000], R80 ;  /* 0x0050005044007988 */ /* 0x0003e80008000409 */
[----:B0-----:R-:W3:Y:S04]  /*22450*/  LDL.LU R79, [R1+0x450] ;  /* 0x00045000014f7983 */ /* 0x001ee80000300800 */
[----:B------:R0:W-:Y:S04]  /*22460*/  STS.U16 [R68+UR9+0x6800], R86 ;  /* 0x0068005644007988 */ /* 0x0001e80008000409 */
[----:B-1----:R-:W3:Y:S04]  /*22470*/  LDL.LU R80, [R1+0x44c] ;  /* 0x00044c0001507983 */ /* 0x002ee80000300800 */
[----:B0-----:R-:W3:Y:S04]  /*22480*/  LDL.LU R86, [R1+0x448] ;  /* 0x0004480001567983 */ /* 0x001ee80000300800 */
[----:B----4-:R0:W-:Y:S04]  /*22490*/  STS.U16 [R68+UR9+0x7000], R88 ;  /* 0x0070005844007988 */ /* 0x0101e80008000409 */
[----:B--2---:R1:W-:Y:S04]  /*224a0*/  STS.U16 [R68+UR9+0x7400], R90 ;  /* 0x0074005a44007988 */ /* 0x0043e80008000409 */
[----:B0-----:R-:W2:Y:S04]  /*224b0*/  LDL.LU R88, [R1+0x444] ;  /* 0x0004440001587983 */ /* 0x001ea80000300800 */
[----:B-1----:R-:W4:Y:S04]  /*224c0*/  LDL.LU R90, [R1+0x440] ;  /* 0x00044000015a7983 */ /* 0x002f280000300800 */
[----:B---3--:R0:W-:Y:S04]  /*224d0*/  STS.U16 [R68+UR9+0x7c00], R91 ;  /* 0x007c005b44007988 */ /* 0x0081e80008000409 */
[----:B0-----:R-:W3:Y:S04]  /*224e0*/  LDL.LU R91, [R1+0x43c] ;  /* 0x00043c00015b7983 */ /* 0x001ee80000300800 */
[----:B------:R0:W-:Y:S04]  /*224f0*/  STS.U16 [R68+UR9+0x5400], R81 ;  /* 0x0054005144007988 */ /* 0x0001e80008000409 */
[----:B------:R1:W-:Y:S04]  /*22500*/  STS.U16 [R68+UR9+0x5c00], R82 ;  /* 0x005c005244007988 */ /* 0x0003e80008000409 */
[----:B------:R1:W-:Y:S04]  /*22510*/  STS.U16 [R68+UR9+0x6000], R83 ;  /* 0x0060005344007988 */ /* 0x0003e80008000409 */
[----:B0-----:R-:W3:Y:S04]  /*22520*/  LDL.LU R81, [R1+0x438] ;  /* 0x0004380001517983 */ /* 0x001ee80000300800 */
[----:B-1----:R-:W3:Y:S04]  /*22530*/  LDL.LU R82, [R1+0x388] ;  /* 0x0003880001527983 */ /* 0x002ee80000300800 */
[----:B------:R0:W-:Y:S04]  /*22540*/  STS.U16 [R68+UR9+0x7800], R84 ;  /* 0x0078005444007988 */ /* 0x0001e80008000409 */
[----:B------:R-:W3:Y:S04]  /*22550*/  LDL.LU R83, [R1+0x384] ;  /* 0x0003840001537983 */ /* 0x000ee80000300800 */
[----:B------:R1:W-:Y:S04]  /*22560*/  STS.U16 [R31+UR9+0x80], R89 ;  /* 0x000080591f007988 */ /* 0x0003e80008000409 */
[----:B0-----:R-:W3:Y:S04]  /*22570*/  LDL.LU R84, [R1+0x380] ;  /* 0x0003800001547983 */ /* 0x001ee80000300800 */
[----:B-1----:R-:W3:Y:S04]  /*22580*/  LDL.LU R89, [R1+0x37c] ;  /* 0x00037c0001597983 */ /* 0x002ee80000300800 */
[----:B------:R0:W-:Y:S04]  /*22590*/  STS.U16 [R31+UR9+0x480], R87 ;  /* 0x000480571f007988 */ /* 0x0001e80008000409 */
[----:B------:R1:W-:Y:S04]  /*225a0*/  STS.U16 [R31+UR9+0x880], R85 ;  /* 0x000880551f007988 */ /* 0x0003e80008000409 */
[----:B------:R-:W-:Y:S04]  /*225b0*/  STS.U16 [R31+UR9+0xc80], R60 ;  /* 0x000c803c1f007988 */ /* 0x000fe80008000409 */
[----:B0-----:R-:W3:Y:S04]  /*225c0*/  LDL.LU R87, [R1+0x378] ;  /* 0x0003780001577983 */ /* 0x001ee80000300800 */
[----:B------:R0:W-:Y:S04]  /*225d0*/  STS.U16 [R31+UR9+0x1080], R62 ;  /* 0x0010803e1f007988 */ /* 0x0001e80008000409 */
[----:B------:R-:W-:Y:S04]  /*225e0*/  STS.U16 [R31+UR9+0x1480], R64 ;  /* 0x001480401f007988 */ /* 0x000fe80008000409 */
[----:B------:R-:W-:Y:S04]  /*225f0*/  STS.U16 [R31+UR9+0x1880], R66 ;  /* 0x001880421f007988 */ /* 0x000fe80008000409 */
[----:B------:R-:W-:Y:S04]  /*22600*/  STS.U16 [R31+UR9+0x1c80], R67 ;  /* 0x001c80431f007988 */ /* 0x000fe80008000409 */
[----:B------:R-:W-:Y:S04]  /*22610*/  STS.U16 [R31+UR9+0x2080], R30 ;  /* 0x0020801e1f007988 */ /* 0x000fe80008000409 */
[----:B------:R-:W-:Y:S04]  /*22620*/  STS.U16 [R31+UR9+0x2480], R74 ;  /* 0x0024804a1f007988 */ /* 0x000fe80008000409 */
[----:B------:R-:W-:Y:S04]  /*22630*/  STS.U16 [R31+UR9+0x2880], R75 ;  /* 0x0028804b1f007988 */ /* 0x000fe80008000409 */
[----:B-1----:R-:W3:Y:S04]  /*22640*/  LDL.LU R85, [R1+0x374] ;  /* 0x0003740001557983 */ /* 0x002ee80000300800 */
[----:B------:R-:W-:Y:S04]  /*22650*/  STS.U16 [R31+UR9+0x2c80], R76 ;  /* 0x002c804c1f007988 */ /* 0x000fe80008000409 */
[----:B0-----:R-:W3:Y:S04]  /*22660*/  LDL.LU R62, [R1+0x370] ;  /* 0x00037000013e7983 */ /* 0x001ee80000300800 */
[----:B------:R-:W-:Y:S04]  /*22670*/  STS.U16 [R31+UR9+0x3080], R77 ;  /* 0x0030804d1f007988 */ /* 0x000fe80008000409 */
[----:B------:R-:W-:Y:S04]  /*22680*/  STS.U16 [R31+UR9+0x3480], R78 ;  /* 0x0034804e1f007988 */ /* 0x000fe80008000409 */
[----:B------:R-:W-:Y:S04]  /*22690*/  STS.U16 [R31+UR9+0x3880], R79 ;  /* 0x0038804f1f007988 */ /* 0x000fe80008000409 */
[----:B------:R-:W-:Y:S04]  /*226a0*/  STS.U16 [R31+UR9+0x3c80], R80 ;  /* 0x003c80501f007988 */ /* 0x000fe80008000409 */
[----:B------:R0:W-:Y:S04]  /*226b0*/  STS.U16 [R31+UR9+0x4080], R86 ;  /* 0x004080561f007988 */ /* 0x0001e80008000409 */
[----:B0-----:R-:W3:Y:S04]  /*226c0*/  LDL.LU R86, [R1+0x36c] ;  /* 0x00036c0001567983 */ /* 0x001ee80000300800 */
[----:B--2---:R0:W-:Y:S04]  /*226d0*/  STS.U16 [R31+UR9+0x4480], R88 ;  /* 0x004480581f007988 */ /* 0x0041e80008000409 */
[----:B----4-:R1:W-:Y:S04]  /*226e0*/  STS.U16 [R31+UR9+0x4880], R90 ;  /* 0x0048805a1f007988 */ /* 0x0103e80008000409 */
[----:B0-----:R-:W2:Y:S04]  /*226f0*/  LDL.LU R88, [R1+0x368] ;  /* 0x0003680001587983 */ /* 0x001ea80000300800 */
[----:B-1----:R-:W4:Y:S04]  /*22700*/  LDL.LU R90, [R1+0x35c] ;  /* 0x00035c00015a7983 */ /* 0x002f280000300800 */
[----:B---3--:R0:W-:Y:S04]  /*22710*/  STS.U16 [R31+UR9+0x4c80], R91 ;  /* 0x004c805b1f007988 */ /* 0x0081e80008000409 */
[----:B0-----:R-:W3:Y:S04]  /*22720*/  LDL.LU R91, [R1+0x358] ;  /* 0x00035800015b7983 */ /* 0x001ee80000300800 */
[----:B------:R-:W-:Y:S04]  /*22730*/  STS.U16 [R31+UR9+0x5080], R81 ;  /* 0x005080511f007988 */ /* 0x000fe80008000409 */
[----:B------:R-:W-:Y:S04]  /*22740*/  STS.U16 [R31+UR9+0x5480], R82 ;  /* 0x005480521f007988 */ /* 0x000fe80008000409 */
[----:B------:R-:W-:Y:S04]  /*22750*/  STS.U16 [R31+UR9+0x5880], R83 ;  /* 0x005880531f007988 */ /* 0x000fe80008000409 */
[----:B------:R-:W-:Y:S04]  /*22760*/  STS.U16 [R31+UR9+0x5c80], R84 ;  /* 0x005c80541f007988 */ /* 0x000fe80008000409 */
[----:B------:R0:W-:Y:S04]  /*22770*/  STS.U16 [R31+UR9+0x6080], R89 ;  /* 0x006080591f007988 */ /* 0x0001e80008000409 */
[----:B0-----:R-:W3:Y:S04]  /*22780*/  LDL.LU R89, [R1+0x34c] ;  /* 0x00034c0001597983 */ /* 0x001ee80000300800 */
[----:B------:R0:W-:Y:S04]  /*22790*/  STS.U16 [R31+UR9+0x6480], R87 ;  /* 0x006480571f007988 */ /* 0x0001e80008000409 */
[----:B0-----:R-:W3:Y:S04]  /*227a0*/  LDL.LU R87, [R1+0x348] ;  /* 0x0003480001577983 */ /* 0x001ee80000300800 */
        /* <DEDUP_REMOVED lines=13> */
[----:B------:R-:W3:Y:S04]  /*22880*/  LDL.LU R82, [R1+0x258] ;  /* 0x0002580001527983 */ /* 0x000ee80000300800 */
[----:B------:R-:W-:Y:S04]  /*22890*/  STS.U16 [R31+UR9+0x6c80], R62 ;  /* 0x006c803e1f007988 */ /* 0x000fe80008000409 */
[----:B------:R-:W3:Y:S04]  /*228a0*/  LDL.LU R83, [R1+0x24c] ;  /* 0x00024c0001537983 */ /* 0x000ee80000300800 */
[----:B------:R-:W3:Y:S04]  /*228b0*/  LDL.LU R84, [R1+0x248] ;  /* 0x0002480001547983 */ /* 0x000ee80000300800 */
[----:B0-----:R-:W3:Y:S04]  /*228c0*/  LDL.LU R85, [R1+0x244] ;  /* 0x0002440001557983 */ /* 0x001ee80000300800 */
[----:B------:R-:W-:Y:S04]  /*228d0*/  STS.U16 [R31+UR9+0x7080], R86 ;  /* 0x007080561f007988 */ /* 0x000fe80008000409 */
[----:B--2---:R-:W-:Y:S04]  /*228e0*/  STS.U16 [R31+UR9+0x7480], R88 ;  /* 0x007480581f007988 */ /* 0x004fe80008000409 */
[----:B----4-:R0:W-:Y:S04]  /*228f0*/  STS.U16 [R31+UR9+0x7880], R90 ;  /* 0x0078805a1f007988 */ /* 0x0101e80008000409 */
[----:B0-----:R-:W2:Y:S04]  /*22900*/  LDL.LU R90, [R1+0x234] ;  /* 0x00023400015a7983 */ /* 0x001ea80000300800 */
[----:B------:R-:W4:Y:S04]  /*22910*/  LDL.LU R88, [R1+0x22c] ;  /* 0x00022c0001587983 */ /* 0x000f280000300800 */
[----:B------:R-:W4:Y:S04]  /*22920*/  LDL.LU R86, [R1+0x228] ;  /* 0x0002280001567983 */ /* 0x000f280000300800 */
[----:B---3--:R0:W-:Y:S04]  /*22930*/  STS.U16 [R31+UR9+0x7c80], R91 ;  /* 0x007c805b1f007988 */ /* 0x0081e80008000409 */
[----:B0-----:R-:W3:Y:S04]  /*22940*/  LDL.LU R91, [R1+0x224] ;  /* 0x00022400015b7983 */ /* 0x001ee80000300800 */
[----:B------:R0:W-:Y:S04]  /*22950*/  STS.U16 [R46+UR9+0x100], R89 ;  /* 0x000100592e007988 */ /* 0x0001e80008000409 */
[----:B0-----:R-:W3:Y:S04]  /*22960*/  LDL.LU R89, [R1+0x220] ;  /* 0x0002200001597983 */ /* 0x001ee80000300800 */
[----:B------:R0:W-:Y:S04]  /*22970*/  STS.U16 [R46+UR9+0x500], R87 ;  /* 0x000500572e007988 */ /* 0x0001e80008000409 */
[----:B------:R1:W-:Y:S04]  /*22980*/  STS.U16 [R46+UR9+0x900], R64 ;  /* 0x000900402e007988 */ /* 0x0003e80008000409 */
[----:B------:R0:W-:Y:S04]  /*22990*/  STS.U16 [R46+UR9+0xd00], R66 ;  /* 0x000d00422e007988 */ /* 0x0001e80008000409 */
[----:B------:R-:W-:Y:S04]  /*229a0*/  STS.U16 [R46+UR9+0x1100], R67 ;  /* 0x001100432e007988 */ /* 0x000fe80008000409 */
        /* <DEDUP_REMOVED lines=8> */
[----:B0-----:R-:W3:Y:S04]  /*22a30*/  LDL.LU R87, [R1+0x21c] ;  /* 0x00021c0001577983 */ /* 0x001ee80000300800 */
[----:B------:R-:W-:Y:S04]  /*22a40*/  STS.U16 [R46+UR9+0x3500], R81 ;  /* 0x003500512e007988 */ /* 0x000fe80008000409 */
[----:B------:R-:W-:Y:S04]  /*22a50*/  STS.U16 [R46+UR9+0x3900], R82 ;  /* 0x003900522e007988 */ /* 0x000fe80008000409 */
[----:B------:R-:W3:Y:S04]  /*22a60*/  LDL.LU R60, [R1+0x218] ;  /* 0x00021800013c7983 */ /* 0x000ee80000300800 */
[----:B------:R-:W-:Y:S04]  /*22a70*/  STS.U16 [R46+UR9+0x3d00], R83 ;  /* 0x003d00532e007988 */ /* 0x000fe80008000409 */
[----:B------:R-:W-:Y:S04]  /*22a80*/  STS.U16 [R46+UR9+0x4100], R84 ;  /* 0x004100542e007988 */ /* 0x000fe80008000409 */
[----:B------:R-:W3:Y:S04]  /*22a90*/  LDL.LU R31, [R1+0x210] ;  /* 0x00021000011f7983 */ /* 0x000ee80000300800 */
[----:B------:R-:W-:Y:S04]  /*22aa0*/  STS.U16 [R46+UR9+0x4500], R85 ;  /* 0x004500552e007988 */ /* 0x000fe80008000409 */
[----:B------:R-:W3:Y:S04]  /*22ab0*/  LDL.LU R62, [R1+0x208] ;  /* 0x00020800013e7983 */ /* 0x000ee80000300800 */
[----:B-1----:R-:W3:Y:S04]  /*22ac0*/  LDL.LU R64, [R1+0x204] ;  /* 0x0002040001407983 */ /* 0x002ee80000300800 */
[----:B------:R-:W3:Y:S04]  /*22ad0*/  LDL.LU R66, [R1+0x200] ;  /* 0x0002000001427983 */ /* 0x000ee80000300800 */
[----:B--2---:R0:W-:Y:S04]  /*22ae0*/  STS.U16 [R46+UR9+0x4900], R90 ;  /* 0x0049005a2e007988 */ /* 0x0041e80008000409 */
[----:B----4-:R1:W-:Y:S04]  /*22af0*/  STS.U16 [R46+UR9+0x4d00], R88 ;  /* 0x004d00582e007988 */ /* 0x0103e80008000409 */
[----:B------:R-:W-:Y:S04]  /*22b00*/  STS.U16 [R46+UR9+0x5100], R86 ;  /* 0x005100562e007988 */ /* 0x000fe80008000409 */
[----:B0-----:R-:W2:Y:S04]  /*22b10*/  LDL.LU R90, [R1+0x1fc] ;  /* 0x0001fc00015a7983 */ /* 0x001ea80000300800 */
[----:B-1----:R-:W4:Y:S04]  /*22b20*/  LDL.LU R88, [R1+0x1f8] ;  /* 0x0001f80001587983 */ /* 0x002f280000300800 */
[----:B---3--:R0:W-:Y:S04]  /*22b30*/  STS.U16 [R46+UR9+0x5500], R91 ;  /* 0x0055005b2e007988 */ /* 0x0081e80008000409 */
        /* <DEDUP_REMOVED lines=19> */
[----:B0-----:R-:W3:Y:S04]  /*22c70*/  LDL.LU R87, [R1+0x118] ;  /* 0x0001180001577983 */ /* 0x001ee80000300800 */
[----:B------:R-:W-:Y:S04]  /*22c80*/  STS.U16 [R46+UR9+0x6100], R60 ;  /* 0x0061003c2e007988 */ /* 0x000fe80008000409 */
[----:B------:R-:W-:Y:S04]  /*22c90*/  STS.U16 [R46+UR9+0x6500], R31 ;  /* 0x0065001f2e007988 */ /* 0x000fe80008000409 */
[----:B------:R-:W-:Y:S04]  /*22ca0*/  STS.U16 [R46+UR9+0x6900], R62 ;  /* 0x0069003e2e007988 */ /* 0x000fe80008000409 */
[----:B------:R-:W-:Y:S04]  /*22cb0*/  STS.U16 [R46+UR9+0x6d00], R64 ;  /* 0x006d00402e007988 */ /* 0x000fe80008000409 */
[----:B------:R-:W-:Y:S04]  /*22cc0*/  STS.U16 [R46+UR9+0x7100], R66 ;  /* 0x007100422e007988 */ /* 0x000fe80008000409 */
[----:B--2---:R0:W-:Y:S04]  /*22cd0*/  STS.U16 [R46+UR9+0x7500], R90 ;  /* 0x0075005a2e007988 */ /* 0x0041e80008000409 */
[----:B----4-:R1:W-:Y:S04]  /*22ce0*/  STS.U16 [R46+UR9+0x7900], R88 ;  /* 0x007900582e007988 */ /* 0x0103e80008000409 */
[----:B0-----:R-:W2:Y:S04]  /*22cf0*/  LDL.LU R90, [R1+0x114] ;  /* 0x00011400015a7983 */ /* 0x001ea80000300800 */
[----:B-1----:R-:W4:Y:S04]  /*22d00*/  LDL.LU R88, [R1+0x10c] ;  /* 0x00010c0001587983 */ /* 0x002f280000300800 */
[----:B---3--:R0:W-:Y:S04]  /*22d10*/  STS.U16 [R46+UR9+0x7d00], R91 ;  /* 0x007d005b2e007988 */ /* 0x0081e80008000409 */
[----:B0-----:R-:W3:Y:S01]  /*22d20*/  LDL.LU R91, [R1+0x108] ;  /* 0x00010800015b7983 */ /* 0x001ee20000300800 */
[----:B------:R-:W-:-:S05]  /*22d30*/  LOP3.LUT R31, R68, 0x30, RZ, 0x3c, !PT ;  /* 0x00000030441f7812 */ /* 0x000fca00078e3cff */
[----:B------:R0:W-:Y:S04]  /*22d40*/  STS.U16 [R31+UR9+0x180], R89 ;  /* 0x000180591f007988 */ /* 0x0001e80008000409 */
[----:B------:R-:W-:Y:S04]  /*22d50*/  STS.U16 [R31+UR9+0x580], R67 ;  /* 0x000580431f007988 */ /* 0x000fe80008000409 */
[----:B------:R-:W-:Y:S04]  /*22d60*/  STS.U16 [R31+UR9+0x980], R30 ;  /* 0x0009801e1f007988 */ /* 0x000fe80008000409 */
[----:B------:R-:W-:Y:S04]  /*22d70*/  STS.U16 [R31+UR9+0xd80], R74 ;  /* 0x000d804a1f007988 */ /* 0x000fe80008000409 */
[----:B------:R-:W-:Y:S04]  /*22d80*/  STS.U16 [R31+UR9+0x1180], R75 ;  /* 0x0011804b1f007988 */ /* 0x000fe80008000409 */
[----:B------:R1:W-:Y:S04]  /*22d90*/  STS.U16 [R31+UR9+0x1580], R76 ;  /* 0x0015804c1f007988 */ /* 0x0003e80008000409 */
        /* <DEDUP_REMOVED lines=18> */
[----:B-1----:R-:W3:Y:S04]  /*22ec0*/  LDL.LU R76, [R1+0xd8] ;  /* 0x0000d800014c7983 */ /* 0x002ee80000300800 */
[----:B------:R-:W3:Y:S04]  /*22ed0*/  LDL.LU R66, [R1+0xd4] ;  /* 0x0000d40001427983 */ /* 0x000ee80000300800 */
[----:B--2---:R0:W-:Y:S04]  /*22ee0*/  STS.U16 [R31+UR9+0x4580], R90 ;  /* 0x0045805a1f007988 */ /* 0x0041e80008000409 */
[----:B----4-:R-:W-:Y:S04]  /*22ef0*/  STS.U16 [R31+UR9+0x4980], R88 ;  /* 0x004980581f007988 */ /* 0x010fe80008000409 */
[----:B0-----:R-:W2:Y:S04]  /*22f00*/  LDL.LU R90, [R1+0xc8] ;  /* 0x0000c800015a7983 */ /* 0x001ea80000300800 */
[----:B------:R-:W4:Y:S04]  /*22f10*/  LDL.LU R67, [R1+0xc4] ;  /* 0x0000c40001437983 */ /* 0x000f280000300800 */
[----:B---3--:R0:W-:Y:S04]  /*22f20*/  STS.U16 [R31+UR9+0x4d80], R91 ;  /* 0x004d805b1f007988 */ /* 0x0081e80008000409 */
        /* <DEDUP_REMOVED lines=17> */
[----:B------:R-:W-:Y:S04]  /*23040*/  STS.U16 [R31+UR9+0x5580], R56 ;  /* 0x005580381f007988 */ /* 0x000fe80008000409 */
[----:B0-----:R-:W3:Y:S04]  /*23050*/  LDL.LU R89, [R1+0x80] ;  /* 0x0000800001597983 */ /* 0x001ee80000300800 */
[----:B------:R-:W-:Y:S04]  /*23060*/  STS.U16 [R31+UR9+0x5980], R58 ;  /* 0x0059803a1f007988 */ /* 0x000fe80008000409 */
[----:B------:R-:W-:Y:S04]  /*23070*/  STS.U16 [R31+UR9+0x5d80], R46 ;  /* 0x005d802e1f007988 */ /* 0x000fe80008000409 */
[----:B------:R-:W-:Y:S04]  /*23080*/  STS.U16 [R31+UR9+0x6180], R60 ;  /* 0x0061803c1f007988 */ /* 0x000fe80008000409 */
[----:B------:R-:W-:Y:S04]  /*23090*/  STS.U16 [R31+UR9+0x6580], R62 ;  /* 0x0065803e1f007988 */ /* 0x000fe80008000409 */
[----:B------:R-:W-:Y:S04]  /*230a0*/  STS.U16 [R31+UR9+0x6980], R64 ;  /* 0x006980401f007988 */ /* 0x000fe80008000409 */
[----:B------:R-:W-:Y:S04]  /*230b0*/  STS.U16 [R31+UR9+0x6d80], R76 ;  /* 0x006d804c1f007988 */ /* 0x000fe80008000409 */
[----:B------:R-:W-:Y:S04]  /*230c0*/  STS.U16 [R31+UR9+0x7180], R66 ;  /* 0x007180421f007988 */ /* 0x000fe80008000409 */
[----:B--2---:R0:W-:Y:S04]  /*230d0*/  STS.U16 [R31+UR9+0x7580], R90 ;  /* 0x0075805a1f007988 */ /* 0x0041e80008000409 */
[----:B----4-:R-:W-:Y:S04]  /*230e0*/  STS.U16 [R31+UR9+0x7980], R67 ;  /* 0x007980431f007988 */ /* 0x010fe80008000409 */
[----:B0-----:R-:W2:Y:S04]  /*230f0*/  LDL.LU R90, [R1+0x7c] ;  /* 0x00007c00015a7983 */ /* 0x001ea80000300800 */
[----:B---3--:R0:W-:Y:S04]  /*23100*/  STS.U16 [R31+UR9+0x7d80], R91 ;  /* 0x007d805b1f007988 */ /* 0x0081e80008000409 */
[----:B0-----:R-:W3:Y:S04]  /*23110*/  LDL.LU R91, [R1+0x78] ;  /* 0x00007800015b7983 */ /* 0x001ee80000300800 */
[----:B------:R-:W4:Y:S01]  /*23120*/  LDL.LU R56, [R1+0x74] ;  /* 0x0000740001387983 */ /* 0x000f220000300800 */
[----:B------:R-:W-:-:S03]  /*23130*/  LOP3.LUT R76, R68, 0x40, RZ, 0x3c, !PT ;  /* 0x00000040444c7812 */ /* 0x000fc600078e3cff */
        /* <DEDUP_REMOVED lines=8> */
[----:B------:R0:W-:Y:S04]  /*231c0*/  STS.U16 [R76+UR9+0x200], R30 ;  /* 0x0002001e4c007988 */ /* 0x0001e80008000409 */
[----:B------:R-:W4:Y:S04]  /*231d0*/  LDL.LU R61, [R1+0x50] ;  /* 0x00005000013d7983 */ /* 0x000f280000300800 */
[----:B------:R1:W-:Y:S04]  /*231e0*/  STS.U16 [R76+UR9+0x600], R74 ;  /* 0x0006004a4c007988 */ /* 0x0003e80008000409 */
[----:B0-----:R-:W4:Y:S04]  /*231f0*/  LDL.LU R30, [R1+0x4c] ;  /* 0x00004c00011e7983 */ /* 0x001f280000300800 */
[----:B------:R0:W-:Y:S04]  /*23200*/  STS.U16 [R76+UR9+0xa00], R75 ;  /* 0x000a004b4c007988 */ /* 0x0001e80008000409 */
[----:B-1----:R-:W4:Y:S04]  /*23210*/  LDL.LU R74, [R1+0x48] ;  /* 0x00004800014a7983 */ /* 0x002f280000300800 */
        /* <DEDUP_REMOVED lines=26> */
[----:B-1----:R-:W4:Y:S04]  /*233c0*/  LDL.LU R89, [R1+0xc] ;  /* 0x00000c0001597983 */ /* 0x002f280000300800 */
[----:B--2---:R0:W-:Y:S04]  /*233d0*/  STS.U16 [R76+UR9+0x4200], R90 ;  /* 0x0042005a4c007988 */ /* 0x0041e80008000409 */
[----:B0-----:R-:W2:Y:S04]  /*233e0*/  LDL.LU R90, [R1+0x8] ;  /* 0x00000800015a7983 */ /* 0x001ea80000300800 */
[----:B---3--:R0:W-:Y:S04]  /*233f0*/  STS.U16 [R76+UR9+0x4600], R91 ;  /* 0x0046005b4c007988 */ /* 0x0081e80008000409 */
[----:B0-----:R-:W3:Y:S04]  /*23400*/  LDL.LU R91, [R1+0x4] ;  /* 0x00000400015b7983 */ /* 0x001ee80000300800 */
[----:B----4-:R0:W-:Y:S04]  /*23410*/  STS.U16 [R76+UR9+0x4a00], R56 ;  /* 0x004a00384c007988 */ /* 0x0101e80008000409 */
[----:B------:R-:W4:Y:S04]  /*23420*/  LDL.LU R63, [R1] ;  /* 0x00000000013f7983 */ /* 0x000f280000300800 */
        /* <DEDUP_REMOVED lines=18> */
[----:B------:R0:W-:Y:S01]  /*23550*/  STS.U16 [R76+UR9+0x7200], R30 ;  /* 0x0072001e4c007988 */ /* 0x0001e20008000409 */
[----:B-1----:R-:W-:-:S03]  /*23560*/  LOP3.LUT R61, R68, 0x50, RZ, 0x3c, !PT ;  /* 0x00000050443d7812 */ /* 0x002fc600078e3cff */
[----:B------:R1:W-:Y:S04]  /*23570*/  STS.U16 [R76+UR9+0x7600], R74 ;  /* 0x0076004a4c007988 */ /* 0x0003e80008000409 */
[----:B------:R1:W-:Y:S04]  /*23580*/  STS.U16 [R76+UR9+0x7a00], R75 ;  /* 0x007a004b4c007988 */ /* 0x0003e80008000409 */
[----:B0-----:R-:W4:Y:S04]  /*23590*/  LDL.LU R30, [R1+0x1334] ;  /* 0x00133400011e7983 */ /* 0x001f280000300800 */
[----:B-1----:R-:W4:Y:S04]  /*235a0*/  LDL.LU R74, [R1+0x1330] ;  /* 0x00133000014a7983 */ /* 0x002f280000300800 */
[----:B------:R-:W4:Y:S04]  /*235b0*/  LDL.LU R75, [R1+0x132c] ;  /* 0x00132c00014b7983 */ /* 0x000f280000300800 */
[----:B------:R0:W-:Y:S04]  /*235c0*/  STS.U16 [R76+UR9+0x7e00], R77 ;  /* 0x007e004d4c007988 */ /* 0x0001e80008000409 */
[----:B------:R1:W-:Y:S04]  /*235d0*/  STS.U16 [R61+UR9+0x280], R78 ;  /* 0x0002804e3d007988 */ /* 0x0003e80008000409 */
[----:B------:R1:W-:Y:S04]  /*235e0*/  STS.U16 [R61+UR9+0x680], R79 ;  /* 0x0006804f3d007988 */ /* 0x0003e80008000409 */
[----:B0-----:R-:W4:Y:S04]  /*235f0*/  LDL.LU R76, [R1+0x1328] ;  /* 0x00132800014c7983 */ /* 0x001f280000300800 */
[----:B------:R-:W4:Y:S04]  /*23600*/  LDL.LU R77, [R1+0x1324] ;  /* 0x00132400014d7983 */ /* 0x000f280000300800 */
[----:B-1----:R-:W4:Y:S04]  /*23610*/  LDL.LU R78, [R1+0x1320] ;  /* 0x00132000014e7983 */ /* 0x002f280000300800 */
[----:B------:R-:W4:Y:S04]  /*23620*/  LDL.LU R79, [R1+0x131c] ;  /* 0x00131c00014f7983 */ /* 0x000f280000300800 */
[----:B------:R0:W-:Y:S04]  /*23630*/  STS.U16 [R61+UR9+0xa80], R80 ;  /* 0x000a80503d007988 */ /* 0x0001e80008000409 */
        /* <DEDUP_REMOVED lines=18> */
[----:B0-----:R-:W4:Y:S04]  /*23760*/  LDL.LU R89, [R1+0x12f4] ;  /* 0x0012f40001597983 */ /* 0x001f280000300800 */
[----:B--2---:R0:W-:Y:S04]  /*23770*/  STS.U16 [R61+UR9+0x3280], R90 ;  /* 0x0032805a3d007988 */ /* 0x0041e80008000409 */
[----:B0-----:R-:W2:Y:S04]  /*23780*/  LDL.LU R90, [R1+0x12f0] ;  /* 0x0012f000015a7983 */ /* 0x001ea80000300800 */
[----:B---3--:R0:W-:Y:S04]  /*23790*/  STS.U16 [R61+UR9+0x3680], R91 ;  /* 0x0036805b3d007988 */ /* 0x0081e80008000409 */
[----:B0-----:R-:W3:Y:S04]  /*237a0*/  LDL.LU R91, [R1+0x12ec] ;  /* 0x0012ec00015b7983 */ /* 0x001ee80000300800 */
[----:B----4-:R-:W-:Y:S04]  /*237b0*/  STS.U16 [R61+UR9+0x3a80], R63 ;  /* 0x003a803f3d007988 */ /* 0x010fe80008000409 */
[----:B---3--:R0:W-:Y:S04]  /*237c0*/  STS.U16 [R61+UR9+0x3e80], R91 ;  /* 0x003e805b3d007988 */ /* 0x0081e80008000409 */
[----:B--2---:R-:W-:Y:S04]  /*237d0*/  STS.U16 [R61+UR9+0x4280], R90 ;  /* 0x0042805a3d007988 */ /* 0x004fe80008000409 */
[----:B------:R-:W-:Y:S04]  /*237e0*/  STS.U16 [R61+UR9+0x4680], R89 ;  /* 0x004680593d007988 */ /* 0x000fe80008000409 */
[----:B------:R-:W-:Y:S04]  /*237f0*/  STS.U16 [R61+UR9+0x4a80], R88 ;  /* 0x004a80583d007988 */ /* 0x000fe80008000409 */
[----:B------:R-:W-:Y:S04]  /*23800*/  STS.U16 [R61+UR9+0x4e80], R87 ;  /* 0x004e80573d007988 */ /* 0x000fe80008000409 */
[----:B------:R-:W-:Y:S04]  /*23810*/  STS.U16 [R61+UR9+0x5280], R86 ;  /* 0x005280563d007988 */ /* 0x000fe80008000409 */
[----:B------:R-:W-:Y:S04]  /*23820*/  STS.U16 [R61+UR9+0x5680], R85 ;  /* 0x005680553d007988 */ /* 0x000fe80008000409 */
[----:B------:R-:W-:Y:S04]  /*23830*/  STS.U16 [R61+UR9+0x5a80], R84 ;  /* 0x005a80543d007988 */ /* 0x000fe80008000409 */
[----:B------:R-:W-:Y:S01]  /*23840*/  STS.U16 [R61+UR9+0x5e80], R83 ;  /* 0x005e80533d007988 */ /* 0x000fe20008000409 */
[----:B0-----:R-:W-:-:S03]  /*23850*/  LOP3.LUT R91, R68, 0x60, RZ, 0x3c, !PT ;  /* 0x00000060445b7812 */ /* 0x001fc600078e3cff */
        /* <DEDUP_REMOVED lines=11> */
[----:B------:R0:W-:Y:S04]  /*23910*/  STS.U16 [R91+UR9+0xf00], R6 ;  /* 0x000f00065b007988 */ /* 0x0001e80008000409 */
[----:B------:R1:W-:Y:S01]  /*23920*/  STS.U16 [R91+UR9+0x1300], R5 ;  /* 0x001300055b007988 */ /* 0x0003e20008000409 */
[----:B0-----:R-:W-:Y:S01]  /*23930*/  IMAD R6, R67, UR11, RZ ;  /* 0x0000000b43067c24 */ /* 0x001fe2000f8e02ff */
[----:B------:R-:W0:Y:S01]  /*23940*/  LDCU UR11, c[0x0][0x3b0] ;  /* 0x00007600ff0b77ac */ /* 0x000e220008000800 */
[----:B-1----:R-:W-:-:S03]  /*23950*/  IMAD R5, R66, UR4, RZ ;  /* 0x0000000442057c24 */ /* 0x002fc6000f8e02ff */
[CC--:B------:R-:W-:Y:S01]  /*23960*/  LEA R61, P1, R6.reuse, R72.reuse, 0x1 ;  /* 0x00000048063d7211 */ /* 0x0c0fe200078208ff */
[----:B------:R-:W1:Y:S01]  /*23970*/  LDCU UR4, c[0x0][0x3b0] ;  /* 0x00007600ff0477ac */ /* 0x000e620008000800 */
[CC--:B------:R-:W-:Y:S02]  /*23980*/  LEA R63, P3, R5.reuse, R72.reuse, 0x1 ;  /* 0x00000048053f7211 */ /* 0x0c0fe400078608ff */
[-C--:B------:R-:W-:Y:S02]  /*23990*/  LEA.HI.X.SX32 R77, R6, R69.reuse, 0x1, P1 ;  /* 0x00000045064d7211 */ /* 0x080fe400008f0eff */
[----:B------:R-:W-:Y:S01]  /*239a0*/  LEA.HI.X.SX32 R76, R5, R69, 0x1, P3 ;  /* 0x00000045054c7211 */ /* 0x000fe200018f0eff */
[----:B------:R-:W-:Y:S04]  /*239b0*/  STL [R1+0x2f4], R61 ;  /* 0x0002f43d01007387 */ /* 0x000fe80000100800 */
[----:B------:R-:W-:Y:S04]  /*239c0*/  STL [R1+0x31c], R63 ;  /* 0x00031c3f01007387 */ /* 0x000fe80000100800 */
[----:B------:R-:W-:Y:S04]  /*239d0*/  STL [R1+0x2f0], R77 ;  /* 0x0002f04d01007387 */ /* 0x000fe80000100800 */
[----:B------:R-:W-:Y:S04]  /*239e0*/  STL [R1+0x318], R76 ;  /* 0x0003184c01007387 */ /* 0x000fe80000100800 */
[----:B------:R-:W2:Y:S01]  /*239f0*/  LDL.LU R90, [R1+0x44] ;  /* 0x00004400015a7983 */ /* 0x000ea20000300800 */
[----:B------:R-:W-:Y:S01]  /*23a00*/  IMAD R6, R64, UR5, RZ ;  /* 0x0000000540067c24 */ /* 0x000fe2000f8e02ff */
[----:B------:R-:W-:Y:S01]  /*23a10*/  PRMT R60, RZ, 0x7610, R60 ;  /* 0x00007610ff3c7816 */ /* 0x000fe2000000003c */
[----:B------:R-:W-:Y:S01]  /*23a20*/  @P0 IMAD.MOV.U32 R5, RZ, RZ, R77 ;  /* 0x000000ffff050224 */ /* 0x000fe200078e004d */
[----:B------:R3:W-:Y:S01]  /*23a30*/  STS.U16 [R91+UR9+0x1700], R4 ;  /* 0x001700045b007988 */ /* 0x0007e20008000409 */
[----:B------:R-:W4:Y:S01]  /*23a40*/  LDCU UR5, c[0x0][0x3b0] ;  /* 0x00007600ff0577ac */ /* 0x000f220008000800 */
[----:B------:R-:W-:Y:S01]  /*23a50*/  IMAD R7, R62, UR7, RZ ;  /* 0x000000073e077c24 */ /* 0x000fe2000f8e02ff */
[----:B------:R-:W-:Y:S01]  /*23a60*/  PRMT R59, RZ, 0x7610, R59 ;  /* 0x00007610ff3b7816 */ /* 0x000fe2000000003b */
[----:B------:R-:W0:Y:S01]  /*23a70*/  LDCU UR7, c[0x0][0x3b0] ;  /* 0x00007600ff0777ac */ /* 0x000e220008000800 */
[----:B---3--:R-:W-:Y:S01]  /*23a80*/  @P0 IMAD.MOV.U32 R4, RZ, RZ, R61 ;  /* 0x000000ffff040224 */ /* 0x008fe200078e003d */
[----:B------:R-:W-:-:S04]  /*23a90*/  LEA R61, P1, R6, R72, 0x1 ;  /* 0x00000048063d7211 */ /* 0x000fc800078208ff */
[----:B------:R3:W2:Y:S01]  /*23aa0*/  @P0 LDG.E.U16 R60, desc[UR20][R4.64] ;  /* 0x00000014043c0981 */ /* 0x0006a2000c1e1500 */
[----:B------:R-:W-:Y:S01]  /*23ab0*/  PRMT R58, RZ, 0x7610, R58 ;  /* 0x00007610ff3a7816 */ /* 0x000fe2000000003a */
[----:B---3--:R-:W-:Y:S01]  /*23ac0*/  @P0 IMAD.MOV.U32 R4, RZ, RZ, R63 ;  /* 0x000000ffff040224 */ /* 0x008fe200078e003f */
[-C--:B------:R-:W-:Y:S01]  /*23ad0*/  LEA.HI.X.SX32 R63, R6, R69.reuse, 0x1, P1 ;  /* 0x00000045063f7211 */ /* 0x080fe200008f0eff */
[----:B------:R-:W-:Y:S01]  /*23ae0*/  @P0 IMAD.MOV.U32 R5, RZ, RZ, R76 ;  /* 0x000000ffff050224 */ /* 0x000fe200078e004c */
[----:B------:R-:W-:Y:S01]  /*23af0*/  LEA R64, P1, R7, R72, 0x1 ;  /* 0x0000004807407211 */ /* 0x000fe200078208ff */
[----:B0-----:R-:W-:Y:S01]  /*23b00*/  IMAD R6, R31, UR11, RZ ;  /* 0x0000000b1f067c24 */ /* 0x001fe2000f8e02ff */
[----:B------:R0:W-:Y:S01]  /*23b10*/  STL [R1+0x32c], R61 ;  /* 0x00032c3d01007387 */ /* 0x0001e20000100800 */
[----:B------:R-:W-:Y:S01]  /*23b20*/  PRMT R57, RZ, 0x7610, R57 ;  /* 0x00007610ff397816 */ /* 0x000fe20000000039 */
[----:B------:R-:W2:Y:S02]  /*23b30*/  LDCU UR11, c[0x0][0x3b0] ;  /* 0x00007600ff0b77ac */ /* 0x000ea40008000800 */
[----:B------:R3:W2:Y:S01]  /*23b40*/  @P0 LDG.E.U16 R59, desc[UR20][R4.64] ;  /* 0x00000014043b0981 */ /* 0x0006a2000c1e1500 */
[----:B------:R-:W-:Y:S01]  /*23b50*/  LEA.HI.X.SX32 R62, R7, R69, 0x1, P1 ;  /* 0x00000045073e7211 */ /* 0x000fe200008f0eff */
[----:B-1----:R-:W-:Y:S01]  /*23b60*/  IMAD R7, R46, UR4, RZ ;  /* 0x000000042e077c24 */ /* 0x002fe2000f8e02ff */
[----:B------:R-:W-:Y:S01]  /*23b70*/  PRMT R56, RZ, 0x7610, R56 ;  /* 0x00007610ff387816 */ /* 0x000fe20000000038 */
[----:B------:R1:W-:Y:S01]  /*23b80*/  STL [R1+0x328], R63 ;  /* 0x0003283f01007387 */ /* 0x0003e20000100800 */
[----:B------:R-:W4:Y:S01]  /*23b90*/  LDCU UR4, c[0x0][0x3b0] ;  /* 0x00007600ff0477ac */ /* 0x000f220008000800 */
[----:B---3--:R-:W-:-:S02]  /*23ba0*/  @P0 IMAD.MOV.U32 R4, RZ, RZ, R61 ;  /* 0x000000ffff040224 */ /* 0x008fc400078e003d */
[----:B------:R-:W-:Y:S01]  /*23bb0*/  @P0 IMAD.MOV.U32 R5, RZ, RZ, R63 ;  /* 0x000000ffff050224 */ /* 0x000fe200078e003f */
[C---:B0-----:R-:W-:Y:S01]  /*23bc0*/  LEA R61, P3, R6.reuse, R72, 0x1 ;  /* 0x00000048063d7211 */ /* 0x041fe200078608ff */
[----:B------:R-:W-:Y:S04]  /*23bd0*/  STL [R1+0x33c], R64 ;  /* 0x00033c4001007387 */ /* 0x000fe80000100800 */
[----:B------:R0:W3:Y:S01]  /*23be0*/  @P0 LDG.E.U16 R58, desc[UR20][R4.64] ;  /* 0x00000014043a0981 */ /* 0x0000e2000c1e1500 */
[----:B-1----:R-:W-:-:S03]  /*23bf0*/  LEA.HI.X.SX32 R63, R6, R69, 0x1, P3 ;  /* 0x00000045063f7211 */ /* 0x002fc600018f0eff */
[----:B------:R-:W-:Y:S01]  /*23c00*/  STL [R1+0x34c], R61 ;  /* 0x00034c3d01007387 */ /* 0x000fe20000100800 */
[----:B----4-:R-:W-:Y:S01]  /*23c10*/  IMAD R6, R92, UR5, RZ ;  /* 0x000000055c067c24 */ /* 0x010fe2000f8e02ff */
[----:B------:R-:W-:Y:S01]  /*23c20*/  PRMT R55, RZ, 0x7610, R55 ;  /* 0x00007610ff377816 */ /* 0x000fe20000000037 */
[----:B------:R-:W1:Y:S01]  /*23c30*/  LDCU UR5, c[0x0][0x3b0] ;  /* 0x00007600ff0577ac */ /* 0x000e620008000800 */
[----:B------:R4:W-:Y:S01]  /*23c40*/  STL [R1+0x338], R62 ;  /* 0x0003383e01007387 */ /* 0x0009e20000100800 */
[----:B0-----:R-:W-:Y:S02]  /*23c50*/  @P0 IMAD.MOV.U32 R4, RZ, RZ, R64 ;  /* 0x000000ffff040224 */ /* 0x001fe400078e0040 */
[----:B------:R-:W-:Y:S01]  /*23c60*/  @P0 IMAD.MOV.U32 R5, RZ, RZ, R62 ;  /* 0x000000ffff050224 */ /* 0x000fe200078e003e */
[----:B------:R0:W-:Y:S04]  /*23c70*/  STL [R1+0x348], R63 ;  /* 0x0003483f01007387 */ /* 0x0001e80000100800 */
[----:B------:R0:W3:Y:S01]  /*23c80*/  @P0 LDG.E.U16 R57, desc[UR20][R4.64] ;  /* 0x0000001404390981 */ /* 0x0000e2000c1e1500 */
[----:B----4-:R-:W-:Y:S01]  /*23c90*/  LEA R62, P1, R7, R72, 0x1 ;  /* 0x00000048073e7211 */ /* 0x010fe200078208ff */
[----:B0-----:R-:W-:-:S02]  /*23ca0*/  @P0 IMAD.MOV.U32 R4, RZ, RZ, R61 ;  /* 0x000000ffff040224 */ /* 0x001fc400078e003d */
[----:B------:R-:W-:Y:S01]  /*23cb0*/  @P0 IMAD.MOV.U32 R5, RZ, RZ, R63 ;  /* 0x000000ffff050224 */ /* 0x000fe200078e003f */
[----:B------:R-:W-:Y:S01]  /*23cc0*/  LEA.HI.X.SX32 R63, R7, R69, 0x1, P1 ;  /* 0x00000045073f7211 */ /* 0x000fe200008f0eff */
[----:B------:R-:W-:Y:S01]  /*23cd0*/  IMAD R7, R93, UR7, RZ ;  /* 0x000000075d077c24 */ /* 0x000fe2000f8e02ff */
[----:B------:R-:W-:Y:S01]  /*23ce0*/  LEA R61, P1, R6, R72, 0x1 ;  /* 0x00000048063d7211 */ /* 0x000fe200078208ff */
[----:B------:R-:W-:Y:S01]  /*23cf0*/  STL [R1+0x35c], R62 ;  /* 0x00035c3e01007387 */ /* 0x000fe20000100800 */
[----:B------:R-:W-:Y:S01]  /*23d00*/  PRMT R54, RZ, 0x7610, R54 ;  /* 0x00007610ff367816 */ /* 0x000fe20000000036 */
[----:B------:R-:W0:Y:S02]  /*23d10*/  LDCU UR7, c[0x0][0x3b0] ;  /* 0x00007600ff0777ac */ /* 0x000e240008000800 */
[----:B------:R4:W3:Y:S04]  /*23d20*/  @P0 LDG.E.U16 R56, desc[UR20][R4.64] ;  /* 0x0000001404380981 */ /* 0x0008e8000c1e1500 */
[----:B------:R1:W-:Y:S01]  /*23d30*/  STL [R1+0x358], R63 ;  /* 0x0003583f01007387 */ /* 0x0003e20000100800 */
[----:B----4-:R-:W-:-:S02]  /*23d40*/  @P0 IMAD.MOV.U32 R4, RZ, RZ, R62 ;  /* 0x000000ffff040224 */ /* 0x010fc400078e003e */
[----:B------:R-:W-:Y:S01]  /*23d50*/  @P0 IMAD.MOV.U32 R5, RZ, RZ, R63 ;  /* 0x000000ffff050224 */ /* 0x000fe200078e003f */
[-C--:B-1----:R-:W-:Y:S02]  /*23d60*/  LEA.HI.X.SX32 R63, R6, R69.reuse, 0x1, P1 ;  /* 0x00000045063f7211 */ /* 0x082fe400008f0eff */
[C---:B------:R-:W-:Y:S02]  /*23d70*/  LEA R62, P3, R7.reuse, R72, 0x1 ;  /* 0x00000048073e7211 */ /* 0x040fe400078608ff */
[----:B------:R1:W4:Y:S02]  /*23d80*/  @P0 LDG.E.U16 R55, desc[UR20][R4.64] ;  /* 0x0000001404370981 */ /* 0x000324000c1e1500 */
[----:B------:R-:W-:Y:S02]  /*23d90*/  LEA.HI.X.SX32 R7, R7, R69, 0x1, P3 ;  /* 0x0000004507077211 */ /* 0x000fe400018f0eff */
[----:B------:R-:W-:Y:S01]  /*23da0*/  STL [R1+0x36c], R61 ;  /* 0x00036c3d01007387 */ /* 0x000fe20000100800 */
[----:B-1----:R-:W-:-:S02]  /*23db0*/  @P0 IMAD.MOV.U32 R4, RZ, RZ, R61 ;  /* 0x000000ffff040224 */ /* 0x002fc400078e003d */
[----:B------:R-:W-:Y:S01]  /*23dc0*/  @P0 IMAD.MOV.U32 R5, RZ, RZ, R63 ;  /* 0x000000ffff050224 */ /* 0x000fe200078e003f */
[----:B------:R-:W-:Y:S01]  /*23dd0*/  STL [R1+0x374], R62 ;  /* 0x0003743e01007387 */ /* 0x000fe20000100800 */
[----:B------:R-:W-:-:S03]  /*23de0*/  PRMT R25, RZ, 0x7610, R25 ;  /* 0x00007610ff197816 */ /* 0x000fc60000000019 */
[----:B------:R-:W-:Y:S04]  /*23df0*/  STL [R1+0x368], R63 ;  /* 0x0003683f01007387 */ /* 0x000fe80000100800 */
[----:B------:R1:W3:Y:S04]  /*23e00*/  @P0 LDG.E.U16 R54, desc[UR20][R4.64] ;  /* 0x0000001404360981 */ /* 0x0002e8000c1e1500 */
[----:B------:R0:W-:Y:S01]  /*23e10*/  STL [R1+0x370], R7 ;  /* 0x0003700701007387 */ /* 0x0001e20000100800 */
[----:B-1----:R-:W-:Y:S02]  /*23e20*/  @P0 IMAD.MOV.U32 R5, RZ, RZ, R7 ;  /* 0x000000ffff050224 */ /* 0x002fe400078e0007 */
[----:B------:R-:W-:-:S02]  /*23e30*/  @P0 IMAD.MOV.U32 R4, RZ, RZ, R62 ;  /* 0x000000ffff040224 */ /* 0x000fc400078e003e */
[----:B0-----:R-:W-:Y:S01]  /*23e40*/  IMAD R7, R53, UR4, RZ ;  /* 0x0000000435077c24 */ /* 0x001fe2000f8e02ff */
[----:B------:R-:W0:Y:S01]  /*23e50*/  LDCU UR4, c[0x0][0x3b0] ;  /* 0x00007600ff0477ac */ /* 0x000e220008000800 */
[----:B------:R-:W-:Y:S01]  /*23e60*/  PRMT R53, RZ, 0x7610, R53 ;  /* 0x00007610ff357816 */ /* 0x000fe20000000035 */
[----:B------:R1:W3:Y:S01]  /*23e70*/  @P0 LDG.E.U16 R25, desc[UR20][R4.64] ;  /* 0x0000001404190981 */ /* 0x0002e2000c1e1500 */
[----:B------:R-:W-:Y:S02]  /*23e80*/  PRMT R24, RZ, 0x7610, R24 ;  /* 0x00007610ff187816 */ /* 0x000fe40000000018 */
[----:B------:R-:W-:Y:S02]  /*23e90*/  PRMT R23, RZ, 0x7610, R23 ;  /* 0x00007610ff177816 */ /* 0x000fe40000000017 */
[----:B------:R-:W-:Y:S02]  /*23ea0*/  PRMT R22, RZ, 0x7610, R22 ;  /* 0x00007610ff167816 */ /* 0x000fe40000000016 */
[----:B------:R-:W-:-:S02]  /*23eb0*/  PRMT R21, RZ, 0x7610, R21 ;  /* 0x00007610ff157816 */ /* 0x000fc40000000015 */
[----:B------:R-:W-:Y:S02]  /*23ec0*/  PRMT R20, RZ, 0x7610, R20 ;  /* 0x00007610ff147816 */ /* 0x000fe40000000014 */
[----:B------:R-:W-:Y:S02]  /*23ed0*/  PRMT R19, RZ, 0x7610, R19 ;  /* 0x00007610ff137816 */ /* 0x000fe40000000013 */
[----:B------:R-:W-:Y:S02]  /*23ee0*/  PRMT R18, RZ, 0x7610, R18 ;  /* 0x00007610ff127816 */ /* 0x000fe40000000012 */
[----:B------:R-:W-:Y:S01]  /*23ef0*/  PRMT R46, RZ, 0x7610, R46 ;  /* 0x00007610ff2e7816 */ /* 0x000fe2000000002e */
[----:B--2---:R-:W-:Y:S01]  /*23f00*/  IMAD R6, R90, UR11, RZ ;  /* 0x0000000b5a067c24 */ /* 0x004fe2000f8e02ff */
[----:B------:R-:W2:Y:S04]  /*23f10*/  LDCU UR11, c[0x0][0x3b0] ;  /* 0x00007600ff0b77ac */ /* 0x000ea80008000800 */
[----:B------:R-:W-:-:S04]  /*23f20*/  LEA R61, P1, R6, R72, 0x1 ;  /* 0x00000048063d7211 */ /* 0x000fc800078208ff */
[-C--:B------:R-:W-:Y:S01]  /*23f30*/  LEA.HI.X.SX32 R63, R6, R69.reuse, 0x1, P1 ;  /* 0x00000045063f7211 */ /* 0x080fe200008f0eff */
[----:B------:R-:W-:Y:S01]  /*23f40*/  IMAD R6, R52, UR5, RZ ;  /* 0x0000000534067c24 */ /* 0x000fe2000f8e02ff */
[CC--:B------:R-:W-:Y:S01]  /*23f50*/  LEA R62, P1, R7.reuse, R72.reuse, 0x1 ;  /* 0x00000048073e7211 */ /* 0x0c0fe200078208ff */
[----:B-1----:R-:W-:Y:S01]  /*23f60*/  @P0 IMAD.MOV.U32 R4, RZ, RZ, R61 ;  /* 0x000000ffff040224 */ /* 0x002fe200078e003d */
[----:B------:R1:W-:Y:S01]  /*23f70*/  STL [R1+0x37c], R61 ;  /* 0x00037c3d01007387 */ /* 0x0003e20000100800 */
[----:B------:R-:W-:Y:S01]  /*23f80*/  @P0 IMAD.MOV.U32 R5, RZ, RZ, R63 ;  /* 0x000000ffff050224 */ /* 0x000fe200078e003f */
[----:B------:R-:W-:Y:S01]  /*23f90*/  LEA.HI.X.SX32 R64, R7, R69, 0x1, P1 ;  /* 0x0000004507407211 */ /* 0x000fe200008f0eff */
[----:B------:R-:W0:Y:S01]  /*23fa0*/  LDCU UR5, c[0x0][0x3b0] ;  /* 0x00007600ff0577ac */ /* 0x000e220008000800 */
[----:B------:R-:W-:Y:S01]  /*23fb0*/  IMAD R7, R51, UR7, RZ ;  /* 0x0000000733077c24 */ /* 0x000fe2000f8e02ff */
[----:B------:R1:W-:Y:S01]  /*23fc0*/  STL [R1+0x378], R63 ;  /* 0x0003783f01007387 */ /* 0x0003e20000100800 */
[----:B------:R-:W-:Y:S01]  /*23fd0*/  PRMT R52, RZ, 0x7610, R52 ;  /* 0x00007610ff347816 */ /* 0x000fe20000000034 */
[----:B------:R-:W0:Y:S02]  /*23fe0*/  LDCU UR7, c[0x0][0x3b0] ;  /* 0x00007600ff0777ac */ /* 0x000e240008000800 */
[----:B------:R1:W3:Y:S02]  /*23ff0*/  @P0 LDG.E.U16 R53, desc[UR20][R4.64] ;  /* 0x0000001404350981 */ /* 0x0002e4000c1e1500 */
[----:B-1----:R-:W-:-:S02]  /*24000*/  LEA R61, P3, R6, R72, 0x1 ;  /* 0x00000048063d7211 */ /* 0x002fc400078608ff */
[----:B------:R1:W-:Y:S02]  /*24010*/  STL [R1+0x384], R62 ;  /* 0x0003843e01007387 */ /* 0x0003e40000100800 */
[----:B------:R-:W-:Y:S01]  /*24020*/  LEA.HI.X.SX32 R63, R6, R69, 0x1, P3 ;  /* 0x00000045063f7211 */ /* 0x000fe200018f0eff */
[----:B------:R-:W-:Y:S02]  /*24030*/  @P0 IMAD.MOV.U32 R4, RZ, RZ, R62 ;  /* 0x000000ffff040224 */ /* 0x000fe400078e003e */
[----:B------:R-:W-:Y:S01]  /*24040*/  @P0 IMAD.MOV.U32 R5, RZ, RZ, R64 ;  /* 0x000000ffff050224 */ /* 0x000fe200078e0040 */
[----:B------:R-:W-:Y:S01]  /*24050*/  STL [R1+0x38c], R61 ;  /* 0x00038c3d01007387 */ /* 0x000fe20000100800 */
[----:B-1----:R-:W-:Y:S01]  /*24060*/  LEA R62, P1, R7, R72, 0x1 ;  /* 0x00000048073e7211 */ /* 0x002fe200078208ff */
[----:B--2---:R-:W-:Y:S01]  /*24070*/  IMAD R6, R50, UR11, RZ ;  /* 0x0000000b32067c24 */ /* 0x004fe2000f8e02ff */
[----:B------:R-:W1:Y:S01]  /*24080*/  LDCU UR11, c[0x0][0x3b0] ;  /* 0x00007600ff0b77ac */ /* 0x000e620008000800 */
[----:B------:R-:W-:Y:S04]  /*24090*/  STL [R1+0x380], R64 ;  /* 0x0003804001007387 */ /* 0x000fe80000100800 */
[----:B------:R2:W3:Y:S04]  /*240a0*/  @P0 LDG.E.U16 R24, desc[UR20][R4.64] ;  /* 0x0000001404180981 */ /* 0x0004e8000c1e1500 */
[----:B------:R0:W-:Y:S01]  /*240b0*/  STL [R1+0x388], R63 ;  /* 0x0003883f01007387 */ /* 0x0001e20000100800 */
[----:B--2---:R-:W-:-:S02]  /*240c0*/  @P0 IMAD.MOV.U32 R4, RZ, RZ, R61 ;  /* 0x000000ffff040224 */ /* 0x004fc400078e003d */
[----:B------:R-:W-:Y:S01]  /*240d0*/  @P0 IMAD.MOV.U32 R5, RZ, RZ, R63 ;  /* 0x000000ffff050224 */ /* 0x000fe200078e003f */
[-C--:B0-----:R-:W-:Y:S01]  /*240e0*/  LEA.HI.X.SX32 R63, R7, R69.reuse, 0x1, P1 ;  /* 0x00000045073f7211 */ /* 0x081fe200008f0eff */
[----:B------:R-:W-:Y:S01]  /*240f0*/  IMAD R7, R49, UR4, RZ ;  /* 0x0000000431077c24 */ /* 0x000fe2000f8e02ff */
[C---:B------:R-:W-:Y:S02]  /*24100*/  LEA R61, P1, R6.reuse, R72, 0x1 ;  /* 0x00000048063d7211 */ /* 0x040fe400078208ff */
[----:B------:R0:W2:Y:S01]  /*24110*/  @P0 LDG.E.U16 R52, desc[UR20][R4.64] ;  /* 0x0000001404340981 */ /* 0x0000a2000c1e1500 */
[----:B------:R-:W1:Y:S01]  /*24120*/  LDCU UR4, c[0x0][0x3b0] ;  /* 0x00007600ff0477ac */ /* 0x000e620008000800 */
[----:B------:R-:W-:Y:S02]  /*24130*/  LEA.HI.X.SX32 R64, R6, R69, 0x1, P1 ;  /* 0x0000004506407211 */ /* 0x000fe400008f0eff */
[----:B------:R0:W-:Y:S01]  /*24140*/  STL [R1+0x394], R62 ;  /* 0x0003943e01007387 */ /* 0x0001e20000100800 */
[----:B------:R-:W-:Y:S01]  /*24150*/  IMAD R6, R48, UR5, RZ ;  /* 0x0000000530067c24 */ /* 0x000fe2000f8e02ff */
[----:B------:R-:W-:Y:S01]  /*24160*/  PRMT R51, RZ, 0x7610, R51 ;  /* 0x00007610ff337816 */ /* 0x000fe20000000033 */
[----:B------:R-:W1:Y:S01]  /*24170*/  LDCU UR5, c[0x0][0x3b0] ;  /* 0x00007600ff0577ac */ /* 0x000e620008000800 */
[----:B0-----:R-:W-:-:S02]  /*24180*/  @P0 IMAD.MOV.U32 R4, RZ, RZ, R62 ;  /* 0x000000ffff040224 */ /* 0x001fc400078e003e */
[----:B------:R-:W-:Y:S01]  /*24190*/  @P0 IMAD.MOV.U32 R5, RZ, RZ, R63 ;  /* 0x000000ffff050224 */ /* 0x000fe200078e003f */
[C---:B------:R-:W-:Y:S01]  /*241a0*/  LEA R62, P3, R7.reuse, R72, 0x1 ;  /* 0x00000048073e7211 */ /* 0x040fe200078608ff */
[----:B------:R0:W-:Y:S04]  /*241b0*/  STL [R1+0x390], R63 ;  /* 0x0003903f01007387 */ /* 0x0001e80000100800 */
[----:B------:R1:W2:Y:S04]  /*241c0*/  @P0 LDG.E.U16 R23, desc[UR20][R4.64] ;  /* 0x0000001404170981 */ /* 0x0002a8000c1e1500 */
[----:B------:R1:W-:Y:S01]  /*241d0*/  STL [R1+0x39c], R61 ;  /* 0x00039c3d01007387 */ /* 0x0003e20000100800 */
[----:B0-----:R-:W-:Y:S01]  /*241e0*/  LEA.HI.X.SX32 R63, R7, R69, 0x1, P3 ;  /* 0x00000045073f7211 */ /* 0x001fe200018f0eff */
[----:B-1----:R-:W-:-:S02]  /*241f0*/  @P0 IMAD.MOV.U32 R4, RZ, RZ, R61 ;  /* 0x000000ffff040224 */ /* 0x002fc400078e003d */
[----:B------:R-:W-:Y:S01]  /*24200*/  @P0 IMAD.MOV.U32 R5, RZ, RZ, R64 ;  /* 0x000000ffff050224 */ /* 0x000fe200078e0040 */
[----:B------:R-:W-:Y:S01]  /*24210*/  STL [R1+0x3a4], R62 ;  /* 0x0003a43e01007387 */ /* 0x000fe20000100800 */
[----:B------:R-:W-:Y:S01]  /*24220*/  LEA R61, P1, R6, R72, 0x1 ;  /* 0x00000048063d7211 */ /* 0x000fe200078208ff */
[----:B------:R-:W-:Y:S01]  /*24230*/  IMAD R7, R47, UR7, RZ ;  /* 0x000000072f077c24 */ /* 0x000fe2000f8e02ff */
[----:B------:R-:W0:Y:S01]  /*24240*/  LDCU UR7, c[0x0][0x3b0] ;  /* 0x00007600ff0777ac */ /* 0x000e220008000800 */
[----:B------:R-:W-:Y:S04]  /*24250*/  STL [R1+0x398], R64 ;  /* 0x0003984001007387 */ /* 0x000fe80000100800 */
[----:B------:R1:W2:Y:S04]  /*24260*/  @P0 LDG.E.U16 R51, desc[UR20][R4.64] ;  /* 0x0000001404330981 */ /* 0x0002a8000c1e1500 */
[----:B------:R0:W-:Y:S01]  /*24270*/  STL [R1+0x3a0], R63 ;  /* 0x0003a03f01007387 */ /* 0x0001e20000100800 */
[----:B------:R-:W-:Y:S01]  /*24280*/  PRMT R50, RZ, 0x7610, R50 ;  /* 0x00007610ff327816 */ /* 0x000fe20000000032 */
[----:B-1----:R-:W-:-:S02]  /*24290*/  @P0 IMAD.MOV.U32 R4, RZ, RZ, R62 ;  /* 0x000000ffff040224 */ /* 0x002fc400078e003e */
        /* <DEDUP_REMOVED lines=9> */
[----:B------:R-:W1:Y:S01]  /*24330*/  LDCU UR4, c[0x0][0x3b0] ;  /* 0x00007600ff0477ac */ /* 0x000e620008000800 */
[----:B0-----:R-:W-:-:S02]  /*24340*/  @P0 IMAD.MOV.U32 R4, RZ, RZ, R61 ;  /* 0x000000ffff040224 */ /* 0x001fc400078e003d */
[----:B------:R-:W-:Y:S01]  /*24350*/  @P0 IMAD.MOV.U32 R5, RZ, RZ, R63 ;  /* 0x000000ffff050224 */ /* 0x000fe200078e003f */
[----:B----4-:R-:W-:Y:S01]  /*24360*/  LEA R61, P3, R6, R72, 0x1 ;  /* 0x00000048063d7211 */ /* 0x010fe200078608ff */
[----:B------:R0:W-:Y:S04]  /*24370*/  STL [R1+0x3a8], R63 ;  /* 0x0003a83f01007387 */ /* 0x0001e80000100800 */
[----:B------:R4:W2:Y:S01]  /*24380*/  @P0 LDG.E.U16 R50, desc[UR20][R4.64] ;  /* 0x0000001404320981 */ /* 0x0008a2000c1e1500 */
[----:B------:R-:W-:-:S03]  /*24390*/  PRMT R49, RZ, 0x7610, R49 ;  /* 0x00007610ff317816 */ /* 0x000fc60000000031 */
[----:B------:R1:W-:Y:S01]  /*243a0*/  STL [R1+0x3b4], R62 ;  /* 0x0003b43e01007387 */ /* 0x0003e20000100800 */
[----:B0-----:R-:W-:Y:S01]  /*243b0*/  LEA.HI.X.SX32 R63, R6, R69, 0x1, P3 ;  /* 0x00000045063f7211 */ /* 0x001fe200018f0eff */
[----:B----4-:R-:W-:Y:S02]  /*243c0*/  @P0 IMAD.MOV.U32 R4, RZ, RZ, R62 ;  /* 0x000000ffff040224 */ /* 0x010fe400078e003e */
[----:B------:R-:W-:Y:S01]  /*243d0*/  @P0 IMAD.MOV.U32 R5, RZ, RZ, R64 ;  /* 0x000000ffff050224 */ /* 0x000fe200078e0040 */
[----:B------:R-:W-:Y:S01]  /*243e0*/  STL [R1+0x3bc], R61 ;  /* 0x0003bc3d01007387 */ /* 0x000fe20000100800 */
[----:B-1----:R-:W-:Y:S01]  /*243f0*/  LEA R62, P1, R7, R72, 0x1 ;  /* 0x00000048073e7211 */ /* 0x002fe200078208ff */
[----:B------:R-:W-:Y:S01]  /*24400*/  IMAD R6, R43, UR5, RZ ;  /* 0x000000052b067c24 */ /* 0x000fe2000f8e02ff */
[----:B------:R-:W0:Y:S01]  /*24410*/  LDCU UR5, c[0x0][0x3b0] ;  /* 0x00007600ff0577ac */ /* 0x000e220008000800 */
[----:B------:R-:W-:Y:S04]  /*24420*/  STL [R1+0x3b0], R64 ;  /* 0x0003b04001007387 */ /* 0x000fe80000100800 */
[----:B------:R1:W4:Y:S04]  /*24430*/  @P0 LDG.E.U16 R21, desc[UR20][R4.64] ;  /* 0x0000001404150981 */ /* 0x000328000c1e1500 */
[----:B------:R0:W-:Y:S01]  /*24440*/  STL [R1+0x3b8], R63 ;  /* 0x0003b83f01007387 */ /* 0x0001e20000100800 */
        /* <DEDUP_REMOVED lines=52> */
[----:B------:R-:W-:Y:S01]  /*24790*/  PRMT R17, RZ, 0x7610, R17 ;  /* 0x00007610ff117816 */ /* 0x000fe20000000011 */
[----:B------:R-:W-:Y:S01]  /*247a0*/  STL [R1+0x3e0], R64 ;  /* 0x0003e04001007387 */ /* 0x000fe20000100800 */
[----:B------:R-:W0:Y:S03]  /*247b0*/  LDCU UR11, c[0x0][0x3b0] ;  /* 0x00007600ff0b77ac */ /* 0x000e260008000800 */
[----:B------:R1:W2:Y:S04]  /*247c0*/  @P0 LDG.E.U16 R18, desc[UR20][R4.64] ;  /* 0x0000001404120981 */ /* 0x0002a8000c1e1500 */
[----:B------:R0:W-:Y:S01]  /*247d0*/  STL [R1+0x3e8], R63 ;  /* 0x0003e83f01007387 */ /* 0x0001e20000100800 */
[----:B-1----:R-:W-:-:S02]  /*247e0*/  @P0 IMAD.MOV.U32 R4, RZ, RZ, R61 ;  /* 0x000000ffff040224 */ /* 0x002fc400078e003d */
[----:B------:R-:W-:Y:S01]  /*247f0*/  @P0 IMAD.MOV.U32 R5, RZ, RZ, R63 ;  /* 0x000000ffff050224 */ /* 0x000fe200078e003f */
[-C--:B0-----:R-:W-:Y:S01]  /*24800*/  LEA.HI.X.SX32 R63, R7, R69.reuse, 0x1, P1 ;  /* 0x00000045073f7211 */ /* 0x081fe200008f0eff */
[----:B------:R-:W-:Y:S01]  /*24810*/  IMAD R7, R36, UR4, RZ ;  /* 0x0000000424077c24 */ /* 0x000fe2000f8e02ff */
[C---:B------:R-:W-:Y:S02]  /*24820*/  LEA R61, P1, R6.reuse, R72, 0x1 ;  /* 0x00000048063d7211 */ /* 0x040fe400078208ff */
[----:B------:R0:W2:Y:S01]  /*24830*/  @P0 LDG.E.U16 R46, desc[UR20][R4.64] ;  /* 0x00000014042e0981 */ /* 0x0000a2000c1e1500 */
[----:B------:R-:W-:Y:S01]  /*24840*/  PRMT R45, RZ, 0x7610, R45 ;  /* 0x00007610ff2d7816 */ /* 0x000fe2000000002d */
[----:B------:R-:W1:Y:S02]  /*24850*/  LDCU UR4, c[0x0][0x3b0] ;  /* 0x00007600ff0477ac */ /* 0x000e640008000800 */
[----:B------:R0:W-:Y:S01]  /*24860*/  STL [R1+0x3f4], R62 ;  /* 0x0003f43e01007387 */ /* 0x0001e20000100800 */
[----:B------:R-:W-:Y:S01]  /*24870*/  LEA.HI.X.SX32 R64, R6, R69, 0x1, P1 ;  /* 0x0000004506407211 */ /* 0x000fe200008f0eff */
[----:B0-----:R-:W-:-:S02]  /*24880*/  @P0 IMAD.MOV.U32 R4, RZ, RZ, R62 ;  /* 0x000000ffff040224 */ /* 0x001fc400078e003e */
[----:B------:R0:W-:Y:S01]  /*24890*/  STL [R1+0x3f0], R63 ;  /* 0x0003f03f01007387 */ /* 0x0001e20000100800 */
[----:B------:R-:W-:-:S03]  /*248a0*/  LEA R62, P3, R7, R72, 0x1 ;  /* 0x00000048073e7211 */ /* 0x000fc600078608ff */
[----:B------:R0:W-:Y:S04]  /*248b0*/  STL [R1+0x3fc], R61 ;  /* 0x0003fc3d01007387 */ /* 0x0001e80000100800 */
[----:B------:R0:W-:Y:S04]  /*248c0*/  STL [R1+0x404], R62 ;  /* 0x0004043e01007387 */ /* 0x0001e80000100800 */
[----:B------:R-:W-:Y:S04]  /*248d0*/  STL [R1+0x3f8], R64 ;  /* 0x0003f84001007387 */ /* 0x000fe80000100800 */
[----:B------:R-:W2:Y:S01]  /*248e0*/  LDL.LU R90, [R1+0xcc] ;  /* 0x0000cc00015a7983 */ /* 0x000ea20000300800 */
[----:B------:R-:W-:Y:S01]  /*248f0*/  @P0 IMAD.MOV.U32 R5, RZ, RZ, R63 ;  /* 0x000000ffff050224 */ /* 0x000fe200078e003f */
[----:B0-----:R-:W-:Y:S01]  /*24900*/  LEA.HI.X.SX32 R63, R7, R69, 0x1, P3 ;  /* 0x00000045073f7211 */ /* 0x001fe200018f0eff */
[----:B------:R-:W-:Y:S01]  /*24910*/  IMAD R6, R35, UR5, RZ ;  /* 0x0000000523067c24 */ /* 0x000fe2000f8e02ff */
[----:B------:R-:W-:-:S02]  /*24920*/  PRMT R16, RZ, 0x7610, R16 ;  /* 0x00007610ff107816 */ /* 0x000fc40000000010 */
[----:B------:R0:W3:Y:S01]  /*24930*/  @P0 LDG.E.U16 R17, desc[UR20][R4.64] ;  /* 0x0000001404110981 */ /* 0x0000e2000c1e1500 */
[----:B------:R-:W-:Y:S01]  /*24940*/  IMAD R7, R34, UR7, RZ ;  /* 0x0000000722077c24 */ /* 0x000fe2000f8e02ff */
[----:B------:R-:W-:Y:S01]  /*24950*/  PRMT R44, RZ, 0x7610, R44 ;  /* 0x00007610ff2c7816 */ /* 0x000fe2000000002c */
[----:B------:R-:W2:Y:S01]  /*24960*/  LDCU UR5, c[0x0][0x3b0] ;  /* 0x00007600ff0577ac */ /* 0x000ea20008000800 */
[----:B------:R1:W-:Y:S01]  /*24970*/  STL [R1+0x400], R63 ;  /* 0x0004003f01007387 */ /* 0x0003e20000100800 */
[----:B------:R-:W-:Y:S01]  /*24980*/  PRMT R15, RZ, 0x7610, R15 ;  /* 0x00007610ff0f7816 */ /* 0x000fe2000000000f */
[----:B------:R-:W1:Y:S02]  /*24990*/  LDCU UR7, c[0x0][0x3b0] ;  /* 0x00007600ff0777ac */ /* 0x000e640008000800 */
[----:B------:R-:W3:Y:S01]  /*249a0*/  LDL.LU R88, [R1+0xd0] ;  /* 0x0000d00001587983 */ /* 0x000ee20000300800 */
[----:B0-----:R-:W-:Y:S02]  /*249b0*/  @P0 IMAD.MOV.U32 R4, RZ, RZ, R61 ;  /* 0x000000ffff040224 */ /* 0x001fe400078e003d */
[----:B------:R-:W-:Y:S01]  /*249c0*/  @P0 IMAD.MOV.U32 R5, RZ, RZ, R64 ;  /* 0x000000ffff050224 */ /* 0x000fe200078e0040 */
[----:B------:R-:W-:-:S04]  /*249d0*/  LEA R61, P1, R6, R72, 0x1 ;  /* 0x00000048063d7211 */ /* 0x000fc800078208ff */
[----:B------:R0:W4:Y:S04]  /*249e0*/  @P0 LDG.E.U16 R45, desc[UR20][R4.64] ;  /* 0x00000014042d0981 */ /* 0x000128000c1e1500 */
[----:B------:R-:W-:Y:S01]  /*249f0*/  STL [R1+0x40c], R61 ;  /* 0x00040c3d01007387 */ /* 0x000fe20000100800 */
[----:B0-----:R-:W-:Y:S01]  /*24a00*/  @P0 IMAD.MOV.U32 R4, RZ, RZ, R62 ;  /* 0x000000ffff040224 */ /* 0x001fe200078e003e */
[-C--:B------:R-:W-:Y:S01]  /*24a10*/  LEA.HI.X.SX32 R62, R6, R69.reuse, 0x1, P1 ;  /* 0x00000045063e7211 */ /* 0x080fe200008f0eff */
[----:B------:R-:W-:Y:S02]  /*24a20*/  @P0 IMAD.MOV.U32 R5, RZ, RZ, R63 ;  /* 0x000000ffff050224 */ /* 0x000fe400078e003f */
[----:B------:R-:W-:Y:S02]  /*24a30*/  IMAD R6, R33, UR11, RZ ;  /* 0x0000000b21067c24 */ /* 0x000fe4000f8e02ff */
[----:B------:R0:W-:Y:S01]  /*24a40*/  STL [R1+0x408], R62 ;  /* 0x0004083e01007387 */ /* 0x0001e20000100800 */
[C---:B-1----:R-:W-:Y:S01]  /*24a50*/  LEA R63, P1, R7.reuse, R72, 0x1 ;  /* 0x00000048073f7211 */ /* 0x042fe200078208ff */
[----:B------:R-:W1:Y:S02]  /*24a60*/  LDCU UR11, c[0x0][0x3b0] ;  /* 0x00007600ff0b77ac */ /* 0x000e640008000800 */
[----:B------:R-:W1:Y:S01]  /*24a70*/  LDL.LU R89, [R1+0xe0] ;  /* 0x0000e00001597983 */ /* 0x000e620000300800 */
[----:B------:R-:W-:-:S03]  /*24a80*/  LEA.HI.X.SX32 R64, R7, R69, 0x1, P1 ;  /* 0x0000004507407211 */ /* 0x000fc600008f0eff */
[----:B------:R0:W4:Y:S02]  /*24a90*/  @P0 LDG.E.U16 R16, desc[UR20][R4.64] ;  /* 0x0000001404100981 */ /* 0x000124000c1e1500 */
[----:B0-----:R-:W-:Y:S01]  /*24aa0*/  @P0 IMAD.MOV.U32 R5, RZ, RZ, R62 ;  /* 0x000000ffff050224 */ /* 0x001fe200078e003e */
[----:B------:R-:W-:Y:S01]  /*24ab0*/  LEA R62, P3, R6, R72, 0x1 ;  /* 0x00000048063e7211 */ /* 0x000fe200078608ff */
[----:B------:R-:W-:Y:S02]  /*24ac0*/  @P0 IMAD.MOV.U32 R4, RZ, RZ, R61 ;  /* 0x000000ffff040224 */ /* 0x000fe400078e003d */
[----:B------:R-:W4:Y:S04]  /*24ad0*/  LDL.LU R61, [R1+0xec] ;  /* 0x0000ec00013d7983 */ /* 0x000f280000300800 */
[----:B------:R0:W-:Y:S04]  /*24ae0*/  STL [R1+0x414], R63 ;  /* 0x0004143f01007387 */ /* 0x0001e80000100800 */
[----:B------:R0:W4:Y:S04]  /*24af0*/  @P0 LDG.E.U16 R44, desc[UR20][R4.64] ;  /* 0x00000014042c0981 */ /* 0x000128000c1e1500 */
[----:B------:R-:W-:Y:S01]  /*24b00*/  STL [R1+0x41c], R62 ;  /* 0x00041c3e01007387 */ /* 0x000fe20000100800 */
[----:B------:R-:W-:Y:S01]  /*24b10*/  IMAD R7, R32, UR4, RZ ;  /* 0x0000000420077c24 */ /* 0x000fe2000f8e02ff */
[----:B------:R-:W-:Y:S01]  /*24b20*/  LEA.HI.X.SX32 R66, R6, R69, 0x1, P3 ;  /* 0x0000004506427211 */ /* 0x000fe200018f0eff */
[----:B------:R-:W4:Y:S01]  /*24b30*/  LDCU UR4, c[0x0][0x3b0] ;  /* 0x00007600ff0477ac */ /* 0x000f220008000800 */
[----:B------:R0:W-:Y:S02]  /*24b40*/  STL [R1+0x410], R64 ;  /* 0x0004104001007387 */ /* 0x0001e40000100800 */
[----:B0-----:R-:W-:-:S02]  /*24b50*/  @P0 IMAD.MOV.U32 R4, RZ, RZ, R63 ;  /* 0x000000ffff040224 */ /* 0x001fc400078e003f */
[----:B------:R-:W4:Y:S01]  /*24b60*/  LDL.LU R63, [R1+0xf0] ;  /* 0x0000f000013f7983 */ /* 0x000f220000300800 */
[----:B------:R-:W-:Y:S01]  /*24b70*/  @P0 IMAD.MOV.U32 R5, RZ, RZ, R64 ;  /* 0x000000ffff050224 */ /* 0x000fe200078e0040 */
[----:B------:R-:W-:Y:S02]  /*24b80*/  LEA R64, P1, R7, R72, 0x1 ;  /* 0x0000004807407211 */ /* 0x000fe400078208ff */
[----:B------:R0:W-:Y:S04]  /*24b90*/  STL [R1+0x418], R66 ;  /* 0x0004184201007387 */ /* 0x0001e80000100800 */
[----:B------:R-:W-:Y:S01]  /*24ba0*/  STL [R1+0x424], R64 ;  /* 0x0004244001007387 */ /* 0x000fe20000100800 */
[----:B------:R-:W-:-:S03]  /*24bb0*/  PRMT R43, RZ, 0x7610, R43 ;  /* 0x00007610ff2b7816 */ /* 0x000fc6000000002b */
[----:B------:R0:W4:Y:S01]  /*24bc0*/  @P0 LDG.E.U16 R15, desc[UR20][R4.64] ;  /* 0x00000014040f0981 */ /* 0x000122000c1e1500 */
[----:B--2---:R-:W-:Y:S01]  /*24bd0*/  IMAD R6, R90, UR5, RZ ;  /* 0x000000055a067c24 */ /* 0x004fe2000f8e02ff */
[----:B------:R-:W-:Y:S02]  /*24be0*/  PRMT R14, RZ, 0x7610, R14 ;  /* 0x00007610ff0e7816 */ /* 0x000fe4000000000e */
[----:B------:R-:W2:Y:S01]  /*24bf0*/  LDL.LU R90, [R1+0xf4] ;  /* 0x0000f400015a7983 */ /* 0x000ea20000300800 */
[----:B0-----:R-:W-:Y:S01]  /*24c00*/  @P0 IMAD.MOV.U32 R4, RZ, RZ, R62 ;  /* 0x000000ffff040224 */ /* 0x001fe200078e003e */
[----:B------:R-:W4:Y:S01]  /*24c10*/  LDCU UR5, c[0x0][0x3b0] ;  /* 0x00007600ff0577ac */ /* 0x000f220008000800 */
[----:B------:R-:W-:-:S05]  /*24c20*/  @P0 IMAD.MOV.U32 R5, RZ, RZ, R66 ;  /* 0x000000ffff050224 */ /* 0x000fca00078e0042 */
[----:B------:R0:W2:Y:S02]  /*24c30*/  @P0 LDG.E.U16 R43, desc[UR20][R4.64] ;  /* 0x00000014042b0981 */ /* 0x0000a4000c1e1500 */
[-C--:B0-----:R-:W-:Y:S01]  /*24c40*/  LEA.HI.X.SX32 R4, R7, R69.reuse, 0x1, P1 ;  /* 0x0000004507047211 */ /* 0x081fe200008f0eff */
[----:B---3--:R-:W-:Y:S01]  /*24c50*/  IMAD R7, R88, UR7, RZ ;  /* 0x0000000758077c24 */ /* 0x008fe2000f8e02ff */
[CC--:B------:R-:W-:Y:S01]  /*24c60*/  LEA R62, P1, R6.reuse, R72.reuse, 0x1 ;  /* 0x00000048063e7211 */ /* 0x0c0fe200078208ff */
[----:B------:R-:W2:Y:S02]  /*24c70*/  LDCU UR7, c[0x0][0x3b0] ;  /* 0x00007600ff0777ac */ /* 0x000ea40008000800 */
[----:B------:R0:W-:Y:S01]  /*24c80*/  STL [R1+0x420], R4 ;  /* 0x0004200401007387 */ /* 0x0001e20000100800 */
[----:B------:R-:W-:Y:S01]  /*24c90*/  @P0 IMAD.MOV.U32 R5, RZ, RZ, R4 ;  /* 0x000000ffff050224 */ /* 0x000fe200078e0004 */
[----:B------:R-:W-:Y:S02]  /*24ca0*/  LEA.HI.X.SX32 R66, R6, R69, 0x1, P1 ;  /* 0x0000004506427211 */ /* 0x000fe400008f0eff */
[----:B------:R-:W-:Y:S01]  /*24cb0*/  PRMT R42, RZ, 0x7610, R42 ;  /* 0x00007610ff2a7816 */ /* 0x000fe2000000002a */
[----:B0-----:R-:W-:Y:S01]  /*24cc0*/  @P0 IMAD.MOV.U32 R4, RZ, RZ, R64 ;  /* 0x000000ffff040224 */ /* 0x001fe200078e0040 */
[----:B------:R-:W-:-:S04]  /*24cd0*/  LEA R64, P3, R7, R72, 0x1 ;  /* 0x0000004807407211 */ /* 0x000fc800078608ff */
[----:B------:R0:W3:Y:S01]  /*24ce0*/  @P0 LDG.E.U16 R14, desc[UR20][R4.64] ;  /* 0x00000014040e0981 */ /* 0x0000e2000c1e1500 */
[----:B------:R-:W-:Y:S01]  /*24cf0*/  LEA.HI.X.SX32 R7, R7, R69, 0x1, P3 ;  /* 0x0000004507077211 */ /* 0x000fe200018f0eff */
[----:B-1----:R-:W-:Y:S01]  /*24d00*/  IMAD R6, R89, UR11, RZ ;  /* 0x0000000b59067c24 */ /* 0x002fe2000f8e02ff */
[----:B------:R-:W-:Y:S01]  /*24d10*/  PRMT R13, RZ, 0x7610, R13 ;  /* 0x00007610ff0d7816 */ /* 0x000fe2000000000d */
[----:B------:R1:W-:Y:S01]  /*24d20*/  STL [R1+0x42c], R62 ;  /* 0x00042c3e01007387 */ /* 0x0003e20000100800 */
[----:B------:R-:W4:Y:S01]  /*24d30*/  LDCU UR11, c[0x0][0x3b0] ;  /* 0x00007600ff0b77ac */ /* 0x000f220008000800 */
[----:B0-----:R-:W-:Y:S02]  /*24d40*/  @P0 IMAD.MOV.U32 R4, RZ, RZ, R62 ;  /* 0x000000ffff040224 */ /* 0x001fe400078e003e */
[----:B------:R-:W-:-:S05]  /*24d50*/  @P0 IMAD.MOV.U32 R5, RZ, RZ, R66 ;  /* 0x000000ffff050224 */ /* 0x000fca00078e0042 */
[----:B------:R0:W3:Y:S01]  /*24d60*/  @P0 LDG.E.U16 R42, desc[UR20][R4.64] ;  /* 0x00000014042a0981 */ /* 0x0000e2000c1e1500 */
[----:B-1----:R-:W-:-:S03]  /*24d70*/  LEA R62, P1, R6, R72, 0x1 ;  /* 0x00000048063e7211 */ /* 0x002fc600078208ff */
[----:B------:R-:W-:Y:S01]  /*24d80*/  STL [R1+0x434], R64 ;  /* 0x0004344001007387 */ /* 0x000fe20000100800 */
[----:B0-----:R-:W-:Y:S02]  /*24d90*/  @P0 IMAD.MOV.U32 R4, RZ, RZ, R64 ;  /* 0x000000ffff040224 */ /* 0x001fe400078e0040 */
[----:B------:R-:W-:Y:S01]  /*24da0*/  @P0 IMAD.MOV.U32 R5, RZ, RZ, R7 ;  /* 0x000000ffff050224 */ /* 0x000fe200078e0007 */
[----:B------:R-:W-:Y:S04]  /*24db0*/  STL [R1+0x428], R66 ;  /* 0x0004284201007387 */ /* 0x000fe80000100800 */
[----:B------:R0:W3:Y:S04]  /*24dc0*/  @P0 LDG.E.U16 R13, desc[UR20][R4.64] ;  /* 0x00000014040d0981 */ /* 0x0000e8000c1e1500 */
[----:B------:R1:W-:Y:S01]  /*24dd0*/  STL [R1+0x430], R7 ;  /* 0x0004300701007387 */ /* 0x0003e20000100800 */
[----:B0-----:R-:W-:Y:S01]  /*24de0*/  LEA.HI.X.SX32 R4, R6, R69, 0x1, P1 ;  /* 0x0000004506047211 */ /* 0x001fe200008f0eff */
[----:B----4-:R-:W-:-:S02]  /*24df0*/  IMAD R6, R63, UR5, RZ ;  /* 0x000000053f067c24 */ /* 0x010fc4000f8e02ff */
[----:B-1----:R-:W-:Y:S01]  /*24e00*/  IMAD R7, R61, UR4, RZ ;  /* 0x000000043d077c24 */ /* 0x002fe2000f8e02ff */
[----:B------:R-:W-:Y:S01]  /*24e10*/  STL [R1+0x43c], R62 ;  /* 0x00043c3e01007387 */ /* 0x000fe20000100800 */
[----:B------:R-:W-:Y:S01]  /*24e20*/  @P0 IMAD.MOV.U32 R5, RZ, RZ, R4 ;  /* 0x000000ffff050224 */ /* 0x000fe200078e0004 */
[----:B------:R-:W-:Y:S01]  /*24e30*/  PRMT R41, RZ, 0x7610, R41 ;  /* 0x00007610ff297816 */ /* 0x000fe20000000029 */
[----:B------:R-:W0:Y:S01]  /*24e40*/  LDCU UR4, c[0x0][0x3b0] ;  /* 0x00007600ff0477ac */ /* 0x000e220008000800 */
[----:B------:R1:W-:Y:S01]  /*24e50*/  STL [R1+0x438], R4 ;  /* 0x0004380401007387 */ /* 0x0003e20000100800 */
[CC--:B------:R-:W-:Y:S02]  /*24e60*/  LEA R61, P1, R7.reuse, R72.reuse, 0x1 ;  /* 0x00000048073d7211 */ /* 0x0c0fe400078208ff */
[----:B------:R-:W-:Y:S01]  /*24e70*/  PRMT R12, RZ, 0x7610, R12 ;  /* 0x00007610ff0c7816 */ /* 0x000fe2000000000c */
[----:B------:R-:W4:Y:S01]  /*24e80*/  LDCU UR5, c[0x0][0x3b0] ;  /* 0x00007600ff0577ac */ /* 0x000f220008000800 */
[-C--:B------:R-:W-:Y:S01]  /*24e90*/  LEA.HI.X.SX32 R63, R7, R69.reuse, 0x1, P1 ;  /* 0x00000045073f7211 */ /* 0x080fe200008f0eff */
[----:B-1----:R-:W-:Y:S01]  /*24ea0*/  @P0 IMAD.MOV.U32 R4, RZ, RZ, R62 ;  /* 0x000000ffff040224 */ /* 0x002fe200078e003e */
[C---:B------:R-:W-:Y:S01]  /*24eb0*/  LEA R62, P3, R6.reuse, R72, 0x1 ;  /* 0x00000048063e7211 */ /* 0x040fe200078608ff */
[----:B------:R-:W-:Y:S03]  /*24ec0*/  STL [R1+0x444], R61 ;  /* 0x0004443d01007387 */ /* 0x000fe60000100800 */
[----:B------:R-:W-:Y:S01]  /*24ed0*/  LEA.HI.X.SX32 R6, R6, R69, 0x1, P3 ;  /* 0x0000004506067211 */ /* 0x000fe200018f0eff */
[----:B------:R-:W-:Y:S04]  /*24ee0*/  STL [R1+0x44c], R62 ;  /* 0x00044c3e01007387 */ /* 0x000fe80000100800 */
[----:B------:R-:W-:Y:S04]  /*24ef0*/  STL [R1+0x440], R63 ;  /* 0x0004403f01007387 */ /* 0x000fe80000100800 */
[----:B------:R1:W3:Y:S04]  /*24f00*/  @P0 LDG.E.U16 R41, desc[UR20][R4.64] ;  /* 0x0000001404290981 */ /* 0x0002e8000c1e1500 */
[----:B------:R0:W-:Y:S01]  /*24f10*/  STL [R1+0x448], R6 ;  /* 0x0004480601007387 */ /* 0x0001e20000100800 */
[----:B------:R-:W-:Y:S01]  /*24f20*/  PRMT R40, RZ, 0x7610, R40 ;  /* 0x00007610ff287816 */ /* 0x000fe20000000028 */
[----:B-1----:R-:W-:-:S02]  /*24f30*/  @P0 IMAD.MOV.U32 R4, RZ, RZ, R61 ;  /* 0x000000ffff040224 */ /* 0x002fc400078e003d */
[----:B------:R-:W-:Y:S01]  /*24f40*/  @P0 IMAD.MOV.U32 R5, RZ, RZ, R63 ;  /* 0x000000ffff050224 */ /* 0x000fe200078e003f */
[----:B------:R-:W-:-:S04]  /*24f50*/  PRMT R8, RZ, 0x7610, R8 ;  /* 0x00007610ff087816 */ /* 0x000fc80000000008 */
[----:B------:R1:W3:Y:S04]  /*24f60*/  @P0 LDG.E.U16 R12, desc[UR20][R4.64] ;  /* 0x00000014040c0981 */ /* 0x0002e8000c1e1500 */
[----:B------:R0:W3:Y:S01]  /*24f70*/  @P0 LDG.E.U16 R8, desc[UR20][R10.64] ;  /* 0x000000140a080981 */ /* 0x0000e2000c1e1500 */
[----:B-1----:R-:W-:Y:S02]  /*24f80*/  @P0 IMAD.MOV.U32 R4, RZ, RZ, R62 ;  /* 0x000000ffff040224 */ /* 0x002fe400078e003e */
[----:B------:R-:W-:Y:S02]  /*24f90*/  @P0 IMAD.MOV.U32 R5, RZ, RZ, R6 ;  /* 0x000000ffff050224 */ /* 0x000fe400078e0006 */
[----:B0-----:R-:W-:Y:S01]  /*24fa0*/  IMAD R6, R29, UR11, RZ ;  /* 0x0000000b1d067c24 */ /* 0x001fe2000f8e02ff */
[----:B------:R-:W-:Y:S01]  /*24fb0*/  PRMT R11, RZ, 0x7610, R11 ;  /* 0x00007610ff0b7816 */ /* 0x000fe2000000000b */
[----:B------:R-:W0:Y:S01]  /*24fc0*/  LDCU UR11, c[0x0][0x3b0] ;  /* 0x00007600ff0b77ac */ /* 0x000e220008000800 */
[----:B------:R1:W3:Y:S01]  /*24fd0*/  @P0 LDG.E.U16 R40, desc[UR20][R4.64] ;  /* 0x0000001404280981 */ /* 0x0002e2000c1e1500 */
[----:B--2---:R-:W-:Y:S01]  /*24fe0*/  IMAD R7, R90, UR7, RZ ;  /* 0x000000075a077c24 */ /* 0x004fe2000f8e02ff */
[----:B------:R-:W2:Y:S02]  /*24ff0*/  LDCU UR7, c[0x0][0x3b0] ;  /* 0x00007600ff0777ac */ /* 0x000ea40008000800 */
[----:B------:R-:W0:Y:S02]  /*25000*/  LDL.LU R90, [R1+0x110] ;  /* 0x00011000015a7983 */ /* 0x000e240000300800 */
[----:B------:R-:W-:-:S04]  /*25010*/  LEA R61, P1, R7, R72, 0x1 ;  /* 0x00000048073d7211 */ /* 0x000fc800078208ff */
[-C--:B------:R-:W-:Y:S01]  /*25020*/  LEA.HI.X.SX32 R63, R7, R69.reuse, 0x1, P1 ;  /* 0x00000045073f7211 */ /* 0x080fe200008f0eff */
[----:B------:R2:W-:Y:S01]  /*25030*/  STL [R1+0x454], R61 ;  /* 0x0004543d01007387 */ /* 0x0005e20000100800 */
[----:B------:R-:W-:Y:S01]  /*25040*/  IMAD R7, R28, UR4, RZ ;  /* 0x000000041c077c24 */ /* 0x000fe2000f8e02ff */
[CC--:B------:R-:W-:Y:S01]  /*25050*/  LEA R62, P1, R6.reuse, R72.reuse, 0x1 ;  /* 0x00000048063e7211 */ /* 0x0c0fe200078208ff */
[----:B-1----:R-:W-:Y:S01]  /*25060*/  @P0 IMAD.MOV.U32 R4, RZ, RZ, R61 ;  /* 0x000000ffff040224 */ /* 0x002fe200078e003d */
[----:B------:R1:W-:Y:S01]  /*25070*/  STL [R1+0x450], R63 ;  /* 0x0004503f01007387 */ /* 0x0003e20000100800 */
[----:B------:R-:W-:Y:S01]  /*25080*/  @P0 IMAD.MOV.U32 R5, RZ, RZ, R63 ;  /* 0x000000ffff050224 */ /* 0x000fe200078e003f */
[----:B------:R-:W-:Y:S01]  /*25090*/  LEA R28, P3, R7, R72, 0x1 ;  /* 0x00000048071c7211 */ /* 0x000fe200078608ff */
[----:B------:R-:W0:Y:S01]  /*250a0*/  LDCU UR4, c[0x0][0x3b0] ;  /* 0x00007600ff0477ac */ /* 0x000e220008000800 */
[----:B--2---:R-:W2:Y:S01]  /*250b0*/  LDL.LU R61, [R1+0x120] ;  /* 0x00012000013d7983 */ /* 0x004ea20000300800 */
[----:B-1----:R-:W-:-:S03]  /*250c0*/  LEA.HI.X.SX32 R63, R6, R69, 0x1, P1 ;  /* 0x00000045063f7211 */ /* 0x002fc600008f0eff */
[----:B------:R-:W-:Y:S04]  /*250d0*/  STL [R1+0x45c], R62 ;  /* 0x00045c3e01007387 */ /* 0x000fe80000100800 */
[----:B------:R1:W3:Y:S04]  /*250e0*/  @P0 LDG.E.U16 R11, desc[UR20][R4.64] ;  /* 0x00000014040b0981 */ /* 0x0002e8000c1e1500 */
[----:B------:R-:W-:Y:S04]  /*250f0*/  STL [R1+0x464], R28 ;  /* 0x0004641c01007387 */ /* 0x000fe80000100800 */
[----:B------:R4:W-:Y:S01]  /*25100*/  STL [R1+0x458], R63 ;  /* 0x0004583f01007387 */ /* 0x0009e20000100800 */
[----:B-1----:R-:W-:-:S03]  /*25110*/  @P0 IMAD.MOV.U32 R5, RZ, RZ, R63 ;  /* 0x000000ffff050224 */ /* 0x002fc600078e003f */
[----:B----4-:R-:W4:Y:S01]  /*25120*/  LDL.LU R63, [R1+0x130] ;  /* 0x00013000013f7983 */ /* 0x010f220000300800 */
[----:B------:R-:W-:Y:S01]  /*25130*/  LEA.HI.X.SX32 R29, R7, R69, 0x1, P3 ;  /* 0x00000045071d7211 */ /* 0x000fe200018f0eff */
[----:B------:R-:W-:Y:S01]  /*25140*/  IMAD R6, R27, UR5, RZ ;  /* 0x000000051b067c24 */ /* 0x000fe2000f8e02ff */
[----:B------:R-:W-:Y:S01]  /*25150*/  PRMT R39, RZ, 0x7610, R39 ;  /* 0x00007610ff277816 */ /* 0x000fe20000000027 */
[----:B------:R-:W-:Y:S01]  /*25160*/  @P0 IMAD.MOV.U32 R4, RZ, RZ, R62 ;  /* 0x000000ffff040224 */ /* 0x000fe200078e003e */
[----:B------:R-:W-:Y:S01]  /*25170*/  PRMT R10, RZ, 0x7610, R10 ;  /* 0x00007610ff0a7816 */ /* 0x000fe2000000000a */
[----:B------:R-:W-:Y:S01]  /*25180*/  STL [R1+0x460], R29 ;  /* 0x0004601d01007387 */ /* 0x000fe20000100800 */
[----:B------:R-:W-:Y:S01]  /*25190*/  LEA R27, P1, R6, R72, 0x1 ;  /* 0x00000048061b7211 */ /* 0x000fe200078208ff */
[----:B------:R-:W-:Y:S01]  /*251a0*/  IMAD R7, R26, UR7, RZ ;  /* 0x000000071a077c24 */ /* 0x000fe2000f8e02ff */
[----:B------:R-:W4:Y:S01]  /*251b0*/  LDCU UR5, c[0x0][0x3b0] ;  /* 0x00007600ff0577ac */ /* 0x000f220008000800 */
[----:B------:R-:W3:Y:S01]  /*251c0*/  LDL.LU R88, [R1+0x138] ;  /* 0x0001380001587983 */ /* 0x000ee20000300800 */
[----:B------:R-:W-:-:S02]  /*251d0*/  PRMT R38, RZ, 0x7610, R38 ;  /* 0x00007610ff267816 */ /* 0x000fc40000000026 */
[----:B------:R-:W-:Y:S01]  /*251e0*/  PRMT R9, RZ, 0x7610, R9 ;  /* 0x00007610ff097816 */ /* 0x000fe20000000009 */
[----:B------:R1:W3:Y:S01]  /*251f0*/  @P0 LDG.E.U16 R39, desc[UR20][R4.64] ;  /* 0x0000001404270981 */ /* 0x0002e2000c1e1500 */
[----:B------:R-:W0:Y:S03]  /*25200*/  LDCU UR7, c[0x0][0x3b0] ;  /* 0x00007600ff0777ac */ /* 0x000e260008000800 */
[----:B------:R-:W-:Y:S01]  /*25210*/  STL [R1+0x46c], R27 ;  /* 0x00046c1b01007387 */ /* 0x000fe20000100800 */
[----:B-1----:R-:W-:Y:S01]  /*25220*/  @P0 IMAD.MOV.U32 R4, RZ, RZ, R28 ;  /* 0x000000ffff040224 */ /* 0x002fe200078e001c */
[----:B------:R-:W-:Y:S01]  /*25230*/  LEA.HI.X.SX32 R28, R6, R69, 0x1, P1 ;  /* 0x00000045061c7211 */ /* 0x000fe200008f0eff */
[----:B------:R-:W-:Y:S01]  /*25240*/  @P0 IMAD.MOV.U32 R5, RZ, RZ, R29 ;  /* 0x000000ffff050224 */ /* 0x000fe200078e001d */
[----:B------:R-:W-:-:S03]  /*25250*/  LEA R26, P1, R7, R72, 0x1 ;  /* 0x00000048071a7211 */ /* 0x000fc600078208ff */
[----:B------:R1:W-:Y:S04]  /*25260*/  STL [R1+0x468], R28 ;  /* 0x0004681c01007387 */ /* 0x0003e80000100800 */
[----:B------:R1:W3:Y:S04]  /*25270*/  @P0 LDG.E.U16 R10, desc[UR20][R4.64] ;  /* 0x00000014040a0981 */ /* 0x0002e8000c1e1500 */
[----:B------:R-:W3:Y:S01]  /*25280*/  LDL.LU R89, [R1+0x144] ;  /* 0x0001440001597983 */ /* 0x000ee20000300800 */
[----:B-1----:R-:W-:Y:S02]  /*25290*/  @P0 IMAD.MOV.U32 R4, RZ, RZ, R27 ;  /* 0x000000ffff040224 */ /* 0x002fe400078e001b */
[----:B------:R-:W-:Y:S01]  /*252a0*/  @P0 IMAD.MOV.U32 R5, RZ, RZ, R28 ;  /* 0x000000ffff050224 */ /* 0x000fe200078e001c */
[----:B------:R-:W-:Y:S01]  /*252b0*/  LEA.HI.X.SX32 R28, R7, R69, 0x1, P1 ;  /* 0x00000045071c7211 */ /* 0x000fe200008f0eff */
[----:B------:R1:W-:Y:S04]  /*252c0*/  STL [R1+0x474], R26 ;  /* 0x0004741a01007387 */ /* 0x0003e80000100800 */
[----:B------:R1:W3:Y:S02]  /*252d0*/  @P0 LDG.E.U16 R38, desc[UR20][R4.64] ;  /* 0x0000001404260981 */ /* 0x0002e4000c1e1500 */
[----:B-1----:R-:W-:-:S02]  /*252e0*/  @P0 IMAD.MOV.U32 R4, RZ, RZ, R26 ;  /* 0x000000ffff040224 */ /* 0x002fc400078e001a */
[----:B------:R-:W-:-:S05]  /*252f0*/  @P0 IMAD.MOV.U32 R5, RZ, RZ, R28 ;  /* 0x000000ffff050224 */ /* 0x000fca00078e001c */
[----:B------:R1:W3:Y:S01]  /*25300*/  @P0 LDG.E.U16 R9, desc[UR20][R4.64] ;  /* 0x0000001404090981 */ /* 0x0002e2000c1e1500 */
[----:B0-----:R-:W-:Y:S01]  /*25310*/  IMAD R6, R90, UR11, RZ ;  /* 0x0000000b5a067c24 */ /* 0x001fe2000f8e02ff */
[----:B------:R-:W-:Y:S01]  /*25320*/  PRMT R37, RZ, 0x7610, R37 ;  /* 0x00007610ff257816 */ /* 0x000fe20000000025 */
[----:B------:R-:W0:Y:S03]  /*25330*/  LDCU UR11, c[0x0][0x3b0] ;  /* 0x00007600ff0b77ac */ /* 0x000e260008000800 */
[----:B------:R-:W-:-:S05]  /*25340*/  LEA R27, P3, R6, R72, 0x1 ;  /* 0x00000048061b7211 */ /* 0x000fca00078608ff */
[----:B------:R-:W-:Y:S04]  /*25350*/  STL [R1+0x47c], R27 ;  /* 0x00047c1b01007387 */ /* 0x000fe80000100800 */
[----:B------:R-:W-:Y:S04]  /*25360*/  STL [R1+0x470], R28 ;  /* 0x0004701c01007387 */ /* 0x000fe80000100800 */
[----:B------:R-:W3:Y:S01]  /*25370*/  LDL.LU R90, [R1+0x154] ;  /* 0x00015400015a7983 */ /* 0x000ee20000300800 */
[----:B--2---:R-:W-:Y:S01]  /*25380*/  IMAD R7, R61, UR4, RZ ;  /* 0x000000043d077c24 */ /* 0x004fe2000f8e02ff */
[-C--:B------:R-:W-:Y:S01]  /*25390*/  LEA.HI.X.SX32 R6, R6, R69.reuse, 0x1, P3 ;  /* 0x0000004506067211 */ /* 0x080fe200018f0eff */
[----:B-1----:R-:W-:Y:S01]  /*253a0*/  @P0 IMAD.MOV.U32 R4, RZ, RZ, R27 ;  /* 0x000000ffff040224 */ /* 0x002fe200078e001b */
[----:B------:R-:W2:Y:S01]  /*253b0*/  LDL.LU R61, [R1+0x158] ;  /* 0x00015800013d7983 */ /* 0x000ea20000300800 */
[----:B------:R-:W1:Y:S01]  /*253c0*/  LDCU UR4, c[0x0][0x3b0] ;  /* 0x00007600ff0477ac */ /* 0x000e620008000800 */
[----:B------:R-:W-:Y:S01]  /*253d0*/  LEA R26, P1, R7, R72, 0x1 ;  /* 0x00000048071a7211 */ /* 0x000fe200078208ff */
[----:B------:R-:W-:Y:S01]  /*253e0*/  @P0 IMAD.MOV.U32 R5, RZ, RZ, R6 ;  /* 0x000000ffff050224 */ /* 0x000fe200078e0006 */
[----:B------:R4:W-:Y:S04]  /*253f0*/  STL [R1+0x478], R6 ;  /* 0x0004780601007387 */ /* 0x0009e80000100800 */
[----:B------:R-:W-:Y:S04]  /*25400*/  STL [R1+0x484], R26 ;  /* 0x0004841a01007387 */ /* 0x000fe80000100800 */
[----:B------:R0:W2:Y:S01]  /*25410*/  @P0 LDG.E.U16 R37, desc[UR20][R4.64] ;  /* 0x0000001404250981 */ /* 0x0000a2000c1e1500 */
[----:B----4-:R-:W-:Y:S01]  /*25420*/  IMAD R6, R63, UR5, RZ ;  /* 0x000000053f067c24 */ /* 0x010fe2000f8e02ff */
[----:B0-----:R-:W-:-:S02]  /*25430*/  LEA.HI.X.SX32 R4, R7, R69, 0x1, P1 ;  /* 0x0000004507047211 */ /* 0x001fc400008f0eff */
[----:B------:R-:W4:Y:S01]  /*25440*/  LDL.LU R63, [R1+0x15c] ;  /* 0x00015c00013f7983 */ /* 0x000f220000300800 */
[----:B------:R-:W2:Y:S01]  /*25450*/  LDCU UR5, c[0x0][0x3b0] ;  /* 0x00007600ff0577ac */ /* 0x000ea20008000800 */
[-C--:B------:R-:W-:Y:S02]  /*25460*/  LEA R28, P1, R6, R72.reuse, 0x1 ;  /* 0x00000048061c7211 */ /* 0x080fe400078208ff */
[----:B---3--:R0:W-:Y:S01]  /*25470*/  STS.U16 [R91+UR9+0x1b00], R8 ;  /* 0x001b00085b007988 */ /* 0x0081e20008000409 */
[----:B------:R-:W-:Y:S02]  /*25480*/  @P0 IMAD.MOV.U32 R5, RZ, RZ, R4 ;  /* 0x000000ffff050224 */ /* 0x000fe400078e0004 */
[----:B------:R-:W-:Y:S01]  /*25490*/  IMAD R7, R88, UR7, RZ ;  /* 0x0000000758077c24 */ /* 0x000fe2000f8e02ff */
[----:B------:R3:W-:Y:S01]  /*254a0*/  STL [R1+0x480], R4 ;  /* 0x0004800401007387 */ /* 0x0007e20000100800 */
[----:B------:R-:W-:Y:S01]  /*254b0*/  LEA.HI.X.SX32 R29, R6, R69, 0x1, P1 ;  /* 0x00000045061d7211 */ /* 0x000fe200008f0eff */
[----:B------:R-:W4:Y:S01]  /*254c0*/  LDCU UR7, c[0x0][0x3b0] ;  /* 0x00007600ff0777ac */ /* 0x000f220008000800 */
[----:B0-----:R-:W-:Y:S01]  /*254d0*/  PRMT R8, RZ, 0x7610, R8 ;  /* 0x00007610ff087816 */ /* 0x001fe20000000008 */
[----:B---3--:R-:W-:Y:S01]  /*254e0*/  @P0 IMAD.MOV.U32 R4, RZ, RZ, R26 ;  /* 0x000000ffff040224 */ /* 0x008fe200078e001a */
[----:B------:R-:W-:-:S02]  /*254f0*/  LEA R26, P3, R7, R72, 0x1 ;  /* 0x00000048071a7211 */ /* 0x000fc400078608ff */
[----:B------:R-:W-:Y:S02]  /*25500*/  PRMT R36, RZ, 0x7610, R36 ;  /* 0x00007610ff247816 */ /* 0x000fe40000000024 */
[----:B------:R0:W3:Y:S01]  /*25510*/  @P0 LDG.E.U16 R8, desc[UR20][R4.64] ;  /* 0x0000001404080981 */ /* 0x0000e2000c1e1500 */
[----:B------:R-:W-:Y:S02]  /*25520*/  LEA.HI.X.SX32 R27, R7, R69, 0x1, P3 ;  /* 0x00000045071b7211 */ /* 0x000fe400018f0eff */
[----:B------:R-:W-:Y:S01]  /*25530*/  PRMT R7, RZ, 0x7610, R7 ;  /* 0x00007610ff077816 */ /* 0x000fe20000000007 */
[----:B0-----:R-:W-:Y:S02]  /*25540*/  @P0 IMAD.MOV.U32 R4, RZ, RZ, R28 ;  /* 0x000000ffff040224 */ /* 0x001fe400078e001c */
[----:B------:R-:W-:Y:S02]  /*25550*/  @P0 IMAD.MOV.U32 R5, RZ, RZ, R29 ;  /* 0x000000ffff050224 */ /* 0x000fe400078e001d */
[----:B------:R-:W-:Y:S01]  /*25560*/  IMAD R6, R89, UR11, RZ ;  /* 0x0000000b59067c24 */ /* 0x000fe2000f8e02ff */
[----:B------:R0:W-:Y:S01]  /*25570*/  STL [R1+0x48c], R28 ;  /* 0x00048c1c01007387 */ /* 0x0001e20000100800 */
[----:B------:R-:W1:Y:S03]  /*25580*/  LDCU UR11, c[0x0][0x3b0] ;  /* 0x00007600ff0b77ac */ /* 0x000e660008000800 */
[----:B------:R0:W3:Y:S02]  /*25590*/  @P0 LDG.E.U16 R36, desc[UR20][R4.64] ;  /* 0x0000001404240981 */ /* 0x0000e4000c1e1500 */
[----:B0-----:R-:W-:Y:S01]  /*255a0*/  LEA R28, P1, R6, R72, 0x1 ;  /* 0x00000048061c7211 */ /* 0x001fe200078208ff */
[----:B------:R-:W-:-:S02]  /*255b0*/  @P0 IMAD.MOV.U32 R4, RZ, RZ, R26 ;  /* 0x000000ffff040224 */ /* 0x000fc400078e001a */
[----:B------:R-:W-:Y:S01]  /*255c0*/  @P0 IMAD.MOV.U32 R5, RZ, RZ, R27 ;  /* 0x000000ffff050224 */ /* 0x000fe200078e001b */
[----:B------:R-:W-:Y:S04]  /*255d0*/  STL [R1+0x494], R26 ;  /* 0x0004941a01007387 */ /* 0x000fe80000100800 */
[----:B------:R0:W3:Y:S04]  /*255e0*/  @P0 LDG.E.U16 R7, desc[UR20][R4.64] ;  /* 0x0000001404070981 */ /* 0x0000e8000c1e1500 */
[----:B------:R-:W-:Y:S01]  /*255f0*/  STL [R1+0x488], R29 ;  /* 0x0004881d01007387 */ /* 0x000fe20000100800 */
[----:B------:R-:W-:-:S03]  /*25600*/  PRMT R35, RZ, 0x7610, R35 ;  /* 0x00007610ff237816 */ /* 0x000fc60000000023 */
[----:B------:R-:W-:Y:S01]  /*25610*/  STL [R1+0x490], R27 ;  /* 0x0004901b01007387 */ /* 0x000fe20000100800 */
[----:B0-----:R-:W-:-:S03]  /*25620*/  LEA.HI.X.SX32 R4, R6, R69, 0x1, P1 ;  /* 0x0000004506047211 */ /* 0x001fc600008f0eff */
[----:B------:R-:W-:Y:S02]  /*25630*/  STL [R1+0x49c], R28 ;  /* 0x00049c1c01007387 */ /* 0x000fe40000100800 */
[----:B------:R-:W-:Y:S02]  /*25640*/  @P0 IMAD.MOV.U32 R5, RZ, RZ, R4 ;  /* 0x000000ffff050224 */ /* 0x000fe400078e0004 */
[----:B------:R0:W-:Y:S01]  /*25650*/  STL [R1+0x498], R4 ;  /* 0x0004980401007387 */ /* 0x0001e20000100800 */
[----:B------:R-:W-:Y:S01]  /*25660*/  PRMT R6, RZ, 0x7610, R6 ;  /* 0x00007610ff067816 */ /* 0x000fe20000000006 */
[----:B0-----:R-:W-:-:S05]  /*25670*/  @P0 IMAD.MOV.U32 R4, RZ, RZ, R28 ;  /* 0x000000ffff040224 */ /* 0x001fca00078e001c */
[----:B------:R4:W3:Y:S01]  /*25680*/  @P0 LDG.E.U16 R35, desc[UR20][R4.64] ;  /* 0x0000001404230981 */ /* 0x0008e2000c1e1500 */
[----:B-1----:R-:W-:Y:S02]  /*25690*/  IMAD R26, R90, UR4, RZ ;  /* 0x000000045a1a7c24 */ /* 0x002fe4000f8e02ff */
[----:B--2---:R-:W-:-:S03]  /*256a0*/  IMAD R27, R61, UR5, RZ ;  /* 0x000000053d1b7c24 */ /* 0x004fc6000f8e02ff */
[CC--:B------:R-:W-:Y:S01]  /*256b0*/  LEA R29, P1, R26.reuse, R72.reuse, 0x1 ;  /* 0x000000481a1d7211 */ /* 0x0c0fe200078208ff */
[----:B------:R-:W0:Y:S01]  /*256c0*/  LDCU UR4, c[0x0][0x3b0] ;  /* 0x00007600ff0477ac */ /* 0x000e220008000800 */
[C---:B------:R-:W-:Y:S01]  /*256d0*/  LEA R28, P3, R27.reuse, R72, 0x1 ;  /* 0x000000481b1c7211 */ /* 0x040fe200078608ff */
[----:B------:R-:W1:Y:S01]  /*256e0*/  LDCU UR5, c[0x0][0x3b0] ;  /* 0x00007600ff0577ac */ /* 0x000e620008000800 */
[-C--:B------:R-:W-:Y:S01]  /*256f0*/  LEA.HI.X.SX32 R26, R26, R69.reuse, 0x1, P1 ;  /* 0x000000451a1a7211 */ /* 0x080fe200008f0eff */
[----:B------:R-:W-:Y:S01]  /*25700*/  STL [R1+0x4a4], R29 ;  /* 0x0004a41d01007387 */ /* 0x000fe20000100800 */
[----:B------:R-:W-:-:S03]  /*25710*/  LEA.HI.X.SX32 R61, R27, R69, 0x1, P3 ;  /* 0x000000451b3d7211 */ /* 0x000fc600018f0eff */
[----:B------:R-:W-:Y:S01]  /*25720*/  STL [R1+0x4b4], R28 ;  /* 0x0004b41c01007387 */ /* 0x000fe20000100800 */
[----:B------:R-:W-:-:S03]  /*25730*/  @P0 IMAD.MOV.U32 R27, RZ, RZ, R26 ;  /* 0x000000ffff1b0224 */ /* 0x000fc600078e001a */
[----:B------:R2:W-:Y:S01]  /*25740*/  STL [R1+0x4a0], R26 ;  /* 0x0004a01a01007387 */ /* 0x0005e20000100800 */
[----:B----4-:R-:W-:Y:S02]  /*25750*/  IMAD R4, R63, UR7, RZ ;  /* 0x000000073f047c24 */ /* 0x010fe4000f8e02ff */
[----:B--2---:R-:W-:Y:S01]  /*25760*/  @P0 IMAD.MOV.U32 R26, RZ, RZ, R29 ;  /* 0x000000ffff1a0224 */ /* 0x004fe200078e001d */
[----:B------:R2:W-:Y:S01]  /*25770*/  STL [R1+0x4b0], R61 ;  /* 0x0004b03d01007387 */ /* 0x0005e20000100800 */
[----:B------:R-:W-:Y:S01]  /*25780*/  PRMT R5, RZ, 0x7610, R5 ;  /* 0x00007610ff057816 */ /* 0x000fe20000000005 */
[----:B------:R-:W4:Y:S01]  /*25790*/  LDCU UR7, c[0x0][0x3b0] ;  /* 0x00007600ff0777ac */ /* 0x000f220008000800 */
[----:B------:R-:W-:Y:S01]  /*257a0*/  LEA R29, P1, R4, R72, 0x1 ;  /* 0x00000048041d7211 */ /* 0x000fe200078208ff */
[----:B------:R0:W3:Y:S04]  /*257b0*/  @P0 LDG.E.U16 R6, desc[UR20][R26.64] ;  /* 0x000000141a060981 */ /* 0x0000e8000c1e1500 */
[----:B------:R-:W-:Y:S01]  /*257c0*/  STL [R1+0x4c4], R29 ;  /* 0x0004c41d01007387 */ /* 0x000fe20000100800 */
[----:B0-----:R-:W-:-:S02]  /*257d0*/  @P0 IMAD.MOV.U32 R26, RZ, RZ, R28 ;  /* 0x000000ffff1a0224 */ /* 0x001fc400078e001c */
[----:B------:R-:W-:Y:S01]  /*257e0*/  IMAD R28, R2, UR11, RZ ;  /* 0x0000000b021c7c24 */ /* 0x000fe2000f8e02ff */
[----:B------:R-:W-:Y:S01]  /*257f0*/  PRMT R32, RZ, 0x7610, R32 ;  /* 0x00007610ff207816 */ /* 0x000fe20000000020 */
[----:B------:R-:W3:Y:S01]  /*25800*/  LDL.LU R2, [R1+0x12e8] ;  /* 0x0012e80001027983 */ /* 0x000ee20000300800 */
[----:B------:R-:W-:Y:S01]  /*25810*/  @P0 IMAD.MOV.U32 R27, RZ, RZ, R61 ;  /* 0x000000ffff1b0224 */ /* 0x000fe200078e003d */
[----:B------:R-:W-:Y:S01]  /*25820*/  PRMT R30, RZ, 0x7610, R30 ;  /* 0x00007610ff1e7816 */ /* 0x000fe2000000001e */
[----:B------:R-:W0:Y:S03]  /*25830*/  LDCU UR11, c[0x0][0x3b0] ;  /* 0x00007600ff0b77ac */ /* 0x000e260008000800 */
[----:B------:R1:W4:Y:S02]  /*25840*/  @P0 LDG.E.U16 R5, desc[UR20][R26.64] ;  /* 0x000000141a050981 */ /* 0x000324000c1e1500 */
[----:B-1----:R-:W-:Y:S01]  /*25850*/  LEA.HI.X.SX32 R26, R4, R69, 0x1, P1 ;  /* 0x00000045041a7211 */ /* 0x002fe200008f0eff */
[----:B------:R-:W-:Y:S01]  /*25860*/  IMAD R4, R65, UR12, RZ ;  /* 0x0000000c41047c24 */ /* 0x000fe2000f8e02ff */
[----:B--2---:R-:W-:-:S03]  /*25870*/  LEA R61, P1, R28, R72, 0x1 ;  /* 0x000000481c3d7211 */ /* 0x004fc600078208ff */
[----:B------:R1:W-:Y:S01]  /*25880*/  STL [R1+0x4c0], R26 ;  /* 0x0004c01a01007387 */ /* 0x0003e20000100800 */
[----:B------:R-:W-:Y:S01]  /*25890*/  @P0 IMAD.MOV.U32 R27, RZ, RZ, R26 ;  /* 0x000000ffff1b0224 */ /* 0x000fe200078e001a */
[----:B------:R-:W-:Y:S02]  /*258a0*/  LEA R62, P3, R4, R72, 0x1 ;  /* 0x00000048043e7211 */ /* 0x000fe400078608ff */
[-C--:B------:R-:W-:Y:S01]  /*258b0*/  LEA.HI.X.SX32 R64, R28, R69.reuse, 0x1, P1 ;  /* 0x000000451c407211 */ /* 0x080fe200008f0eff */
[----:B-1----:R-:W-:Y:S02]  /*258c0*/  @P0 IMAD.MOV.U32 R26, RZ, RZ, R29 ;  /* 0x000000ffff1a0224 */ /* 0x002fe400078e001d */
[----:B------:R-:W-:Y:S01]  /*258d0*/  IMAD R29, R73, UR13, RZ ;  /* 0x0000000d491d7c24 */ /* 0x000fe2000f8e02ff */
[----:B------:R1:W-:Y:S01]  /*258e0*/  STL [R1+0x4d4], R61 ;  /* 0x0004d43d01007387 */ /* 0x0003e20000100800 */
[----:B------:R-:W-:-:S03]  /*258f0*/  LEA.HI.X.SX32 R63, R4, R69, 0x1, P3 ;  /* 0x00000045043f7211 */ /* 0x000fc600018f0eff */
[----:B------:R2:W4:Y:S04]  /*25900*/  @P0 LDG.E.U16 R32, desc[UR20][R26.64] ;  /* 0x000000141a200981 */ /* 0x000528000c1e1500 */
[----:B------:R0:W-:Y:S01]  /*25910*/  STL [R1+0x4e4], R62 ;  /* 0x0004e43e01007387 */ /* 0x0001e20000100800 */
[----:B--2---:R-:W-:Y:S01]  /*25920*/  @P0 IMAD.MOV.U32 R26, RZ, RZ, R61 ;  /* 0x000000ffff1a0224 */ /* 0x004fe200078e003d */
[----:B-1----:R-:W-:Y:S02]  /*25930*/  LEA R61, P1, R29, R72, 0x1 ;  /* 0x000000481d3d7211 */ /* 0x002fe400078208ff */
[----:B------:R-:W-:Y:S04]  /*25940*/  STL [R1+0x4d0], R64 ;  /* 0x0004d04001007387 */ /* 0x000fe80000100800 */
[----:B------:R1:W-:Y:S04]  /*25950*/  STL [R1+0x4e0], R63 ;  /* 0x0004e03f01007387 */ /* 0x0003e80000100800 */
[----:B------:R-:W-:Y:S01]  /*25960*/  STL [R1+0x4f4], R61 ;  /* 0x0004f43d01007387 */ /* 0x000fe20000100800 */
[----:B---3--:R-:W-:Y:S01]  /*25970*/  IMAD R4, R2, UR4, RZ ;  /* 0x0000000402047c24 */ /* 0x008fe2000f8e02ff */
[----:B------:R-:W-:-:S02]  /*25980*/  PRMT R28, RZ, 0x7610, R28 ;  /* 0x00007610ff1c7816 */ /* 0x000fc4000000001c */
[----:B------:R-:W2:Y:S01]  /*25990*/  LDL.LU R2, [R1+0x12e4] ;  /* 0x0012e40001027983 */ /* 0x000ea20000300800 */
[----:B------:R-:W-:Y:S01]  /*259a0*/  @P0 IMAD.MOV.U32 R27, RZ, RZ, R64 ;  /* 0x000000ffff1b0224 */ /* 0x000fe200078e0040 */
[----:B------:R-:W3:Y:S04]  /*259b0*/  LDCU UR4, c[0x0][0x3b0] ;  /* 0x00007600ff0477ac */ /* 0x000ee80008000800 */
[----:B------:R0:W2:Y:S02]  /*259c0*/  @P0 LDG.E.U16 R30, desc[UR20][R26.64] ;  /* 0x000000141a1e0981 */ /* 0x0000a4000c1e1500 */
[----:B0-----:R-:W-:Y:S01]  /*259d0*/  @P0 IMAD.MOV.U32 R26, RZ, RZ, R62 ;  /* 0x000000ffff1a0224 */ /* 0x001fe200078e003e */
[----:B------:R-:W-:Y:S01]  /*259e0*/  LEA.HI.X.SX32 R62, R29, R69, 0x1, P1 ;  /* 0x000000451d3e7211 */ /* 0x000fe200008f0eff */
[----:B------:R-:W-:-:S04]  /*259f0*/  @P0 IMAD.MOV.U32 R27, RZ, RZ, R63 ;  /* 0x000000ffff1b0224 */ /* 0x000fc800078e003f */
[----:B------:R0:W-:Y:S01]  /*25a00*/  STL [R1+0x4f0], R62 ;  /* 0x0004f03e01007387 */ /* 0x0001e20000100800 */
[----:B-1----:R-:W-:-:S03]  /*25a10*/  @P0 IMAD.MOV.U32 R63, RZ, RZ, R62 ;  /* 0x000000ffff3f0224 */ /* 0x002fc600078e003e */
[----:B------:R1:W2:Y:S01]  /*25a20*/  @P0 LDG.E.U16 R28, desc[UR20][R26.64] ;  /* 0x000000141a1c0981 */ /* 0x0002a2000c1e1500 */
[----:B0-----:R-:W-:Y:S01]  /*25a30*/  @P0 IMAD.MOV.U32 R62, RZ, RZ, R61 ;  /* 0x000000ffff3e0224 */ /* 0x001fe200078e003d */
[----:B-1----:R-:W-:Y:S01]  /*25a40*/  PRMT R26, RZ, 0x7610, R26 ;  /* 0x00007610ff1a7816 */ /* 0x002fe2000000001a */
[----:B------:R-:W-:Y:S01]  /*25a50*/  IMAD R27, R0, UR5, RZ ;  /* 0x00000005001b7c24 */ /* 0x000fe2000f8e02ff */
[CC--:B------:R-:W-:Y:S01]  /*25a60*/  LEA R61, P1, R4.reuse, R72.reuse, 0x1 ;  /* 0x00000048043d7211 */ /* 0x0c0fe200078208ff */
[----:B------:R-:W2:Y:S01]  /*25a70*/  LDCU UR5, c[0x0][0x3b0] ;  /* 0x00007600ff0577ac */ /* 0x000ea20008000800 */
[----:B------:R-:W-:Y:S01]  /*25a80*/  PRMT R34, RZ, 0x7610, R34 ;  /* 0x00007610ff227816 */ /* 0x000fe20000000022 */
[----:B------:R-:W5:Y:S04]  /*25a90*/  LDL.LU R0, [R1+0x12e0] ;  /* 0x0012e00001007983 */ /* 0x000f680000300800 */
[----:B------:R0:W2:Y:S01]  /*25aa0*/  @P0 LDG.E.U16 R26, desc[UR20][R62.64] ;  /* 0x000000143e1a0981 */ /* 0x0000a2000c1e1500 */
[-C--:B------:R-:W-:Y:S01]  /*25ab0*/  LEA.HI.X.SX32 R66, R4, R69.reuse, 0x1, P1 ;  /* 0x0000004504427211 */ /* 0x080fe200008f0eff */
[----:B----4-:R-:W-:Y:S01]  /*25ac0*/  IMAD R4, R71, UR7, RZ ;  /* 0x0000000747047c24 */ /* 0x010fe2000f8e02ff */
[C---:B------:R-:W-:Y:S01]  /*25ad0*/  LEA R64, P3, R27.reuse, R72, 0x1 ;  /* 0x000000481b407211 */ /* 0x040fe200078608ff */
[----:B------:R1:W-:Y:S03]  /*25ae0*/  STL [R1+0x4ac], R61 ;  /* 0x0004ac3d01007387 */ /* 0x0003e60000100800 */
[----:B------:R-:W-:Y:S01]  /*25af0*/  LEA.HI.X.SX32 R65, R27, R69, 0x1, P3 ;  /* 0x000000451b417211 */ /* 0x000fe200018f0eff */
[----:B------:R-:W4:Y:S01]  /*25b00*/  LDL.LU R71, [R1+0x12dc] ;  /* 0x0012dc0001477983 */ /* 0x000f220000300800 */
[----:B0-----:R-:W-:-:S02]  /*25b10*/  @P0 IMAD.MOV.U32 R62, RZ, RZ, R61 ;  /* 0x000000ffff3e0224 */ /* 0x001fc400078e003d */
[----:B------:R-:W-:Y:S01]  /*25b20*/  @P0 IMAD.MOV.U32 R63, RZ, RZ, R66 ;  /* 0x000000ffff3f0224 */ /* 0x000fe200078e0042 */
[----:B------:R0:W-:Y:S01]  /*25b30*/  STL [R1+0x4bc], R64 ;  /* 0x0004bc4001007387 */ /* 0x0001e20000100800 */
[----:B------:R-:W-:Y:S01]  /*25b40*/  IMAD R27, R70, UR11, RZ ;  /* 0x0000000b461b7c24 */ /* 0x000fe2000f8e02ff */
[----:B-1----:R-:W-:Y:S02]  /*25b50*/  LEA R61, P1, R4, R72, 0x1 ;  /* 0x00000048043d7211 */ /* 0x002fe400078208ff */
[----:B------:R-:W-:Y:S01]  /*25b60*/  STL [R1+0x4a8], R66 ;  /* 0x0004a84201007387 */ /* 0x000fe20000100800 */
[----:B------:R-:W-:-:S03]  /*25b70*/  PRMT R33, RZ, 0x7610, R33 ;  /* 0x00007610ff217816 */ /* 0x000fc60000000021 */
[----:B------:R-:W5:Y:S04]  /*25b80*/  LDL.LU R70, [R1+0x12d8] ;  /* 0x0012d80001467983 */ /* 0x000f680000300800 */
[----:B------:R1:W4:Y:S04]  /*25b90*/  @P0 LDG.E.U16 R34, desc[UR20][R62.64] ;  /* 0x000000143e220981 */ /* 0x000328000c1e1500 */
[----:B------:R3:W-:Y:S01]  /*25ba0*/  STL [R1+0x4b8], R65 ;  /* 0x0004b84101007387 */ /* 0x0007e20000100800 */
[----:B------:R-:W-:Y:S01]  /*25bb0*/  PRMT R31, RZ, 0x7610, R31 ;  /* 0x00007610ff1f7816 */ /* 0x000fe2000000001f */
[----:B-1----:R-:W-:-:S02]  /*25bc0*/  @P0 IMAD.MOV.U32 R62, RZ, RZ, R64 ;  /* 0x000000ffff3e0224 */ /* 0x002fc400078e0040 */
[----:B------:R-:W-:Y:S01]  /*25bd0*/  @P0 IMAD.MOV.U32 R63, RZ, RZ, R65 ;  /* 0x000000ffff3f0224 */ /* 0x000fe200078e0041 */
[----:B0-----:R-:W-:Y:S02]  /*25be0*/  LEA R64, P3, R27, R72, 0x1 ;  /* 0x000000481b407211 */ /* 0x001fe400078608ff */
[-C--:B---3--:R-:W-:Y:S01]  /*25bf0*/  LEA.HI.X.SX32 R65, R4, R69.reuse, 0x1, P1 ;  /* 0x0000004504417211 */ /* 0x088fe200008f0eff */
[----:B------:R-:W-:Y:S01]  /*25c00*/  IMAD R4, R3, UR4, RZ ;  /* 0x0000000403047c24 */ /* 0x000fe2000f8e02ff */
[----:B------:R0:W3:Y:S01]  /*25c10*/  @P0 LDG.E.U16 R33, desc[UR20][R62.64] ;  /* 0x000000143e210981 */ /* 0x0000e2000c1e1500 */
[----:B------:R-:W-:-:S03]  /*25c20*/  LEA.HI.X.SX32 R66, R27, R69, 0x1, P3 ;  /* 0x000000451b427211 */ /* 0x000fc600018f0eff */
[----:B------:R-:W-:Y:S04]  /*25c30*/  STL [R1+0x4cc], R61 ;  /* 0x0004cc3d01007387 */ /* 0x000fe80000100800 */
[----:B------:R-:W5:Y:S01]  /*25c40*/  LDL.LU R3, [R1+0x12d4] ;  /* 0x0012d40001037983 */ /* 0x000f620000300800 */
[----:B0-----:R-:W-:Y:S02]  /*25c50*/  @P0 IMAD.MOV.U32 R62, RZ, RZ, R61 ;  /* 0x000000ffff3e0224 */ /* 0x001fe400078e003d */
[----:B------:R-:W-:Y:S01]  /*25c60*/  @P0 IMAD.MOV.U32 R63, RZ, RZ, R65 ;  /* 0x000000ffff3f0224 */ /* 0x000fe200078e0041 */
[----:B------:R-:W-:Y:S01]  /*25c70*/  STL [R1+0x4dc], R64 ;  /* 0x0004dc4001007387 */ /* 0x000fe20000100800 */
[----:B------:R-:W-:-:S03]  /*25c80*/  PRMT R29, RZ, 0x7610, R29 ;  /* 0x00007610ff1d7816 */ /* 0x000fc6000000001d */
[----:B------:R0:W-:Y:S04]  /*25c90*/  STL [R1+0x4c8], R65 ;  /* 0x0004c84101007387 */ /* 0x0001e80000100800 */
[----:B------:R1:W3:Y:S01]  /*25ca0*/  @P0 LDG.E.U16 R31, desc[UR20][R62.64] ;  /* 0x000000143e1f0981 */ /* 0x0002e2000c1e1500 */
[----:B0-----:R-:W-:-:S03]  /*25cb0*/  LEA R65, P1, R4, R72, 0x1 ;  /* 0x0000004804417211 */ /* 0x001fc600078208ff */
[----:B------:R0:W-:Y:S01]  /*25cc0*/  STL [R1+0x4d8], R66 ;  /* 0x0004d84201007387 */ /* 0x0001e20000100800 */
[----:B-1----:R-:W-:Y:S02]  /*25cd0*/  @P0 IMAD.MOV.U32 R62, RZ, RZ, R64 ;  /* 0x000000ffff3e0224 */ /* 0x002fe400078e0040 */
[----:B------:R-:W-:Y:S01]  /*25ce0*/  @P0 IMAD.MOV.U32 R63, RZ, RZ, R66 ;  /* 0x000000ffff3f0224 */ /* 0x000fe200078e0042 */
[----:B------:R-:W-:Y:S02]  /*25cf0*/  PRMT R27, RZ, 0x7610, R27 ;  /* 0x00007610ff1b7816 */ /* 0x000fe4000000001b */
[----:B0-----:R-:W-:Y:S02]  /*25d00*/  LEA.HI.X.SX32 R66, R4, R69, 0x1, P1 ;  /* 0x0000004504427211 */ /* 0x001fe400008f0eff */
[----:B------:R0:W3:Y:S01]  /*25d10*/  @P0 LDG.E.U16 R29, desc[UR20][R62.64] ;  /* 0x000000143e1d0981 */ /* 0x0000e2000c1e1500 */
[----:B------:R-:W-:Y:S01]  /*25d20*/  PRMT R4, RZ, 0x7610, R4 ;  /* 0x00007610ff047816 */ /* 0x000fe20000000004 */
[----:B0-----:R-:W-:-:S02]  /*25d30*/  @P0 IMAD.MOV.U32 R62, RZ, RZ, R65 ;  /* 0x000000ffff3e0224 */ /* 0x001fc400078e0041 */
[----:B------:R-:W-:-:S05]  /*25d40*/  @P0 IMAD.MOV.U32 R63, RZ, RZ, R66 ;  /* 0x000000ffff3f0224 */ /* 0x000fca00078e0042 */
[----:B------:R0:W3:Y:S01]  /*25d50*/  @P0 LDG.E.U16 R27, desc[UR20][R62.64] ;  /* 0x000000143e1b0981 */ /* 0x0000e2000c1e1500 */
[----:B--2---:R-:W-:-:S03]  /*25d60*/  IMAD R61, R2, UR5, RZ ;  /* 0x00000005023d7c24 */ /* 0x004fc6000f8e02ff */
[----:B------:R-:W-:Y:S02]  /*25d70*/  STS.U16 [R91+UR9+0x1f00], R25 ;  /* 0x001f00195b007988 */ /* 0x000fe40008000409 */
[C---:B------:R-:W-:Y:S02]  /*25d80*/  LEA R64, P1, R61.reuse, R72, 0x1 ;  /* 0x000000483d407211 */ /* 0x040fe400078208ff */
[----:B------:R1:W5:Y:S02]  /*25d90*/  LDL.LU R2, [R1+0x12d0] ;  /* 0x0012d00001027983 */ /* 0x0003640000300800 */
[----:B------:R-:W-:Y:S01]  /*25da0*/  LEA.HI.X.SX32 R61, R61, R69, 0x1, P1 ;  /* 0x000000453d3d7211 */ /* 0x000fe200008f0eff */
[----:B0-----:R-:W-:-:S04]  /*25db0*/  @P0 IMAD.MOV.U32 R62, RZ, RZ, R64 ;  /* 0x000000ffff3e0224 */ /* 0x001fc800078e0040 */
[----:B------:R-:W-:-:S05]  /*25dc0*/  @P0 IMAD.MOV.U32 R63, RZ, RZ, R61 ;  /* 0x000000ffff3f0224 */ /* 0x000fca00078e003d */
[----:B------:R-:W2:Y:S04]  /*25dd0*/  @P0 LDG.E.U16 R4, desc[UR20][R62.64] ;  /* 0x000000143e040981 */ /* 0x000ea8000c1e1500 */
        /* <DEDUP_REMOVED lines=24> */
[----:B------:R-:W-:Y:S01]  /*25f60*/  STL [R1+0x4ec], R65 ;  /* 0x0004ec4101007387 */ /* 0x000fe20000100800 */
[----:B0-----:R-:W0:Y:S03]  /*25f70*/  LDC R91, c[0x0][0x3a0] ;  /* 0x0000e800ff5b7b82 */ /* 0x001e260000000800 */
[----:B------:R-:W-:Y:S04]  /*25f80*/  STL [R1+0x4e8], R66 ;  /* 0x0004e84201007387 */ /* 0x000fe80000100800 */
[----:B------:R-:W-:Y:S04]  /*25f90*/  STL [R1+0x310], R64 ;  /* 0x0003104001007387 */ /* 0x000fe80000100800 */
[----:B------:R1:W-:Y:S02]  /*25fa0*/  STL [R1+0x30c], R61 ;  /* 0x00030c3d01007387 */ /* 0x0003e40000100800 */
[----:B-1----:R-:W-:Y:S01]  /*25fb0*/  LOP3.LUT R61, R68, 0x70, RZ, 0x3c, !PT ;  /* 0x00000070443d7812 */ /* 0x002fe200078e3cff */
[----:B------:R-:W1:Y:S04]  /*25fc0*/  S2R R65, SR_TID.X ;  /* 0x0000000000417919 */ /* 0x000e680000002100 */
[----:B------:R0:W-:Y:S04]  /*25fd0*/  STS.U16 [R61+UR9+0x380], R60 ;  /* 0x0003803c3d007988 */ /* 0x0001e80008000409 */
[----:B------:R0:W-:Y:S04]  /*25fe0*/  STS.U16 [R61+UR9+0x780], R59 ;  /* 0x0007803b3d007988 */ /* 0x0001e80008000409 */
[----:B------:R0:W-:Y:S04]  /*25ff0*/  STS.U16 [R61+UR9+0xb80], R58 ;  /* 0x000b803a3d007988 */ /* 0x0001e80008000409 */
[----:B------:R0:W-:Y:S04]  /*26000*/  STS.U16 [R61+UR9+0xf80], R57 ;  /* 0x000f80393d007988 */ /* 0x0001e80008000409 */
[----:B------:R0:W-:Y:S04]  /*26010*/  STS.U16 [R61+UR9+0x1380], R56 ;  /* 0x001380383d007988 */ /* 0x0001e80008000409 */
[----:B------:R0:W-:Y:S04]  /*26020*/  STS.U16 [R61+UR9+0x1780], R55 ;  /* 0x001780373d007988 */ /* 0x0001e80008000409 */
[----:B------:R1:W-:Y:S04]  /*26030*/  STS.U16 [R61+UR9+0x1b80], R54 ;  /* 0x001b80363d007988 */ /* 0x0003e80008000409 */
[----:B------:R1:W-:Y:S04]  /*26040*/  STS.U16 [R61+UR9+0x1f80], R53 ;  /* 0x001f80353d007988 */ /* 0x0003e80008000409 */
[----:B------:R1:W-:Y:S01]  /*26050*/  STS.U16 [R61+UR9+0x2380], R52 ;  /* 0x002380343d007988 */ /* 0x0003e20008000409 */
[----:B0-----:R-:W-:-:S03]  /*26060*/  VIADD R91, R91, 0x7f ;  /* 0x0000007f5b5b7836 */ /* 0x001fc60000000000 */
[----:B------:R0:W-:Y:S04]  /*26070*/  STS.U16 [R61+UR9+0x2780], R51 ;  /* 0x002780333d007988 */ /* 0x0001e80008000409 */
[----:B------:R0:W-:Y:S04]  /*26080*/  STS.U16 [R61+UR9+0x2b80], R50 ;  /* 0x002b80323d007988 */ /* 0x0001e80008000409 */
[----:B------:R0:W-:Y:S04]  /*26090*/  STS.U16 [R61+UR9+0x2f80], R49 ;  /* 0x002f80313d007988 */ /* 0x0001e80008000409 */
[----:B------:R0:W-:Y:S04]  /*260a0*/  STS.U16 [R61+UR9+0x3380], R48 ;  /* 0x003380303d007988 */ /* 0x0001e80008000409 */
[----:B------:R0:W-:Y:S01]  /*260b0*/  STS.U16 [R61+UR9+0x3780], R47 ;  /* 0x0037802f3d007988 */ /* 0x0001e20008000409 */
[----:B------:R-:W-:-:S03]  /*260c0*/  SHF.R.S32.HI R5, RZ, 0x1f, R91 ;  /* 0x0000001fff057819 */ /* 0x000fc6000001145b */
[----:B------:R0:W-:Y:S04]  /*260d0*/  STS.U16 [R61+UR9+0x3b80], R46 ;  /* 0x003b802e3d007988 */ /* 0x0001e80008000409 */
[----:B------:R0:W-:Y:S04]  /*260e0*/  STS.U16 [R61+UR9+0x3f80], R45 ;  /* 0x003f802d3d007988 */ /* 0x0001e80008000409 */
[----:B------:R0:W-:Y:S04]  /*260f0*/  STS.U16 [R61+UR9+0x4380], R44 ;  /* 0x0043802c3d007988 */ /* 0x0001e80008000409 */
[----:B------:R0:W-:Y:S01]  /*26100*/  STS.U16 [R61+UR9+0x4780], R43 ;  /* 0x0047802b3d007988 */ /* 0x0001e20008000409 */
[----:B------:R-:W-:-:S03]  /*26110*/  LEA.HI R5, R5, R91, RZ, 0x7 ;  /* 0x0000005b05057211 */ /* 0x000fc600078f38ff */
        /* <DEDUP_REMOVED lines=9> */
[----:B------:R-:W-:-:S03]  /*261b0*/  VIMNMX R5, PT, PT, R5, 0x1, !PT ;  /* 0x0000000105057848 */ /* 0x000fc60007fe0100 */
[----:B----4-:R0:W-:Y:S04]  /*261c0*/  STS.U16 [R61+UR9+0x6b80], R34 ;  /* 0x006b80223d007988 */ /* 0x0101e80008000409 */
[----:B---3--:R0:W-:Y:S04]  /*261d0*/  STS.U16 [R61+UR9+0x6f80], R33 ;  /* 0x006f80213d007988 */ /* 0x0081e80008000409 */
[----:B------:R0:W-:Y:S04]  /*261e0*/  STS.U16 [R61+UR9+0x7380], R31 ;  /* 0x0073801f3d007988 */ /* 0x0001e80008000409 */
[----:B------:R0:W-:Y:S04]  /*261f0*/  STS.U16 [R61+UR9+0x7780], R29 ;  /* 0x0077801d3d007988 */ /* 0x0001e80008000409 */
[----:B------:R0:W-:Y:S01]  /*26200*/  STS.U16 [R61+UR9+0x7b80], R27 ;  /* 0x007b801b3d007988 */ /* 0x0001e20008000409 */
[----:B------:R-:W-:Y:S01]  /*26210*/  VIADD R5, R5, 0xffffffff ;  /* 0xffffffff05057836 */ /* 0x000fe20000000000 */
[----:B-1----:R-:W-:Y:S01]  /*26220*/  SHF.R.U32.HI R90, RZ, 0x5, R65 ;  /* 0x00000005ff5a7819 */ /* 0x002fe20000011641 */
[----:B------:R-:W-:-:S03]  /*26230*/  UIADD3 UR4, UPT, UPT, UR9, 0x10000, URZ ;  /* 0x0001000009047890 */ /* 0x000fc6000fffe0ff */
[----:B------:R0:W-:Y:S01]  /*26240*/  STL [R1+0xecc], R5 ;  /* 0x000ecc0501007387 */ /* 0x0001e20000100800 */
[----:B------:R-:W-:Y:S01]  /*26250*/  ISETP.NE.U32.AND P0, PT, R90, RZ, PT ;  /* 0x000000ff5a00720c */ /* 0x000fe20003f05070 */
[----:B------:R-:W-:-:S03]  /*26260*/  USHF.R.U32.HI UR4, URZ, 0x4, UR4 ;  /* 0x00000004ff047899 */ /* 0x000fc60008011604 */
[----:B------:R-:W-:Y:S01]  /*26270*/  ISETP.LT.OR P1, PT, R91, 0x80, P0 ;  /* 0x000000805b00780c */ /* 0x000fe20000721670 */
[----:B------:R-:W-:-:S04]  /*26280*/  USGXT.U32 UR12, UR4, 0xe ;  /* 0x0000000e040c789a */ /* 0x000fc80008000000 */
[----:B------:R-:W-:Y:S01]  /*26290*/  UIADD3 UR7, UP1, UPT, UR12, 0x2, URZ ;  /* 0x000000020c077890 */ /* 0x000fe2000ff3e0ff */
[----:B------:R-:W-:Y:S01]  /*262a0*/  UMOV UR4, URZ ;  /* 0x000000ff00047c82 */ /* 0x000fe20008000000 */
[----:B------:R-:W-:Y:S02]  /*262b0*/  UIADD3 UR11, UPT, UPT, UR8, 0x100, URZ ;  /* 0x00000100080b7890 */ /* 0x000fe4000fffe0ff */
[----:B------:R-:W-:Y:S01]  /*262c0*/  UIADD3.X UR13, UPT, UPT, UR4, 0x40004040, URZ, UP1, !UPT ;  /* 0x40004040040d7890 */ /* 0x000fe20008ffe4ff */
[----:B------:R-:W-:Y:S01]  /*262d0*/  ISETP.NE.U32.AND P3, PT, R5, RZ, PT ;  /* 0x000000ff0500720c */ /* 0x000fe20003f65070 */
[----:B--2---:R0:W-:Y:S01]  /*262e0*/  STS.U16 [R61+UR9+0x7f80], R4 ;  /* 0x007f80043d007988 */ /* 0x0041e20008000409 */
[----:B------:R1:W-:Y:S06]  /*262f0*/  MEMBAR.ALL.CTA ;  /* 0x0000000000007992 */ /* 0x0003ec0000008000 */
[----:B-1----:R-:W1:Y:S01]  /*26300*/  FENCE.VIEW.ASYNC.S ;  /* 0x00000000000073c6 */ /* 0x002e620000000000 */
[----:B------:R-:W-:Y:S01]  /*26310*/  IMAD.SHL.U32 R71, R71, 0x80, RZ ;  /* 0x0000008047477824 */ /* 0x000fe200078e00ff */
[----:B-1----:R-:W-:Y:S06]  /*26320*/  BAR.SYNC.DEFER_BLOCKING 0x0 ;  /* 0x0000000000007b1d */ /* 0x002fec0000010000 */
[----:B------:R-:W-:Y:S05]  /*26330*/  @P1 BRA `(.L_x_7) ;  /* 0x0000000000c01947 */ /* 0x000fea0003800000 */
[----:B------:R-:W-:Y:S01]  /*26340*/  USHF.R.U32.HI UR14, URZ, 0x4, UR9 ;  /* 0x00000004ff0e7899 */ /* 0x000fe20008011609 */
[----:B------:R-:W-:Y:S01]  /*26350*/  UMOV UR4, URZ ;  /* 0x000000ff00047c82 */ /* 0x000fe20008000000 */
[----:B------:R-:W-:Y:S02]  /*26360*/  UIADD3 UR16, UPT, UPT, UR8, 0x108, URZ ;  /* 0x0000010808107890 */ /* 0x000fe4000fffe0ff */
[----:B------:R-:W-:Y:S02]  /*26370*/  USGXT.U32 UR14, UR14, 0xe ;  /* 0x0000000e0e0e789a */ /* 0x000fe40008000000 */
[----:B------:R-:W-:Y:S02]  /*26380*/  UIADD3 UR17, UPT, UPT, UR8, 0x110, URZ ;  /* 0x0000011008117890 */ /* 0x000fe4000fffe0ff */
[----:B------:R-:W-:Y:S02]  /*26390*/  UIADD3 UR38, UP1, UPT, UR14, 0x2, URZ ;  /* 0x000000020e267890 */ /* 0x000fe4000ff3e0ff */
[----:B------:R-:W-:-:S02]  /*263a0*/  UIADD3 UR24, UPT, UPT, UR8, 0x118, URZ ;  /* 0x0000011808187890 */ /* 0x000fc4000fffe0ff */
[----:B------:R-:W-:Y:S02]  /*263b0*/  UIADD3.X UR39, UPT, UPT, UR4, 0x40004040, URZ, UP1, !UPT ;  /* 0x4000404004277890 */ /* 0x000fe40008ffe4ff */
[----:B------:R-:W-:Y:S02]  /*263c0*/  UIADD3 UR25, UPT, UPT, UR8, 0x120, URZ ;  /* 0x0000012008197890 */ /* 0x000fe4000fffe0ff */
[----:B------:R-:W-:Y:S02]  /*263d0*/  UIADD3.64 UR18, UPT, UPT, UR38, 0x2, URZ ;  /* 0x0000000226127897 */ /* 0x000fe4000fffe0ff */
[----:B------:R-:W-:Y:S02]  /*263e0*/  UIADD3.64 UR22, UPT, UPT, UR38, 0x4, URZ ;  /* 0x0000000426167897 */ /* 0x000fe4000fffe0ff */
[----:B------:R-:W-:Y:S02]  /*263f0*/  UIADD3.64 UR26, UPT, UPT, UR38, 0x7fe, URZ ;  /* 0x000007fe261a7897 */ /* 0x000fe4000fffe0ff */
[----:B------:R-:W-:-:S02]  /*26400*/  UIADD3 UR30, UPT, UPT, UR8, 0x128, URZ ;  /* 0x00000128081e7890 */ /* 0x000fc4000fffe0ff */
[----:B------:R-:W-:Y:S02]  /*26410*/  UIADD3.64 UR28, UPT, UPT, UR38, 0x800, URZ ;  /* 0x00000800261c7897 */ /* 0x000fe4000fffe0ff */
[----:B------:R-:W-:Y:S02]  /*26420*/  UIADD3 UR31, UPT, UPT, UR8, 0x130, URZ ;  /* 0x00000130081f7890 */ /* 0x000fe4000fffe0ff */
[----:B------:R-:W-:Y:S01]  /*26430*/  UIADD3.64 UR32, UPT, UPT, UR38, 0x802, URZ ;  /* 0x0000080226207897 */ /* 0x000fe2000fffe0ff */
[----:B------:R-:W-:Y:S01]  /*26440*/  UMOV UR40, 0x0 ;  /* 0x0000000000287882 */ /* 0x000fe20000000000 */
[----:B------:R-:W-:Y:S01]  /*26450*/  UMOV UR41, 0x8400010 ;  /* 0x0840001000297882 */ /* 0x000fe20000000000 */
[----:B------:R-:W-:Y:S02]  /*26460*/  UIADD3 UR36, UPT, UPT, UR8, 0x138, URZ ;  /* 0x0000013808247890 */ /* 0x000fe4000fffe0ff */
[----:B------:R-:W-:Y:S01]  /*26470*/  UIADD3.64 UR34, UPT, UPT, UR38, 0x804, URZ ;  /* 0x0000080426227897 */ /* 0x000fe2000fffe0ff */
[----:B------:R-:W-:Y:S01]  /*26480*/  UMOV UR15, 0x40004040 ;  /* 0x40004040000f7882 */ /* 0x000fe20000000000 */
[----:B------:R-:W-:Y:S01]  /*26490*/  UMOV UR42, 0x0 ;  /* 0x00000000002a7882 */ /* 0x000fe20000000000 */
[----:B------:R-:W-:Y:S01]  /*264a0*/  UMOV UR43, 0x8400010 ;  /* 0x08400010002b7882 */ /* 0x000fe20000000000 */
[----:B------:R-:W-:Y:S01]  /*264b0*/  UMOV UR44, 0x0 ;  /* 0x00000000002c7882 */ /* 0x000fe20000000000 */
[----:B------:R-:W-:Y:S01]  /*264c0*/  UMOV UR45, 0x8400010 ;  /* 0x08400010002d7882 */ /* 0x000fe20000000000 */
[----:B------:R1:W-:Y:S01]  /*264d0*/  UTCHMMA tmem[UR11], gdesc[UR14], tmem[UR8], tmem[UR40], idesc[UR41], !UPT ;  /* 0x00ff280e0b0079ea */ /* 0x0003e2000f800008 */
[----:B------:R-:W-:Y:S01]  /*264e0*/  UMOV UR46, 0x0 ;  /* 0x00000000002e7882 */ /* 0x000fe20000000000 */
[----:B------:R-:W-:Y:S01]  /*264f0*/  UMOV UR47, 0x8400010 ;  /* 0x08400010002f7882 */ /* 0x000fe20000000000 */
[----:B------:R1:W-:Y:S01]  /*26500*/  UTCHMMA tmem[UR16], gdesc[UR38], tmem[UR8], tmem[UR42], idesc[UR43], UPT ;  /* 0x00ff2a26100079ea */ /* 0x0003e2000b800008 */
        /* <DEDUP_REMOVED lines=8> */
[----:B------:R-:W-:Y:S01]  /*26590*/  UMOV UR4, UR6 ;  /* 0x0000000600047c82 */ /* 0x000fe20008000000 */
[----:B------:R-:W-:Y:S01]  /*265a0*/  UMOV UR5, URZ ;  /* 0x000000ff00057c82 */ /* 0x000fe20008000000 */
[----:B------:R1:W-:Y:S01]  /*265b0*/  UTCHMMA tmem[UR25], gdesc[UR26], tmem[UR8], tmem[UR48], idesc[UR49], UPT ;  /* 0x00ff301a190079ea */ /* 0x0003e2000b800008 */
[----:B------:R-:W-:Y:S01]  /*265c0*/  UMOV UR54, 0x0 ;  /* 0x0000000000367882 */ /* 0x000fe20000000000 */
[----:B------:R-:W-:Y:S01]  /*265d0*/  UMOV UR55, 0x8400010 ;  /* 0x0840001000377882 */ /* 0x000fe20000000000 */
[----:B------:R1:W-:Y:S01]  /*265e0*/  UTCHMMA tmem[UR30], gdesc[UR28], tmem[UR8], tmem[UR50], idesc[UR51], UPT ;  /* 0x00ff321c1e0079ea */ /* 0x0003e2000b800008 */
[----:B------:R-:W-:Y:S01]  /*265f0*/  UMOV UR4, UR4 ;  /* 0x0000000400047c82 */ /* 0x000fe20008000000 */
[----:B------:R1:W-:Y:S01]  /*26600*/  UTCHMMA tmem[UR31], gdesc[UR32], tmem[UR8], tmem[UR52], idesc[UR53], UPT ;  /* 0x00ff34201f0079ea */ /* 0x0003e2000b800008 */
[----:B------:R1:W-:Y:S01]  /*26610*/  UTCHMMA tmem[UR36], gdesc[UR34], tmem[UR8], tmem[UR54], idesc[UR55], UPT ;  /* 0x00ff3622240079ea */ /* 0x0003e2000b800008 */
[----:B------:R1:W-:Y:S01]  /*26620*/  UTCBAR [UR4], URZ ;  /* 0x000000ff040073e9 */ /* 0x0003e200080000ff */
[----:B------:R-:W-:Y:S01]  /*26630*/  NOP ;  /* 0x0000000000007918 */ /* 0x000fe20000000000 */
.L_x_7:
[----:B------:R2:W-:Y:S01]  /*26640*/  STL [R1+0x2b4], RZ ;  /* 0x0002b4ff01007387 */ /* 0x0005e20000100800 */
[----:B-1----:R-:W-:Y:S01]  /*26650*/  UMOV UR4, URZ ;  /* 0x000000ff00047c82 */ /* 0x002fe20008000000 */
[----:B------:R-:W-:Y:S01]  /*26660*/  UMOV UR14, UR7 ;  /* 0x00000007000e7c82 */ /* 0x000fe20008000000 */
[----:B------:R-:W-:Y:S01]  /*26670*/  UMOV UR15, UR13 ;  /* 0x0000000d000f7c82 */ /* 0x000fe20008000000 */
[----:B-----5:R-:W-:Y:S01]  /*26680*/  IMAD.SHL.U32 R72, R70, 0x80, RZ ;  /* 0x0000008046487824 */ /* 0x020fe200078e00ff */
[----:B------:R-:W-:Y:S06]  /*26690*/  @!P3 BRA `(.L_x_8) ;  /* 0x000001580084b947 */ /* 0x000fec0003800000 */
[----:B------:R-:W-:Y:S01]  /*266a0*/  SHF.R.S32.HI R69, RZ, 0x1f, R71 ;  /* 0x0000001fff457819 */ /* 0x000fe20000011447 */
[C---:B------:R-:W-:Y:S01]  /*266b0*/  IMAD.SHL.U32 R70, R71.reuse, 0x2, RZ ;  /* 0x0000000247467824 */ /* 0x040fe200078e00ff */
[----:B0-----:R-:W-:Y:S01]  /*266c0*/  SHF.R.S32.HI R4, RZ, 0x1f, R72 ;  /* 0x0000001fff047819 */ /* 0x001fe20000011448 */
[----:B------:R-:W-:Y:S01]  /*266d0*/  UIADD3.64 UR22, UPT, UPT, UR14, 0x2, URZ ;  /* 0x000000020e167897 */ /* 0x000fe2000fffe0ff */
[----:B------:R-:W-:Y:S01]  /*266e0*/  SHF.L.U64.HI R69, R71, 0x1, R69 ;  /* 0x0000000147457819 */ /* 0x000fe20000010245 */
[----:B------:R-:W-:Y:S01]  /*266f0*/  UIADD3.64 UR24, UPT, UPT, UR14, 0x4, URZ ;  /* 0x000000040e187897 */ /* 0x000fe2000fffe0ff */
[C---:B------:R-:W-:Y:S01]  /*26700*/  SHF.L.U64.HI R71, R72.reuse, 0x1, R4 ;  /* 0x0000000148477819 */ /* 0x040fe20000010204 */
[----:B------:R-:W-:Y:S01]  /*26710*/  IMAD.SHL.U32 R72, R72, 0x2, RZ ;  /* 0x0000000248487824 */ /* 0x000fe200078e00ff */
[----:B------:R-:W-:Y:S02]  /*26720*/  UIADD3.64 UR26, UPT, UPT, UR14, 0x7fe, URZ ;  /* 0x000007fe0e1a7897 */ /* 0x000fe4000fffe0ff */
[----:B------:R-:W-:-:S02]  /*26730*/  UIADD3.64 UR28, UPT, UPT, UR14, 0x800, URZ ;  /* 0x000008000e1c7897 */ /* 0x000fc4000fffe0ff */
[----:B------:R-:W-:Y:S02]  /*26740*/  UIADD3.64 UR30, UPT, UPT, UR14, 0x802, URZ ;  /* 0x000008020e1e7897 */ /* 0x000fe4000fffe0ff */
[----:B------:R-:W-:Y:S01]  /*26750*/  UIADD3.64 UR32, UPT, UPT, UR14, 0x804, URZ ;  /* 0x000008040e207897 */ /* 0x000fe2000fffe0ff */
[----:B------:R-:W-:Y:S01]  /*26760*/  UMOV UR18, 0x1 ;  /* 0x0000000100127882 */ /* 0x000fe20000000000 */
[----:B------:R-:W-:-:S10]  /*26770*/  UMOV UR5, URZ ;  /* 0x000000ff00057c82 */ /* 0x000fd40008000000 */
.L_x_11:
[----:B------:R-:W3:Y:S01]  /*26780*/  LDL.LU R4, [R1+0x2b4] ;  /* 0x0002b40001047983 */ /* 0x000ee20000300800 */
[----:B------:R-:W0:Y:S03]  /*26790*/  LDC R40, c[0x0][0x3a0] ;  /* 0x0000e800ff287b82 */ /* 0x000e260000000800 */
[----:B------:R1:W-:Y:S04]  /*267a0*/  STL [R1+0x1394], R43 ;  /* 0x0013942b01007387 */ /* 0x0003e80000100800 */
[----:B-1----:R-:W4:Y:S04]  /*267b0*/  LDL.LU R43, [R1+0xac0] ;  /* 0x000ac000012b7983 */ /* 0x002f280000300800 */
        /* <DEDUP_REMOVED lines=32> */
[----:B-12---:R-:W2:Y:S04]  /*269c0*/  LDL.LU R60, [R1+0xabc] ;  /* 0x000abc00013c7983 */ /* 0x006ea80000300800 */
[----:B------:R-:W-:Y:S04]  /*269d0*/  STL [R1+0x1318], R80 ;  /* 0x0013185001007387 */ /* 0x000fe80000100800 */
[----:B------:R-:W-:Y:S04]  /*269e0*/  STL [R1+0x1314], R61 ;  /* 0x0013143d01007387 */ /* 0x000fe80000100800 */
[----:B------:R-:W-:Y:S04]  /*269f0*/  STL [R1+0x1310], R79 ;  /* 0x0013104f01007387 */ /* 0x000fe80000100800 */
[----:B------:R1:W-:Y:S04]  /*26a00*/  STL [R1+0x130c], R62 ;  /* 0x00130c3e01007387 */ /* 0x0003e80000100800 */
[----:B-1----:R-:W2:Y:S04]  /*26a10*/  LDL.LU R62, [R1+0xac8] ;  /* 0x000ac800013e7983 */ /* 0x002ea80000300800 */
[----:B------:R-:W-:Y:S04]  /*26a20*/  STL [R1+0x1308], R78 ;  /* 0x0013084e01007387 */ /* 0x000fe80000100800 */
[----:B------:R-:W-:Y:S04]  /*26a30*/  STL [R1+0x1304], R63 ;  /* 0x0013043f01007387 */ /* 0x000fe80000100800 */
[----:B------:R-:W-:Y:S04]  /*26a40*/  STL [R1+0x1300], R77 ;  /* 0x0013004d01007387 */ /* 0x000fe80000100800 */
[----:B------:R-:W-:Y:S01]  /*26a50*/  STL [R1+0x12fc], R64 ;  /* 0x0012fc4001007387 */ /* 0x000fe20000100800 */
[----:B-----5:R-:W-:-:S03]  /*26a60*/  IADD3 R3, P5, PT, R3, R72, RZ ;  /* 0x0000004803037210 */ /* 0x020fc60007fbe0ff */
[----:B------:R-:W-:Y:S04]  /*26a70*/  STL [R1+0x12f8], R76 ;  /* 0x0012f84c01007387 */ /* 0x000fe80000100800 */
[----:B------:R-:W-:Y:S04]  /*26a80*/  STL [R1+0x12f4], R65 ;  /* 0x0012f44101007387 */ /* 0x000fe80000100800 */
[----:B------:R-:W-:Y:S04]  /*26a90*/  STL [R1+0x12f0], R75 ;  /* 0x0012f04b01007387 */ /* 0x000fe80000100800 */
[----:B------:R-:W-:Y:S04]  /*26aa0*/  STL [R1+0x12ec], R66 ;  /* 0x0012ec4201007387 */ /* 0x000fe80000100800 */
[----:B------:R-:W-:Y:S01]  /*26ab0*/  STL [R1+0x12e8], R74 ;  /* 0x0012e84a01007387 */ /* 0x000fe20000100800 */
[----:B------:R-:W-:-:S03]  /*26ac0*/  IMAD.X R2, R2, 0x1, R71, P5 ;  /* 0x0000000102027824 */ /* 0x000fc600028e0647 */
[----:B------:R-:W-:Y:S04]  /*26ad0*/  STL [R1+0x12e4], R67 ;  /* 0x0012e44301007387 */ /* 0x000fe80000100800 */
[----:B------:R-:W-:Y:S04]  /*26ae0*/  STL [R1+0x12e0], R73 ;  /* 0x0012e04901007387 */ /* 0x000fe80000100800 */
[----:B------:R-:W-:Y:S01]  /*26af0*/  STL [R1+0x12dc], R70 ;  /* 0x0012dc4601007387 */ /* 0x000fe20000100800 */
[----:B------:R-:W-:-:S03]  /*26b00*/  PRMT R41, RZ, 0x7610, R41 ;  /* 0x00007610ff297816 */ /* 0x000fc60000000029 */
[----:B------:R-:W-:Y:S04]  /*26b10*/  STL [R1+0x12d8], R69 ;  /* 0x0012d84501007387 */ /* 0x000fe80000100800 */
[----:B------:R-:W-:Y:S04]  /*26b20*/  STL [R1+0x12d4], R68 ;  /* 0x0012d44401007387 */ /* 0x000fe80000100800 */
[----:B------:R1:W-:Y:S01]  /*26b30*/  STL [R1+0x12d0], R0 ;  /* 0x0012d00001007387 */ /* 0x0003e20000100800 */
[----:B------:R-:W-:Y:S01]  /*26b40*/  PRMT R42, RZ, 0x7610, R42 ;  /* 0x00007610ff2a7816 */ /* 0x000fe2000000002a */
[----:B---3--:R-:W-:-:S04]  /*26b50*/  VIADD R4, R4, 0x1 ;  /* 0x0000000104047836 */ /* 0x008fc80000000000 */
[----:B0-----:R-:W-:Y:S01]  /*26b60*/  IMAD R40, R4, -0x80, R40 ;  /* 0xffffff8004287824 */ /* 0x001fe200078e0228 */
[----:B------:R0:W-:Y:S04]  /*26b70*/  STL [R1+0x2b4], R4 ;  /* 0x0002b40401007387 */ /* 0x0001e80000100800 */
[C---:B------:R-:W-:Y:S01]  /*26b80*/  ISETP.GT.AND P3, PT, R40.reuse, RZ, PT ;  /* 0x000000ff2800720c */ /* 0x040fe20003f64270 */
[----:B------:R-:W3:Y:S01]  /*26b90*/  LDL.LU R45, [R1+0xacc] ;  /* 0x000acc00012d7983 */ /* 0x000ee20000300800 */
[----:B------:R-:W-:Y:S02]  /*26ba0*/  ISETP.GT.AND P4, PT, R40, 0x1, PT ;  /* 0x000000012800780c */ /* 0x000fe40003f84270 */
[----:B----4-:R-:W-:Y:S01]  /*26bb0*/  IADD3 R43, P1, PT, R43, R72, RZ ;  /* 0x000000482b2b7210 */ /* 0x010fe20007f3e0ff */
[----:B-1----:R-:W4:Y:S04]  /*26bc0*/  LDL.LU R0, [R1+0xad0] ;  /* 0x000ad00001007983 */ /* 0x002f280000300800 */
[----:B------:R-:W3:Y:S04]  /*26bd0*/  LDL.LU R46, [R1+0xad8] ;  /* 0x000ad800012e7983 */ /* 0x000ee80000300800 */
[----:B0-----:R-:W-:Y:S01]  /*26be0*/  @P3 IMAD.MOV.U32 R4, RZ, RZ, R3 ;  /* 0x000000ffff043224 */ /* 0x001fe200078e0003 */
[----:B------:R-:W-:Y:S01]  /*26bf0*/  STL [R1+0xac0], R43 ;  /* 0x000ac02b01007387 */ /* 0x000fe20000100800 */
[----:B------:R-:W-:-:S05]  /*26c00*/  @P3 IMAD.MOV.U32 R5, RZ, RZ, R2 ;  /* 0x000000ffff053224 */ /* 0x000fca00078e0002 */
[----:B------:R0:W3:Y:S02]  /*26c10*/  @P3 LDG.E.U16 R41, desc[UR20][R4.64] ;  /* 0x0000001404293981 */ /* 0x0000e4000c1e1500 */
[----:B0-----:R-:W-:Y:S02]  /*26c20*/  @P4 IMAD.MOV.U32 R4, RZ, RZ, R43 ;  /* 0x000000ffff044224 */ /* 0x001fe400078e002b */
[----:B--2---:R-:W-:Y:S01]  /*26c30*/  IMAD.X R60, R60, 0x1, R71, P1 ;  /* 0x000000013c3c7824 */ /* 0x004fe200008e0647 */
[----:B------:R-:W-:-:S03]  /*26c40*/  ISETP.GT.AND P1, PT, R40, 0x2, PT ;  /* 0x000000022800780c */ /* 0x000fc60003f24270 */
[----:B------:R-:W-:Y:S01]  /*26c50*/  @P4 IMAD.MOV.U32 R5, RZ, RZ, R60 ;  /* 0x000000ffff054224 */ /* 0x000fe200078e003c */
[----:B------:R0:W-:Y:S04]  /*26c60*/  STL [R1+0xabc], R60 ;  /* 0x000abc3c01007387 */ /* 0x0001e80000100800 */
[----:B------:R1:W2:Y:S04]  /*26c70*/  @P4 LDG.E.U16 R42, desc[UR20][R4.64] ;  /* 0x00000014042a4981 */ /* 0x0002a8000c1e1500 */
[----:B0-----:R-:W2:Y:S01]  /*26c80*/  LDL.LU R60, [R1+0xadc] ;  /* 0x000adc00013c7983 */ /* 0x001ea20000300800 */
[----:B------:R-:W-:-:S05]  /*26c90*/  IADD3 R62, P5, PT, R62, R72, RZ ;  /* 0x000000483e3e7210 */ /* 0x000fca0007fbe0ff */
[----:B------:R0:W-:Y:S04]  /*26ca0*/  STL [R1+0xac8], R62 ;  /* 0x000ac83e01007387 */ /* 0x0001e80000100800 */
[----:B------:R-:W2:Y:S04]  /*26cb0*/  LDL.LU R43, [R1+0xae0] ;  /* 0x000ae000012b7983 */ /* 0x000ea80000300800 */
[----:B------:R-:W2:Y:S01]  /*26cc0*/  LDL.LU R5, [R1+0xac4] ;  /* 0x000ac40001057983 */ /* 0x000ea20000300800 */
[----:B------:R-:W-:Y:S01]  /*26cd0*/  ISETP.GT.AND P3, PT, R40, 0x3, PT ;  /* 0x000000032800780c */ /* 0x000fe20003f64270 */
[----:B-1----:R-:W-:Y:S01]  /*26ce0*/  @P1 IMAD.MOV.U32 R4, RZ, RZ, R62 ;  /* 0x000000ffff041224 */ /* 0x002fe200078e003e */
[----:B------:R-:W-:-:S02]  /*26cf0*/  PRMT R39, RZ, 0x7610, R39 ;  /* 0x00007610ff277816 */ /* 0x000fc40000000027 */
[----:B------:R-:W-:Y:S02]  /*26d00*/  PRMT R38, RZ, 0x7610, R38 ;  /* 0x00007610ff267816 */ /* 0x000fe40000000026 */
[----:B----4-:R-:W-:-:S05]  /*26d10*/  IADD3 R0, P4, PT, R0, R72, RZ ;  /* 0x0000004800007210 */ /* 0x010fca0007f9e0ff */
[--C-:B---3--:R-:W-:Y:S01]  /*26d20*/  IMAD.X R45, R45, 0x1, R71.reuse, P4 ;  /* 0x000000012d2d7824 */ /* 0x108fe200020e0647 */
[----:B------:R-:W-:Y:S01]  /*26d30*/  STL [R1+0xad0], R0 ;  /* 0x000ad00001007387 */ /* 0x000fe20000100800 */
[----:B--2---:R-:W-:Y:S01]  /*26d40*/  IMAD.X R5, R5, 0x1, R71, P5 ;  /* 0x0000000105057824 */ /* 0x004fe200028e0647 */
[----:B------:R-:W-:-:S04]  /*26d50*/  IADD3 R46, P5, PT, R46, R72, RZ ;  /* 0x000000482e2e7210 */ /* 0x000fc80007fbe0ff */
[----:B------:R1:W-:Y:S04]  /*26d60*/  STL [R1+0xac4], R5 ;  /* 0x000ac40501007387 */ /* 0x0003e80000100800 */
[----:B------:R2:W5:Y:S04]  /*26d70*/  @P1 LDG.E.U16 R39, desc[UR20][R4.64] ;  /* 0x0000001404271981 */ /* 0x000568000c1e1500 */
[----:B0-----:R-:W3:Y:S04]  /*26d80*/  LDL.LU R62, [R1+0xae8] ;  /* 0x000ae800013e7983 */ /* 0x001ee80000300800 */
[----:B------:R0:W-:Y:S01]  /*26d90*/  STL [R1+0xacc], R45 ;  /* 0x000acc2d01007387 */ /* 0x0001e20000100800 */
[----:B--2---:R-:W-:-:S02]  /*26da0*/  @P3 IMAD.MOV.U32 R4, RZ, RZ, R0 ;  /* 0x000000ffff043224 */ /* 0x004fc400078e0000 */
[----:B-1----:R-:W-:-:S05]  /*26db0*/  @P3 IMAD.MOV.U32 R5, RZ, RZ, R45 ;  /* 0x000000ffff053224 */ /* 0x002fca00078e002d */
[----:B------:R1:W5:Y:S04]  /*26dc0*/  @P3 LDG.E.U16 R38, desc[UR20][R4.64] ;  /* 0x0000001404263981 */ /* 0x000368000c1e1500 */
[----:B0-----:R-:W2:Y:S04]  /*26dd0*/  LDL.LU R45, [R1+0xaec] ;  /* 0x000aec00012d7983 */ /* 0x001ea80000300800 */
[----:B------:R0:W-:Y:S04]  /*26de0*/  STL [R1+0xad8], R46 ;  /* 0x000ad82e01007387 */ /* 0x0001e80000100800 */
[----:B------:R-:W4:Y:S04]  /*26df0*/  LDL.LU R0, [R1+0xaf0] ;  /* 0x000af00001007983 */ /* 0x000f280000300800 */
[----:B------:R-:W2:Y:S01]  /*26e00*/  LDL.LU R5, [R1+0xad4] ;  /* 0x000ad40001057983 */ /* 0x000ea20000300800 */
[----:B------:R-:W-:-:S02]  /*26e10*/  ISETP.GT.AND P4, PT, R40, 0x4, PT ;  /* 0x000000042800780c */ /* 0x000fc40003f84270 */
[----:B------:R-:W-:Y:S02]  /*26e20*/  ISETP.GT.AND P1, PT, R40, 0x5, PT ;  /* 0x000000052800780c */ /* 0x000fe40003f24270 */
[----:B------:R-:W-:Y:S02]  /*26e30*/  IADD3 R43, P3, PT, R43, R72, RZ ;  /* 0x000000482b2b7210 */ /* 0x000fe40007f7e0ff */
[----:B------:R-:W-:-:S03]  /*26e40*/  PRMT R37, RZ, 0x7610, R37 ;  /* 0x00007610ff257816 */ /* 0x000fc60000000025 */
[----:B------:R-:W-:-:S04]  /*26e50*/  IMAD.X R60, R60, 0x1, R71, P3 ;  /* 0x000000013c3c7824 */ /* 0x000fc800018e0647 */
[----:B-1----:R-:W-:Y:S01]  /*26e60*/  @P4 IMAD.MOV.U32 R4, RZ, RZ, R46 ;  /* 0x000000ffff044224 */ /* 0x002fe200078e002e */
[----:B------:R-:W-:Y:S01]  /*26e70*/  STL [R1+0xae0], R43 ;  /* 0x000ae02b01007387 */ /* 0x000fe20000100800 */
[----:B------:R-:W-:Y:S01]  /*26e80*/  PRMT R6, RZ, 0x7610, R6 ;  /* 0x00007610ff067816 */ /* 0x000fe20000000006 */
[----:B--2---:R-:W-:Y:S01]  /*26e90*/  IMAD.X R5, R5, 0x1, R71, P5 ;  /* 0x0000000105057824 */ /* 0x004fe200028e0647 */
[----:B---3--:R-:W-:-:S04]  /*26ea0*/  IADD3 R62, P5, PT, R62, R72, RZ ;  /* 0x000000483e3e7210 */ /* 0x008fc80007fbe0ff */
        /* <DEDUP_REMOVED lines=9> */
[----:B------:R-:W2:Y:S04]  /*26f40*/  LDL.LU R43, [R1+0xb00] ;  /* 0x000b0000012b7983 */ /* 0x000ea80000300800 */
[----:B------:R-:W2:Y:S01]  /*26f50*/  LDL.LU R5, [R1+0xae4] ;  /* 0x000ae40001057983 */ /* 0x000ea20000300800 */
[----:B------:R-:W-:-:S02]  /*26f60*/  ISETP.GT.AND P3, PT, R40, 0x6, PT ;  /* 0x000000062800780c */ /* 0x000fc40003f64270 */
[----:B------:R-:W-:Y:S02]  /*26f70*/  ISETP.GT.AND P4, PT, R40, 0x7, PT ;  /* 0x000000072800780c */ /* 0x000fe40003f84270 */
[----:B----4-:R-:W-:Y:S02]  /*26f80*/  IADD3 R0, P1, PT, R0, R72, RZ ;  /* 0x0000004800007210 */ /* 0x010fe40007f3e0ff */
        /* <DEDUP_REMOVED lines=285> */
[----:B-1----:R-:W-:Y:S01]  /*28160*/  @P3 IMAD.MOV.U32 R5, RZ, RZ, R60 ;  /* 0x000000ffff053224 */ /* 0x002fe200078e003c */
[----:B------:R-:W2:Y:S04]  /*28170*/  LDL.LU R43, [R1+0xb60] ;  /* 0x000b6000012b7983 */ /* 0x000ea80000300800 */
[----:B------:R1:W-:Y:S04]  /*28180*/  STL [R1+0xb4c], R62 ;  /* 0x000b4c3e01007387 */ /* 0x0003e80000100800 */
[----:B0-----:R-:W2:Y:S04]  /*28190*/  LDL.LU R60, [R1+0xb64] ;  /* 0x000b6400013c7983 */ /* 0x001ea80000300800 */
[----:B------:R0:W5:Y:S04]  /*281a0*/  @P3 LDG.E.U16 R23, desc[UR20][R4.64] ;  /* 0x0000001404173981 */ /* 0x000168000c1e1500 */
[----:B------:R-:W2:Y:S01]  /*281b0*/  LDL.LU R5, [R1+0xb48] ;  /* 0x000b480001057983 */ /* 0x000ea20000300800 */
[----:B------:R-:W-:-:S02]  /*281c0*/  ISETP.GT.AND P4, PT, R40, 0x22, PT ;  /* 0x000000222800780c */ /* 0x000fc40003f84270 */
[----:B------:R-:W-:Y:S02]  /*281d0*/  ISETP.GT.AND P1, PT, R40, 0x23, PT ;  /* 0x000000232800780c */ /* 0x000fe40003f24270 */
[----:B----4-:R-:W-:Y:S02]  /*281e0*/  IADD3 R0, P3, PT, R0, R72, RZ ;  /* 0x0000004800007210 */ /* 0x010fe40007f7e0ff */
[----:B------:R-:W-:-:S03]  /*281f0*/  PRMT R21, RZ, 0x7610, R21 ;  /* 0x00007610ff157816 */ /* 0x000fc60000000015 */
[----:B------:R-:W-:-:S04]  /*28200*/  IMAD.X R45, R45, 0x1, R71, P3 ;  /* 0x000000012d2d7824 */ /* 0x000fc800018e0647 */
[----:B0-----:R-:W-:Y:S01]  /*28210*/  @P4 IMAD.MOV.U32 R4, RZ, RZ, R62 ;  /* 0x000000ffff044224 */ /* 0x001fe200078e003e */
[----:B------:R-:W-:Y:S01]  /*28220*/  STL [R1+0xb54], R0 ;  /* 0x000b540001007387 */ /* 0x000fe20000100800 */
[----:B------:R-:W-:Y:S01]  /*28230*/  PRMT R22, RZ, 0x7610, R22 ;  /* 0x00007610ff167816 */ /* 0x000fe20000000016 */
[----:B--2---:R-:W-:Y:S01]  /*28240*/  IMAD.X R5, R5, 0x1, R71, P5 ;  /* 0x0000000105057824 */ /* 0x004fe200028e0647 */
[----:B---3--:R-:W-:-:S04]  /*28250*/  IADD3 R46, P5, PT, R46, R72, RZ ;  /* 0x000000482e2e7210 */ /* 0x008fc80007fbe0ff */
[----:B------:R0:W-:Y:S04]  /*28260*/  STL [R1+0xb48], R5 ;  /* 0x000b480501007387 */ /* 0x0001e80000100800 */
[----:B------:R2:W5:Y:S04]  /*28270*/  @P4 LDG.E.U16 R21, desc[UR20][R4.64] ;  /* 0x0000001404154981 */ /* 0x000568000c1e1500 */
[----:B-1----:R-:W3:Y:S01]  /*28280*/  LDL.LU R62, [R1+0xb6c] ;  /* 0x000b6c00013e7983 */ /* 0x002ee20000300800 */
[----:B--2---:R-:W-:Y:S02]  /*28290*/  @P1 IMAD.MOV.U32 R4, RZ, RZ, R0 ;  /* 0x000000ffff041224 */ /* 0x004fe400078e0000 */
[----:B0-----:R-:W-:Y:S01]  /*282a0*/  @P1 IMAD.MOV.U32 R5, RZ, RZ, R45 ;  /* 0x000000ffff051224 */ /* 0x001fe200078e002d */
[----:B------:R0:W-:Y:S04]  /*282b0*/  STL [R1+0xb50], R45 ;  /* 0x000b502d01007387 */ /* 0x0001e80000100800 */
[----:B------:R1:W5:Y:S04]  /*282c0*/  @P1 LDG.E.U16 R22, desc[UR20][R4.64] ;  /* 0x0000001404161981 */ /* 0x000368000c1e1500 */
[----:B0-----:R-:W2:Y:S04]  /*282d0*/  LDL.LU R45, [R1+0xb70] ;  /* 0x000b7000012d7983 */ /* 0x001ea80000300800 */
[----:B------:R0:W-:Y:S01]  /*282e0*/  STL [R1+0xb5c], R46 ;  /* 0x000b5c2e01007387 */ /* 0x0001e20000100800 */
[----:B-1----:R-:W-:-:S03]  /*282f0*/  IMAD.MOV.U32 R5, RZ, RZ, R46 ;  /* 0x000000ffff057224 */ /* 0x002fc600078e002e */
[----:B------:R-:W4:Y:S04]  /*28300*/  LDL.LU R0, [R1+0xb74] ;  /* 0x000b740001007983 */ /* 0x000f280000300800 */
[----:B0-----:R-:W2:Y:S04]  /*28310*/  LDL.LU R46, [R1+0x139c] ;  /* 0x00139c00012e7983 */ /* 0x001ea80000300800 */
[----:B------:R-:W2:Y:S01]  /*28320*/  LDL.LU R4, [R1+0xb58] ;  /* 0x000b580001047983 */ /* 0x000ea20000300800 */
[----:B------:R-:W-:Y:S02]  /*28330*/  ISETP.GT.AND P3, PT, R40, 0x24, PT ;  /* 0x000000242800780c */ /* 0x000fe40003f64270 */
[----:B------:R-:W-:-:S05]  /*28340*/  IADD3 R60, P1, PT, R60, R72, RZ ;  /* 0x000000483c3c7210 */ /* 0x000fca0007f3e0ff */
[----:B------:R-:W-:Y:S01]  /*28350*/  STL [R1+0xb64], R60 ;  /* 0x000b643c01007387 */ /* 0x000fe20000100800 */
[----:B------:R-:W-:Y:S01]  /*28360*/  PRMT R44, RZ, 0x7610, R44 ;  /* 0x00007610ff2c7816 */ /* 0x000fe2000000002c */
[----:B--2---:R-:W-:-:S05]  /*28370*/  IMAD.X R4, R4, 0x1, R71, P5 ;  /* 0x0000000104047824 */ /* 0x004fca00028e0647 */
[-C--:B------:R-:W-:Y:S01]  /*28380*/  @P3 LOP3.LUT R5, R5, R4.reuse, RZ, 0x3c, !PT ;  /* 0x0000000405053212 */ /* 0x080fe200078e3cff */
[----:B------:R0:W-:Y:S03]  /*28390*/  STL [R1+0xb58], R4 ;  /* 0x000b580401007387 */ /* 0x0001e60000100800 */
[----:B0-----:R-:W-:-:S04]  /*283a0*/  @P3 LOP3.LUT R4, R5, R4, RZ, 0x3c, !PT ;  /* 0x0000000405043212 */ /* 0x001fc800078e3cff */
[----:B------:R-:W-:-:S05]  /*283b0*/  @P3 LOP3.LUT R5, R5, R4, RZ, 0x3c, !PT ;  /* 0x0000000405053212 */ /* 0x000fca00078e3cff */
[----:B------:R0:W2:Y:S01]  /*283c0*/  @P3 LDG.E.U16 R44, desc[UR20][R4.64] ;  /* 0x00000014042c3981 */ /* 0x0000a2000c1e1500 */
[----:B------:R-:W-:Y:S01]  /*283d0*/  ISETP.GT.AND P4, PT, R40, 0x25, PT ;  /* 0x000000252800780c */ /* 0x000fe20003f84270 */
[----:B------:R-:W-:-:S04]  /*283e0*/  IMAD.X R43, R43, 0x1, R71, P1 ;  /* 0x000000012b2b7824 */ /* 0x000fc800008e0647 */
[----:B0-----:R-:W-:Y:S02]  /*283f0*/  IMAD.MOV.U32 R4, RZ, RZ, R43 ;  /* 0x000000ffff047224 */ /* 0x001fe400078e002b */
[----:B------:R-:W-:-:S06]  /*28400*/  IMAD.MOV.U32 R5, RZ, RZ, R60 ;  /* 0x000000ffff057224 */ /* 0x000fcc00078e003c */
[----:B------:R-:W-:-:S04]  /*28410*/  @P4 LOP3.LUT R5, R5, R4, RZ, 0x3c, !PT ;  /* 0x0000000405054212 */ /* 0x000fc800078e3cff */
[C---:B------:R-:W-:Y:S02]  /*28420*/  @P4 LOP3.LUT R4, R5.reuse, R4, RZ, 0x3c, !PT ;  /* 0x0000000405044212 */ /* 0x040fe400078e3cff */
[----:B------:R-:W-:Y:S02]  /*28430*/  PRMT R93, RZ, 0x7610, R93 ;  /* 0x00007610ff5d7816 */ /* 0x000fe4000000005d */
[----:B---3--:R-:W-:Y:S02]  /*28440*/  IADD3 R62, P5, PT, R62, R72, RZ ;  /* 0x000000483e3e7210 */ /* 0x008fe40007fbe0ff */
[----:B------:R-:W-:-:S05]  /*28450*/  @P4 LOP3.LUT R5, R5, R4, RZ, 0x3c, !PT ;  /* 0x0000000405054212 */ /* 0x000fca00078e3cff */
[----:B------:R0:W3:Y:S04]  /*28460*/  @P4 LDG.E.U16 R93, desc[UR20][R4.64] ;  /* 0x00000014045d4981 */ /* 0x0000e8000c1e1500 */
[----:B--2---:R1:W-:Y:S04]  /*28470*/  STL [R1+0xb4], R44 ;  /* 0x0000b42c01007387 */ /* 0x0043e80000100800 */
[----:B-1----:R-:W2:Y:S04]  /*28480*/  LDL.LU R44, [R1+0x1398] ;  /* 0x00139800012c7983 */ /* 0x002ea80000300800 */
[----:B------:R1:W-:Y:S04]  /*28490*/  STL [R1+0xb60], R43 ;  /* 0x000b602b01007387 */ /* 0x0003e80000100800 */
[----:B-1----:R-:W2:Y:S04]  /*284a0*/  LDL.LU R43, [R1+0x1394] ;  /* 0x00139400012b7983 */ /* 0x002ea80000300800 */
[----:B------:R-:W2:Y:S04]  /*284b0*/  LDL.LU R60, [R1+0xb7c] ;  /* 0x000b7c00013c7983 */ /* 0x000ea80000300800 */
[----:B------:R-:W-:Y:S04]  /*284c0*/  STL [R1+0xb6c], R62 ;  /* 0x000b6c3e01007387 */ /* 0x000fe80000100800 */
[----:B------:R-:W2:Y:S01]  /*284d0*/  LDL.LU R4, [R1+0xb68] ;  /* 0x000b680001047983 */ /* 0x000ea20000300800 */
[----:B------:R-:W-:Y:S01]  /*284e0*/  ISETP.GT.AND P1, PT, R40, 0x26, PT ;  /* 0x000000262800780c */ /* 0x000fe20003f24270 */
[----:B0-----:R-:W-:Y:S01]  /*284f0*/  IMAD.MOV.U32 R5, RZ, RZ, R62 ;  /* 0x000000ffff057224 */ /* 0x001fe200078e003e */
[----:B----4-:R-:W-:Y:S01]  /*28500*/  IADD3 R0, P4, PT, R0, R72, RZ ;  /* 0x0000004800007210 */ /* 0x010fe20007f9e0ff */
[----:B---3--:R0:W-:Y:S04]  /*28510*/  STL [R1+0xb0], R93 ;  /* 0x0000b05d01007387 */ /* 0x0081e80000100800 */
[----:B0-----:R-:W3:Y:S04]  /*28520*/  LDL.LU R93, [R1+0xb80] ;  /* 0x000b8000015d7983 */ /* 0x001ee80000300800 */
[----:B------:R-:W4:Y:S04]  /*28530*/  LDL.LU R62, [R1+0xb84] ;  /* 0x000b8400013e7983 */ /* 0x000f280000300800 */
[----:B------:R-:W-:Y:S01]  /*28540*/  STL [R1+0xb74], R0 ;  /* 0x000b740001007387 */ /* 0x000fe20000100800 */
[----:B--2---:R-:W-:Y:S01]  /*28550*/  PRMT R44, RZ, 0x7610, R44 ;  /* 0x00007610ff2c7816 */ /* 0x004fe2000000002c */
[----:B------:R-:W-:-:S05]  /*28560*/  IMAD.X R4, R4, 0x1, R71, P5 ;  /* 0x0000000104047824 */ /* 0x000fca00028e0647 */
        /* <DEDUP_REMOVED lines=12> */
[----:B------:R-:W-:Y:S02]  /*28630*/  IADD3 R60, P5, PT, R60, R72, RZ ;  /* 0x000000483c3c7210 */ /* 0x000fe40007fbe0ff */
        /* <DEDUP_REMOVED lines=12> */
[----:B---3--:R0:W-:Y:S01]  /*28700*/  STL [R1+0xa8], R92 ;  /* 0x0000a85c01007387 */ /* 0x0081e20000100800 */
[----:B------:R-:W-:-:S03]  /*28710*/  PRMT R46, RZ, 0x7610, R46 ;  /* 0x00007610ff2e7816 */ /* 0x000fc6000000002e */
[----:B0-----:R-:W3:Y:S04]  /*28720*/  LDL.LU R92, [R1+0xb90] ;  /* 0x000b9000015c7983 */ /* 0x001ee80000300800 */
[----:B------:R-:W4:Y:S04]  /*28730*/  LDL.LU R60, [R1+0xb94] ;  /* 0x000b9400013c7983 */ /* 0x000f280000300800 */
[----:B------:R-:W-:Y:S01]  /*28740*/  STL [R1+0xb84], R62 ;  /* 0x000b843e01007387 */ /* 0x000fe20000100800 */
        /* <DEDUP_REMOVED lines=362> */
[----:B------:R1:W-:Y:S04]  /*29df0*/  STL [R1+0xc3c], R60 ;  /* 0x000c3c3c01007387 */ /* 0x0003e80000100800 */
[----:B------:R-:W2:Y:S01]  /*29e00*/  LDL.LU R4, [R1+0xc38] ;  /* 0x000c380001047983 */ /* 0x000ea20000300800 */
[----:B------:R-:W-:Y:S01]  /*29e10*/  ISETP.GT.AND P4, PT, R40, 0x40, PT ;  /* 0x000000402800780c */ /* 0x000fe20003f84270 */
[----:B0-----:R-:W-:Y:S01]  /*29e20*/  IMAD.MOV.U32 R5, RZ, RZ, R60 ;  /* 0x000000ffff057224 */ /* 0x001fe200078e003c */
[----:B----4-:R-:W-:Y:S01]  /*29e30*/  IADD3 R62, P3, PT, R62, R72, RZ ;  /* 0x000000483e3e7210 */ /* 0x010fe20007f7e0ff */
[----:B-1----:R-:W4:Y:S04]  /*29e40*/  LDL.LU R60, [R1+0xc50] ;  /* 0x000c5000013c7983 */ /* 0x002f280000300800 */
[----:B---3--:R0:W-:Y:S01]  /*29e50*/  STL [R1+0x48], R63 ;  /* 0x0000483f01007387 */ /* 0x0081e20000100800 */
[----:B------:R-:W-:-:S03]  /*29e60*/  PRMT R58, RZ, 0x7610, R58 ;  /* 0x00007610ff3a7816 */ /* 0x000fc6000000003a */
[----:B0-----:R-:W3:Y:S04]  /*29e70*/  LDL.LU R63, [R1+0xc54] ;  /* 0x000c5400013f7983 */ /* 0x001ee80000300800 */
        /* <DEDUP_REMOVED lines=26> */
[----:B---3--:R-:W-:Y:S01]  /*2a020*/  IADD3 R63, P1, PT, R63, R72, RZ ;  /* 0x000000483f3f7210 */ /* 0x008fe20007f3e0ff */
[----:B------:R0:W-:Y:S01]  /*2a030*/  STL [R1+0x40], R61 ;  /* 0x0000403d01007387 */ /* 0x0001e20000100800 */
[----:B------:R-:W-:-:S03]  /*2a040*/  PRMT R59, RZ, 0x7610, R59 ;  /* 0x00007610ff3b7816 */ /* 0x000fc6000000003b */
[----:B0-----:R-:W3:Y:S04]  /*2a050*/  LDL.LU R61, [R1+0xc60] ;  /* 0x000c6000013d7983 */ /* 0x001ee80000300800 */
[----:B------:R-:W3:Y:S04]  /*2a060*/  LDL.LU R0, [R1+0xc64] ;  /* 0x000c640001007983 */ /* 0x000ee80000300800 */
        /* <DEDUP_REMOVED lines=8> */
[----:B----4-:R-:W-:-:S04]  /*2a0f0*/  IMAD.X R60, R60, 0x1, R71, P1 ;  /* 0x000000013c3c7824 */ /* 0x010fc800008e0647 */
[----:B0-----:R-:W-:Y:S02]  /*2a100*/  IMAD.MOV.U32 R4, RZ, RZ, R60 ;  /* 0x000000ffff047224 */ /* 0x001fe400078e003c */
[----:B------:R-:W-:-:S06]  /*2a110*/  IMAD.MOV.U32 R5, RZ, RZ, R63 ;  /* 0x000000ffff057224 */ /* 0x000fcc00078e003f */
[----:B------:R-:W-:-:S04]  /*2a120*/  @P4 LOP3.LUT R5, R5, R4, RZ, 0x3c, !PT ;  /* 0x0000000405054212 */ /* 0x000fc800078e3cff */
[C---:B------:R-:W-:Y:S02]  /*2a130*/  @P4 LOP3.LUT R4, R5.reuse, R4, RZ, 0x3c, !PT ;  /* 0x0000000405044212 */ /* 0x040fe400078e3cff */
[----:B------:R-:W-:Y:S02]  /*2a140*/  PRMT R65, RZ, 0x7610, R65 ;  /* 0x00007610ff417816 */ /* 0x000fe40000000041 */
[----:B------:R-:W-:Y:S02]  /*2a150*/  IADD3 R62, P5, PT, R62, R72, RZ ;  /* 0x000000483e3e7210 */ /* 0x000fe40007fbe0ff */
[----:B------:R-:W-:-:S05]  /*2a160*/  @P4 LOP3.LUT R5, R5, R4, RZ, 0x3c, !PT ;  /* 0x0000000405054212 */ /* 0x000fca00078e3cff */
[----:B------:R0:W4:Y:S04]  /*2a170*/  @P4 LDG.E.U16 R65, desc[UR20][R4.64] ;  /* 0x0000001404414981 */ /* 0x000128000c1e1500 */
        /* <DEDUP_REMOVED lines=9> */
[----:B---3--:R-:W-:Y:S01]  /*2a210*/  IADD3 R0, P4, PT, R0, R72, RZ ;  /* 0x0000004800007210 */ /* 0x008fe20007f9e0ff */
[----:B-1----:R-:W3:Y:S04]  /*2a220*/  LDL.LU R62, [R1+0xc70] ;  /* 0x000c7000013e7983 */ /* 0x002ee80000300800 */
[----:B----4-:R0:W-:Y:S01]  /*2a230*/  STL [R1+0x38], R65 ;  /* 0x0000384101007387 */ /* 0x0101e20000100800 */
[----:B------:R-:W-:-:S03]  /*2a240*/  PRMT R80, RZ, 0x7610, R80 ;  /* 0x00007610ff507816 */ /* 0x000fc60000000050 */
[----:B0-----:R-:W4:Y:S04]  /*2a250*/  LDL.LU R65, [R1+0xc74] ;  /* 0x000c740001417983 */ /* 0x001f280000300800 */
        /* <DEDUP_REMOVED lines=12> */
[----:B------:R-:W-:Y:S02]  /*2a320*/  @P3 LOP3.LUT R4, R5, R4, RZ, 0x3c, !PT ;  /* 0x0000000405043212 */ /* 0x000fe400078e3cff */
        /* <DEDUP_REMOVED lines=61> */
[----:B------:R-:W-:Y:S02]  /*2a700*/  @P4 LOP3.LUT R4, R5, R4, RZ, 0x3c, !PT ;  /* 0x0000000405044212 */ /* 0x000fe400078e3cff */
        /* <DEDUP_REMOVED lines=88> */
[----:B------:R-:W-:Y:S01]  /*2ac90*/  IMAD.X R68, R68, 0x1, R71, P1 ;  /* 0x0000000144447824 */ /* 0x000fe200008e0647 */
[----:B------:R-:W-:Y:S02]  /*2aca0*/  PRMT R43, RZ, 0x7610, R43 ;  /* 0x00007610ff2b7816 */ /* 0x000fe4000000002b */
[----:B------:R-:W-:Y:S02]  /*2acb0*/  IADD3 R75, P5, PT, R75, R72, RZ ;  /* 0x000000484b4b7210 */ /* 0x000fe40007fbe0ff */
[----:B------:R-:W-:Y:S07]  /*2acc0*/  STL [R1+0xcb0], R68 ;  /* 0x000cb04401007387 */ /* 0x000fee0000100800 */
[----:B0-----:R-:W-:-:S02]  /*2acd0*/  @P4 IMAD.MOV.U32 R4, RZ, RZ, R67 ;  /* 0x000000ffff044224 */ /* 0x001fc400078e0043 */
[----:B------:R-:W-:-:S05]  /*2ace0*/  @P4 IMAD.MOV.U32 R5, RZ, RZ, R68 ;  /* 0x000000ffff054224 */ /* 0x000fca00078e0044 */
[----:B------:R0:W5:Y:S02]  /*2acf0*/  @P4 LDG.E.U16 R43, desc[UR20][R4.64] ;  /* 0x00000014042b4981 */ /* 0x000164000c1e1500 */
[----:B0-----:R-:W-:Y:S02]  /*2ad00*/  IMAD.MOV.U32 R5, RZ, RZ, R75 ;  /* 0x000000ffff057224 */ /* 0x001fe400078e004b */
[----:B--2---:R0:W-:Y:S04]  /*2ad10*/  STL [R1+0xc], R74 ;  /* 0x00000c4a01007387 */ /* 0x0041e80000100800 */
[----:B0-----:R-:W2:Y:S04]  /*2ad20*/  LDL.LU R74, [R1+0xccc] ;  /* 0x000ccc00014a7983 */ /* 0x001ea80000300800 */
[----:B------:R-:W2:Y:S04]  /*2ad30*/  LDL.LU R68, [R1+0xcd0] ;  /* 0x000cd00001447983 */ /* 0x000ea80000300800 */
[----:B------:R0:W-:Y:S04]  /*2ad40*/  STL [R1+0xcbc], R75 ;  /* 0x000cbc4b01007387 */ /* 0x0001e80000100800 */
[----:B------:R-:W2:Y:S04]  /*2ad50*/  LDL.LU R67, [R1+0xcd4] ;  /* 0x000cd40001437983 */ /* 0x000ea80000300800 */
[----:B0-----:R-:W2:Y:S04]  /*2ad60*/  LDL.LU R75, [R1+0x12f0] ;  /* 0x0012f000014b7983 */ /* 0x001ea80000300800 */
[----:B------:R-:W2:Y:S01]  /*2ad70*/  LDL.LU R4, [R1+0xcb8] ;  /* 0x000cb80001047983 */ /* 0x000ea20000300800 */
[----:B------:R-:W-:-:S02]  /*2ad80*/  ISETP.GT.AND P1, PT, R40, 0x50, PT ;  /* 0x000000502800780c */ /* 0x000fc40003f24270 */
[----:B----4-:R-:W-:-:S05]  /*2ad90*/  IADD3 R0, P4, PT, R0, R72, RZ ;  /* 0x0000004800007210 */ /* 0x010fca0007f9e0ff */
        /* <DEDUP_REMOVED lines=9> */
[----:B---3--:R-:W-:Y:S01]  /*2ae30*/  IMAD.X R69, R69, 0x1, R71, P4 ;  /* 0x0000000145457824 */ /* 0x008fe200020e0647 */
[----:B------:R-:W-:Y:S02]  /*2ae40*/  PRMT R44, RZ, 0x7610, R44 ;  /* 0x00007610ff2c7816 */ /* 0x000fe4000000002c */
[----:B------:R-:W-:Y:S02]  /*2ae50*/  IADD3 R74, P5, PT, R74, R72, RZ ;  /* 0x000000484a4a7210 */ /* 0x000fe40007fbe0ff */
[----:B------:R-:W-:Y:S07]  /*2ae60*/  STL [R1+0xcc0], R69 ;  /* 0x000cc04501007387 */ /* 0x000fee0000100800 */
[----:B0-----:R-:W-:-:S02]  /*2ae70*/  @P3 IMAD.MOV.U32 R4, RZ, RZ, R0 ;  /* 0x000000ffff043224 */ /* 0x001fc400078e0000 */
[----:B------:R-:W-:-:S05]  /*2ae80*/  @P3 IMAD.MOV.U32 R5, RZ, RZ, R69 ;  /* 0x000000ffff053224 */ /* 0x000fca00078e0045 */
[----:B------:R0:W5:Y:S04]  /*2ae90*/  @P3 LDG.E.U16 R44, desc[UR20][R4.64] ;  /* 0x00000014042c3981 */ /* 0x000168000c1e1500 */
[----:B--2---:R1:W-:Y:S04]  /*2aea0*/  STL [R1+0x8], R66 ;  /* 0x0000084201007387 */ /* 0x0043e80000100800 */
[----:B-1----:R-:W2:Y:S04]  /*2aeb0*/  LDL.LU R66, [R1+0xcdc] ;  /* 0x000cdc0001427983 */ /* 0x002ea80000300800 */
[----:B------:R-:W3:Y:S04]  /*2aec0*/  LDL.LU R69, [R1+0xce0] ;  /* 0x000ce00001457983 */ /* 0x000ee80000300800 */
[----:B------:R-:W-:Y:S04]  /*2aed0*/  STL [R1+0xccc], R74 ;  /* 0x000ccc4a01007387 */ /* 0x000fe80000100800 */
[----:B------:R-:W4:Y:S04]  /*2aee0*/  LDL.LU R0, [R1+0xce4] ;  /* 0x000ce40001007983 */ /* 0x000f280000300800 */
[----:B------:R-:W2:Y:S01]  /*2aef0*/  LDL.LU R5, [R1+0xcc8] ;  /* 0x000cc80001057983 */ /* 0x000ea20000300800 */
[----:B------:R-:W-:-:S02]  /*2af00*/  ISETP.GT.AND P4, PT, R40, 0x52, PT ;  /* 0x000000522800780c */ /* 0x000fc40003f84270 */
[----:B------:R-:W-:-:S11]  /*2af10*/  PRMT R70, RZ, 0x7610, R70 ;  /* 0x00007610ff467816 */ /* 0x000fd60000000046 */
[----:B0-----:R-:W-:Y:S02]  /*2af20*/  @P4 IMAD.MOV.U32 R4, RZ, RZ, R74 ;  /* 0x000000ffff044224 */ /* 0x001fe400078e004a */
[----:B--2---:R-:W-:-:S05]  /*2af30*/  IMAD.X R5, R5, 0x1, R71, P5 ;  /* 0x0000000105057824 */ /* 0x004fca00028e0647 */
[----:B------:R0:W2:Y:S01]  /*2af40*/  @P4 LDG.E.U16 R70, desc[UR20][R4.64] ;  /* 0x0000001404464981 */ /* 0x0000a2000c1e1500 */
[----:B------:R-:W-:Y:S02]  /*2af50*/  ISETP.GT.AND P1, PT, R40, 0x53, PT ;  /* 0x000000532800780c */ /* 0x000fe40003f24270 */
[----:B------:R-:W-:-:S05]  /*2af60*/  IADD3 R67, P3, PT, R67, R72, RZ ;  /* 0x0000004843437210 */ /* 0x000fca0007f7e0ff */
[----:B------:R-:W-:Y:S01]  /*2af70*/  IMAD.X R68, R68, 0x1, R71, P3 ;  /* 0x0000000144447824 */ /* 0x000fe200018e0647 */
[----:B------:R-:W-:Y:S01]  /*2af80*/  STL [R1+0xcd4], R67 ;  /* 0x000cd44301007387 */ /* 0x000fe20000100800 */
[----:B------:R-:W-:Y:S02]  /*2af90*/  PRMT R45, RZ, 0x7610, R45 ;  /* 0x00007610ff2d7816 */ /* 0x000fe4000000002d */
[----:B------:R-:W-:Y:S01]  /*2afa0*/  IADD3 R66, P5, PT, R66, R72, RZ ;  /* 0x0000004842427210 */ /* 0x000fe20007fbe0ff */
[----:B------:R1:W-:Y:S01]  /*2afb0*/  STL [R1+0xcc8], R5 ;  /* 0x000cc80501007387 */ /* 0x0003e20000100800 */
[----:B0-----:R-:W-:-:S03]  /*2afc0*/  @P1 IMAD.MOV.U32 R4, RZ, RZ, R67 ;  /* 0x000000ffff041224 */ /* 0x001fc600078e0043 */
[----:B------:R-:W-:Y:S01]  /*2afd0*/  STL [R1+0xcd0], R68 ;  /* 0x000cd04401007387 */ /* 0x000fe20000100800 */
[----:B-1----:R-:W-:-:S05]  /*2afe0*/  @P1 IMAD.MOV.U32 R5, RZ, RZ, R68 ;  /* 0x000000ffff051224 */ /* 0x002fca00078e0044 */
[----:B------:R0:W5:Y:S02]  /*2aff0*/  @P1 LDG.E.U16 R45, desc[UR20][R4.64] ;  /* 0x00000014042d1981 */ /* 0x000164000c1e1500 */
[----:B0-----:R-:W-:Y:S02]  /*2b000*/  IMAD.MOV.U32 R5, RZ, RZ, R66 ;  /* 0x000000ffff057224 */ /* 0x001fe400078e0042 */
[----:B--2---:R0:W-:Y:S04]  /*2b010*/  STL [R1+0x4], R70 ;  /* 0x0000044601007387 */ /* 0x0041e80000100800 */
[----:B0-----:R-:W2:Y:S04]  /*2b020*/  LDL.LU R70, [R1+0xcec] ;  /* 0x000cec0001467983 */ /* 0x001ea80000300800 */
[----:B------:R-:W2:Y:S04]  /*2b030*/  LDL.LU R74, [R1+0xce8] ;  /* 0x000ce800014a7983 */ /* 0x000ea80000300800 */
[----:B------:R0:W-:Y:S04]  /*2b040*/  STL [R1+0xcdc], R66 ;  /* 0x000cdc4201007387 */ /* 0x0001e80000100800 */
[----:B------:R-:W2:Y:S04]  /*2b050*/  LDL.LU R68, [R1+0xcf0] ;  /* 0x000cf00001447983 */ /* 0x000ea80000300800 */
        /* <DEDUP_REMOVED lines=12> */
[----:B------:R-:W2:Y:S01]  /*2b120*/  @P3 LDG.E.U16 R73, desc[UR20][R4.64] ;  /* 0x0000001404493981 */ /* 0x000ea2000c1e1500 */
[----:B---3--:R-:W-:-:S05]  /*2b130*/  IMAD.X R69, R69, 0x1, R71, P1 ;  /* 0x0000000145457824 */ /* 0x008fca00008e0647 */
[----:B------:R-:W-:Y:S01]  /*2b140*/  STL [R1+0xce0], R69 ;  /* 0x000ce04501007387 */ /* 0x000fe20000100800 */
[C---:B------:R-:W-:Y:S02]  /*2b150*/  ISETP.GT.AND P4, PT, R40.reuse, 0x55, PT ;  /* 0x000000552800780c */ /* 0x040fe40003f84270 */
[----:B------:R-:W-:Y:S02]  /*2b160*/  ISETP.GT.AND P1, PT, R40, 0x56, PT ;  /* 0x000000562800780c */ /* 0x000fe40003f24270 */
[----:B------:R-:W-:Y:S01]  /*2b170*/  PRMT R46, RZ, 0x7610, R46 ;  /* 0x00007610ff2e7816 */ /* 0x000fe2000000002e */
[----:B--2---:R0:W-:Y:S04]  /*2b180*/  STL [R1], R73 ;  /* 0x0000004901007387 */ /* 0x0041e80000100800 */
[----:B0-----:R-:W2:Y:S01]  /*2b190*/  LDL.LU R73, [R1+0xcfc] ;  /* 0x000cfc0001497983 */ /* 0x001ea20000300800 */
[----:B------:R-:W-:-:S03]  /*2b1a0*/  IADD3 R70, P5, PT, R70, R72, RZ ;  /* 0x0000004846467210 */ /* 0x000fc60007fbe0ff */
[----:B------:R-:W-:Y:S02]  /*2b1b0*/  @P4 IMAD.MOV.U32 R4, RZ, RZ, R0 ;  /* 0x000000ffff044224 */ /* 0x000fe400078e0000 */
[----:B------:R-:W-:Y:S01]  /*2b1c0*/  @P4 IMAD.MOV.U32 R5, RZ, RZ, R69 ;  /* 0x000000ffff054224 */ /* 0x000fe200078e0045 */
[----:B------:R-:W-:Y:S01]  /*2b1d0*/  ISETP.GT.AND P3, PT, R40, 0x57, PT ;  /* 0x000000572800780c */ /* 0x000fe20003f64270 */
[----:B------:R-:W-:Y:S01]  /*2b1e0*/  IMAD.X R74, R74, 0x1, R71, P5 ;  /* 0x000000014a4a7824 */ /* 0x000fe200028e0647 */
[----:B------:R-:W-:Y:S01]  /*2b1f0*/  PRMT R93, RZ, 0x7610, R93 ;  /* 0x00007610ff5d7816 */ /* 0x000fe2000000005d */
[----:B------:R-:W3:Y:S04]  /*2b200*/  LDL.LU R69, [R1+0xd00] ;  /* 0x000d000001457983 */ /* 0x000ee80000300800 */
[----:B------:R0:W5:Y:S01]  /*2b210*/  @P4 LDG.E.U16 R46, desc[UR20][R4.64] ;  /* 0x00000014042e4981 */ /* 0x000162000c1e1500 */
[----:B------:R-:W-:-:S03]  /*2b220*/  IADD3 R67, P4, PT, R67, R72, RZ ;  /* 0x0000004843437210 */ /* 0x000fc60007f9e0ff */
[----:B------:R1:W-:Y:S02]  /*2b230*/  STL [R1+0xcec], R70 ;  /* 0x000cec4601007387 */ /* 0x0003e40000100800 */
[----:B------:R-:W-:Y:S02]  /*2b240*/  IMAD.X R68, R68, 0x1, R71, P4 ;  /* 0x0000000144447824 */ /* 0x000fe400020e0647 */
[----:B------:R-:W4:Y:S01]  /*2b250*/  LDL.LU R0, [R1+0xd04] ;  /* 0x000d040001007983 */ /* 0x000f220000300800 */
[----:B0-----:R-:W-:Y:S02]  /*2b260*/  @P1 IMAD.MOV.U32 R4, RZ, RZ, R70 ;  /* 0x000000ffff041224 */ /* 0x001fe400078e0046 */
[----:B------:R-:W-:Y:S01]  /*2b270*/  @P1 IMAD.MOV.U32 R5, RZ, RZ, R74 ;  /* 0x000000ffff051224 */ /* 0x000fe200078e004a */
[----:B------:R-:W-:Y:S01]  /*2b280*/  STL [R1+0xcf4], R67 ;  /* 0x000cf44301007387 */ /* 0x000fe20000100800 */
[----:B------:R-:W-:-:S03]  /*2b290*/  PRMT R47, RZ, 0x7610, R47 ;  /* 0x00007610ff2f7816 */ /* 0x000fc6000000002f */
[----:B------:R0:W-:Y:S04]  /*2b2a0*/  STL [R1+0xce8], R74 ;  /* 0x000ce84a01007387 */ /* 0x0001e80000100800 */
[----:B------:R0:W5:Y:S04]  /*2b2b0*/  @P1 LDG.E.U16 R93, desc[UR20][R4.64] ;  /* 0x00000014045d1981 */ /* 0x000168000c1e1500 */
[----:B-1----:R-:W3:Y:S04]  /*2b2c0*/  LDL.LU R70, [R1+0xd0c] ;  /* 0x000d0c0001467983 */ /* 0x002ee80000300800 */
[----:B------:R1:W-:Y:S01]  /*2b2d0*/  STL [R1+0xcf0], R68 ;  /* 0x000cf04401007387 */ /* 0x0003e20000100800 */
[----:B0-----:R-:W-:-:S02]  /*2b2e0*/  @P3 IMAD.MOV.U32 R4, RZ, RZ, R67 ;  /* 0x000000ffff043224 */ /* 0x001fc400078e0043 */
[----:B------:R-:W-:Y:S01]  /*2b2f0*/  @P3 IMAD.MOV.U32 R5, RZ, RZ, R68 ;  /* 0x000000ffff053224 */ /* 0x000fe200078e0044 */
[----:B------:R-:W3:Y:S04]  /*2b300*/  LDL.LU R74, [R1+0xd08] ;  /* 0x000d0800014a7983 */ /* 0x000ee80000300800 */
[----:B------:R0:W5:Y:S01]  /*2b310*/  @P3 LDG.E.U16 R47, desc[UR20][R4.64] ;  /* 0x00000014042f3981 */ /* 0x000162000c1e1500 */
[----:B--2---:R-:W-:-:S05]  /*2b320*/  IADD3 R73, P5, PT, R73, R72, RZ ;  /* 0x0000004849497210 */ /* 0x004fca0007fbe0ff */
[----:B------:R2:W-:Y:S04]  /*2b330*/  STL [R1+0xcfc], R73 ;  /* 0x000cfc4901007387 */ /* 0x0005e80000100800 */
[----:B-1----:R-:W2:Y:S04]  /*2b340*/  LDL.LU R68, [R1+0xd10] ;  /* 0x000d100001447983 */ /* 0x002ea80000300800 */
[----:B------:R-:W2:Y:S04]  /*2b350*/  LDL.LU R67, [R1+0xd14] ;  /* 0x000d140001437983 */ /* 0x000ea80000300800 */
[----:B------:R-:W2:Y:S01]  /*2b360*/  LDL.LU R5, [R1+0xcf8] ;  /* 0x000cf80001057983 */ /* 0x000ea20000300800 */
[----:B------:R-:W-:-:S02]  /*2b370*/  ISETP.GT.AND P4, PT, R40, 0x58, PT ;  /* 0x000000582800780c */ /* 0x000fc40003f84270 */
[----:B----4-:R-:W-:-:S05]  /*2b380*/  IADD3 R0, P3, PT, R0, R72, RZ ;  /* 0x0000004800007210 */ /* 0x010fca0007f7e0ff */
[----:B------:R-:W-:Y:S06]  /*2b390*/  STL [R1+0xd04], R0 ;  /* 0x000d040001007387 */ /* 0x000fec0000100800 */
[----:B0-----:R-:W-:Y:S01]  /*2b3a0*/  @P4 IMAD.MOV.U32 R4, RZ, RZ, R73 ;  /* 0x000000ffff044224 */ /* 0x001fe200078e0049 */
[----:B------:R-:W-:Y:S01]  /*2b3b0*/  ISETP.GT.AND P1, PT, R40, 0x59, PT ;  /* 0x000000592800780c */ /* 0x000fe20003f24270 */
[----:B--2---:R-:W-:-:S05]  /*2b3c0*/  IMAD.X R5, R5, 0x1, R71, P5 ;  /* 0x0000000105057824 */ /* 0x004fca00028e0647 */
[----:B------:R0:W-:Y:S04]  /*2b3d0*/  STL [R1+0xcf8], R5 ;  /* 0x000cf80501007387 */ /* 0x0001e80000100800 */
[----:B------:R-:W2:Y:S01]  /*2b3e0*/  LDL.LU R73, [R1+0xd1c] ;  /* 0x000d1c0001497983 */ /* 0x000ea20000300800 */
[----:B------:R-:W-:Y:S01]  /*2b3f0*/  PRMT R92, RZ, 0x7610, R92 ;  /* 0x00007610ff5c7816 */ /* 0x000fe2000000005c */
[----:B---3--:R-:W-:Y:S01]  /*2b400*/  IMAD.X R69, R69, 0x1, R71, P3 ;  /* 0x0000000145457824 */ /* 0x008fe200018e0647 */
[----:B------:R-:W-:Y:S02]  /*2b410*/  ISETP.GT.AND P3, PT, R40, 0x5a, PT ;  /* 0x0000005a2800780c */ /* 0x000fe40003f64270 */
[----:B------:R-:W-:Y:S02]  /*2b420*/  PRMT R48, RZ, 0x7610, R48 ;  /* 0x00007610ff307816 */ /* 0x000fe40000000030 */
[----:B------:R1:W5:Y:S01]  /*2b430*/  @P4 LDG.E.U16 R92, desc[UR20][R4.64] ;  /* 0x00000014045c4981 */ /* 0x000362000c1e1500 */
[----:B------:R-:W-:-:S02]  /*2b440*/  IADD3 R70, P5, PT, R70, R72, RZ ;  /* 0x0000004846467210 */ /* 0x000fc40007fbe0ff */
[----:B------:R-:W-:Y:S01]  /*2b450*/  ISETP.GT.AND P4, PT, R40, 0x5b, PT ;  /* 0x0000005b2800780c */ /* 0x000fe20003f84270 */
[----:B-1----:R-:W-:Y:S02]  /*2b460*/  @P1 IMAD.MOV.U32 R4, RZ, RZ, R0 ;  /* 0x000000ffff041224 */ /* 0x002fe400078e0000 */
[----:B0-----:R-:W-:Y:S02]  /*2b470*/  @P1 IMAD.MOV.U32 R5, RZ, RZ, R69 ;  /* 0x000000ffff051224 */ /* 0x001fe400078e0045 */
[----:B------:R-:W-:-:S03]  /*2b480*/  IMAD.X R74, R74, 0x1, R71, P5 ;  /* 0x000000014a4a7824 */ /* 0x000fc600028e0647 */
[----:B------:R0:W5:Y:S01]  /*2b490*/  @P1 LDG.E.U16 R48, desc[UR20][R4.64] ;  /* 0x0000001404301981 */ /* 0x000162000c1e1500 */
[----:B------:R-:W-:Y:S02]  /*2b4a0*/  IADD3 R67, P1, PT, R67, R72, RZ ;  /* 0x0000004843437210 */ /* 0x000fe40007f3e0ff */
[----:B------:R-:W-:Y:S01]  /*2b4b0*/  PRMT R91, RZ, 0x7610, R91 ;  /* 0x00007610ff5b7816 */ /* 0x000fe2000000005b */
[----:B------:R1:W-:Y:S02]  /*2b4c0*/  STL [R1+0xd00], R69 ;  /* 0x000d004501007387 */ /* 0x0003e40000100800 */
[----:B------:R-:W-:Y:S02]  /*2b4d0*/  IMAD.X R68, R68, 0x1, R71, P1 ;  /* 0x0000000144447824 */ /* 0x000fe400008e0647 */
[----:B0-----:R-:W-:Y:S02]  /*2b4e0*/  @P3 IMAD.MOV.U32 R4, RZ, RZ, R70 ;  /* 0x000000ffff043224 */ /* 0x001fe400078e0046 */
[----:B------:R-:W-:Y:S01]  /*2b4f0*/  @P3 IMAD.MOV.U32 R5, RZ, RZ, R74 ;  /* 0x000000ffff053224 */ /* 0x000fe200078e004a */
[----:B-1----:R-:W3:Y:S01]  /*2b500*/  LDL.LU R69, [R1+0xd20] ;  /* 0x000d200001457983 */ /* 0x002ee20000300800 */
[----:B------:R-:W-:-:S03]  /*2b510*/  PRMT R49, RZ, 0x7610, R49 ;  /* 0x00007610ff317816 */ /* 0x000fc60000000031 */
[----:B------:R0:W-:Y:S04]  /*2b520*/  STL [R1+0xd0c], R70 ;  /* 0x000d0c4601007387 */ /* 0x0001e80000100800 */
[----:B------:R-:W4:Y:S04]  /*2b530*/  LDL.LU R0, [R1+0xd24] ;  /* 0x000d240001007983 */ /* 0x000f280000300800 */
[----:B------:R-:W-:Y:S04]  /*2b540*/  STL [R1+0xd14], R67 ;  /* 0x000d144301007387 */ /* 0x000fe80000100800 */
[----:B------:R1:W-:Y:S04]  /*2b550*/  STL [R1+0xd08], R74 ;  /* 0x000d084a01007387 */ /* 0x0003e80000100800 */
[----:B------:R1:W5:Y:S04]  /*2b560*/  @P3 LDG.E.U16 R91, desc[UR20][R4.64] ;  /* 0x00000014045b3981 */ /* 0x000368000c1e1500 */
[----:B0-----:R-:W3:Y:S04]  /*2b570*/  LDL.LU R70, [R1+0xd2c] ;  /* 0x000d2c0001467983 */ /* 0x001ee80000300800 */
[----:B------:R0:W-:Y:S01]  /*2b580*/  STL [R1+0xd10], R68 ;  /* 0x000d104401007387 */ /* 0x0001e20000100800 */
[----:B-1----:R-:W-:-:S02]  /*2b590*/  @P4 IMAD.MOV.U32 R4, RZ, RZ, R67 ;  /* 0x000000ffff044224 */ /* 0x002fc400078e0043 */
[----:B------:R-:W-:Y:S01]  /*2b5a0*/  @P4 IMAD.MOV.U32 R5, RZ, RZ, R68 ;  /* 0x000000ffff054224 */ /* 0x000fe200078e0044 */
[----:B------:R-:W3:Y:S04]  /*2b5b0*/  LDL.LU R74, [R1+0xd28] ;  /* 0x000d2800014a7983 */ /* 0x000ee80000300800 */
[----:B------:R1:W5:Y:S01]  /*2b5c0*/  @P4 LDG.E.U16 R49, desc[UR20][R4.64] ;  /* 0x0000001404314981 */ /* 0x000362000c1e1500 */
[----:B--2---:R-:W-:-:S05]  /*2b5d0*/  IADD3 R73, P5, PT, R73, R72, RZ ;  /* 0x0000004849497210 */ /* 0x004fca0007fbe0ff */
[----:B------:R2:W-:Y:S04]  /*2b5e0*/  STL [R1+0xd1c], R73 ;  /* 0x000d1c4901007387 */ /* 0x0005e80000100800 */
[----:B0-----:R-:W2:Y:S04]  /*2b5f0*/  LDL.LU R68, [R1+0xd30] ;  /* 0x000d300001447983 */ /* 0x001ea80000300800 */
[----:B------:R-:W2:Y:S04]  /*2b600*/  LDL.LU R67, [R1+0xd34] ;  /* 0x000d340001437983 */ /* 0x000ea80000300800 */
[----:B------:R-:W2:Y:S01]  /*2b610*/  LDL.LU R5, [R1+0xd18] ;  /* 0x000d180001057983 */ /* 0x000ea20000300800 */
[----:B------:R-:W-:-:S13]  /*2b620*/  ISETP.GT.AND P1, PT, R40, 0x5c, PT ;  /* 0x0000005c2800780c */ /* 0x000fda0003f24270 */
[----:B-1----:R-:W-:Y:S01]  /*2b630*/  @P1 IMAD.MOV.U32 R4, RZ, RZ, R73 ;  /* 0x000000ffff041224 */ /* 0x002fe200078e0049 */
[----:B----4-:R-:W-:-:S05]  /*2b640*/  IADD3 R0, P4, PT, R0, R72, RZ ;  /* 0x0000004800007210 */ /* 0x010fca0007f9e0ff */
[----:B------:R-:W-:Y:S01]  /*2b650*/  STL [R1+0xd24], R0 ;  /* 0x000d240001007387 */ /* 0x000fe20000100800 */
[----:B--2---:R-:W-:-:S05]  /*2b660*/  IMAD.X R5, R5, 0x1, R71, P5 ;  /* 0x0000000105057824 */ /* 0x004fca00028e0647 */
[----:B------:R0:W-:Y:S04]  /*2b670*/  STL [R1+0xd18], R5 ;  /* 0x000d180501007387 */ /* 0x0001e80000100800 */
[----:B------:R-:W2:Y:S01]  /*2b680*/  LDL.LU R73, [R1+0xd3c] ;  /* 0x000d3c0001497983 */ /* 0x000ea20000300800 */
[C---:B------:R-:W-:Y:S02]  /*2b690*/  ISETP.GT.AND P3, PT, R40.reuse, 0x5d, PT ;  /* 0x0000005d2800780c */ /* 0x040fe40003f64270 */
[----:B------:R-:W-:Y:S01]  /*2b6a0*/  PRMT R90, RZ, 0x7610, R90 ;  /* 0x00007610ff5a7816 */ /* 0x000fe2000000005a */
[----:B---3--:R-:W-:Y:S01]  /*2b6b0*/  IMAD.X R69, R69, 0x1, R71, P4 ;  /* 0x0000000145457824 */ /* 0x008fe200020e0647 */
[----:B------:R-:W-:Y:S02]  /*2b6c0*/  ISETP.GT.AND P4, PT, R40, 0x5e, PT ;  /* 0x0000005e2800780c */ /* 0x000fe40003f84270 */
[----:B------:R-:W-:-:S02]  /*2b6d0*/  PRMT R50, RZ, 0x7610, R50 ;  /* 0x00007610ff327816 */ /* 0x000fc40000000032 */
[----:B------:R1:W5:Y:S01]  /*2b6e0*/  @P1 LDG.E.U16 R90, desc[UR20][R4.64] ;  /* 0x00000014045a1981 */ /* 0x000362000c1e1500 */
[----:B------:R-:W-:Y:S02]  /*2b6f0*/  IADD3 R70, P5, PT, R70, R72, RZ ;  /* 0x0000004846467210 */ /* 0x000fe40007fbe0ff */
[----:B------:R-:W-:Y:S02]  /*2b700*/  ISETP.GT.AND P1, PT, R40, 0x5f, PT ;  /* 0x0000005f2800780c */ /* 0x000fe40003f24270 */
        /* <DEDUP_REMOVED lines=270> */
[----:B------:R-:W-:Y:S04]  /*2c7f0*/  STL [R1+0xdec], R70 ;  /* 0x000dec4601007387 */ /* 0x000fe80000100800 */
[----:B------:R-:W4:Y:S04]  /*2c800*/  LDL.LU R0, [R1+0xe04] ;  /* 0x000e040001007983 */ /* 0x000f280000300800 */
[----:B------:R-:W-:Y:S04]  /*2c810*/  STL [R1+0xdf4], R67 ;  /* 0x000df44301007387 */ /* 0x000fe80000100800 */
[----:B------:R0:W-:Y:S04]  /*2c820*/  STL [R1+0xde8], R74 ;  /* 0x000de84a01007387 */ /* 0x0001e80000100800 */
[----:B------:R1:W5:Y:S04]  /*2c830*/  @P4 LDG.E.U16 R63, desc[UR20][R4.64] ;  /* 0x00000014043f4981 */ /* 0x000368000c1e1500 */
[----:B0-----:R-:W3:Y:S01]  /*2c840*/  LDL.LU R74, [R1+0xe0c] ;  /* 0x000e0c00014a7983 */ /* 0x001ee20000300800 */
[----:B-1----:R-:W-:-:S03]  /*2c850*/  @P1 IMAD.MOV.U32 R4, RZ, RZ, R67 ;  /* 0x000000ffff041224 */ /* 0x002fc600078e0043 */
[----:B------:R0:W-:Y:S01]  /*2c860*/  STL [R1+0xdf0], R68 ;  /* 0x000df04401007387 */ /* 0x0001e20000100800 */
[----:B------:R-:W-:-:S03]  /*2c870*/  @P1 IMAD.MOV.U32 R5, RZ, RZ, R68 ;  /* 0x000000ffff051224 */ /* 0x000fc600078e0044 */
[----:B------:R-:W3:Y:S04]  /*2c880*/  LDL.LU R70, [R1+0xe10] ;  /* 0x000e100001467983 */ /* 0x000ee80000300800 */
[----:B------:R1:W5:Y:S01]  /*2c890*/  @P1 LDG.E.U16 R77, desc[UR20][R4.64] ;  /* 0x00000014044d1981 */ /* 0x000362000c1e1500 */
[----:B--2---:R-:W-:-:S05]  /*2c8a0*/  IADD3 R73, P5, PT, R73, R72, RZ ;  /* 0x0000004849497210 */ /* 0x004fca0007fbe0ff */
[----:B------:R2:W-:Y:S04]  /*2c8b0*/  STL [R1+0xdfc], R73 ;  /* 0x000dfc4901007387 */ /* 0x0005e80000100800 */
[----:B0-----:R-:W2:Y:S04]  /*2c8c0*/  LDL.LU R68, [R1+0xe14] ;  /* 0x000e140001447983 */ /* 0x001ea80000300800 */
[----:B------:R-:W2:Y:S04]  /*2c8d0*/  LDL.LU R67, [R1+0xe1c] ;  /* 0x000e1c0001437983 */ /* 0x000ea80000300800 */
[----:B------:R-:W2:Y:S01]  /*2c8e0*/  LDL.LU R5, [R1+0xdf8] ;  /* 0x000df80001057983 */ /* 0x000ea20000300800 */
[----:B------:R-:W-:-:S02]  /*2c8f0*/  ISETP.GT.AND P3, PT, R40, 0x78, PT ;  /* 0x000000782800780c */ /* 0x000fc40003f64270 */
[----:B------:R-:W-:Y:S02]  /*2c900*/  ISETP.GT.AND P4, PT, R40, 0x79, PT ;  /* 0x000000792800780c */ /* 0x000fe40003f84270 */
[----:B------:R-:W-:Y:S02]  /*2c910*/  PRMT R64, RZ, 0x7610, R64 ;  /* 0x00007610ff407816 */ /* 0x000fe40000000040 */
[----:B------:R-:W-:-:S07]  /*2c920*/  PRMT R76, RZ, 0x7610, R76 ;  /* 0x00007610ff4c7816 */ /* 0x000fce000000004c */
[----:B-1----:R-:W-:Y:S01]  /*2c930*/  @P3 IMAD.MOV.U32 R4, RZ, RZ, R73 ;  /* 0x000000ffff043224 */ /* 0x002fe200078e0049 */
[----:B----4-:R-:W-:-:S05]  /*2c940*/  IADD3 R0, P1, PT, R0, R72, RZ ;  /* 0x0000004800007210 */ /* 0x010fca0007f3e0ff */
[--C-:B---3--:R-:W-:Y:S01]  /*2c950*/  IMAD.X R69, R69, 0x1, R71.reuse, P1 ;  /* 0x0000000145457824 */ /* 0x108fe200008e0647 */
[----:B------:R-:W-:Y:S01]  /*2c960*/  STL [R1+0xe04], R0 ;  /* 0x000e040001007387 */ /* 0x000fe20000100800 */
[----:B--2---:R-:W-:Y:S01]  /*2c970*/  IMAD.X R5, R5, 0x1, R71, P5 ;  /* 0x0000000105057824 */ /* 0x004fe200028e0647 */
[----:B------:R-:W-:-:S04]  /*2c980*/  IADD3 R74, P5, PT, R74, R72, RZ ;  /* 0x000000484a4a7210 */ /* 0x000fc80007fbe0ff */
[----:B------:R0:W-:Y:S04]  /*2c990*/  STL [R1+0xdf8], R5 ;  /* 0x000df80501007387 */ /* 0x0001e80000100800 */
[----:B------:R1:W5:Y:S04]  /*2c9a0*/  @P3 LDG.E.U16 R64, desc[UR20][R4.64] ;  /* 0x0000001404403981 */ /* 0x000368000c1e1500 */
[----:B------:R2:W-:Y:S04]  /*2c9b0*/  STL [R1+0xe00], R69 ;  /* 0x000e004501007387 */ /* 0x0005e80000100800 */
[----:B------:R-:W3:Y:S01]  /*2c9c0*/  LDL.LU R73, [R1+0xe24] ;  /* 0x000e240001497983 */ /* 0x000ee20000300800 */
[----:B-1----:R-:W-:-:S02]  /*2c9d0*/  @P4 IMAD.MOV.U32 R4, RZ, RZ, R0 ;  /* 0x000000ffff044224 */ /* 0x002fc400078e0000 */
[----:B0-----:R-:W-:Y:S02]  /*2c9e0*/  @P4 IMAD.MOV.U32 R5, RZ, RZ, R69 ;  /* 0x000000ffff054224 */ /* 0x001fe400078e0045 */
[----:B--2---:R-:W2:Y:S04]  /*2c9f0*/  LDL.LU R69, [R1+0xe2c] ;  /* 0x000e2c0001457983 */ /* 0x004ea80000300800 */
[----:B------:R0:W-:Y:S04]  /*2ca00*/  STL [R1+0xe0c], R74 ;  /* 0x000e0c4a01007387 */ /* 0x0001e80000100800 */
[----:B------:R1:W5:Y:S04]  /*2ca10*/  @P4 LDG.E.U16 R76, desc[UR20][R4.64] ;  /* 0x00000014044c4981 */ /* 0x000368000c1e1500 */
[----:B------:R-:W4:Y:S01]  /*2ca20*/  LDL.LU R0, [R1+0xe34] ;  /* 0x000e340001007983 */ /* 0x000f220000300800 */
[----:B-1----:R-:W-:-:S03]  /*2ca30*/  IMAD.MOV.U32 R5, RZ, RZ, R74 ;  /* 0x000000ffff057224 */ /* 0x002fc600078e004a */
[----:B0-----:R-:W2:Y:S04]  /*2ca40*/  LDL.LU R74, [R1+0x12e8] ;  /* 0x0012e800014a7983 */ /* 0x001ea80000300800 */
[----:B------:R-:W2:Y:S01]  /*2ca50*/  LDL.LU R4, [R1+0xe08] ;  /* 0x000e080001047983 */ /* 0x000ea20000300800 */
[----:B------:R-:W-:Y:S02]  /*2ca60*/  ISETP.GT.AND P1, PT, R40, 0x7a, PT ;  /* 0x0000007a2800780c */ /* 0x000fe40003f24270 */
[----:B------:R-:W-:Y:S02]  /*2ca70*/  IADD3 R68, P4, PT, R68, R72, RZ ;  /* 0x0000004844447210 */ /* 0x000fe40007f9e0ff */
[----:B------:R-:W-:-:S03]  /*2ca80*/  ISETP.GT.AND P3, PT, R40, 0x7b, PT ;  /* 0x0000007b2800780c */ /* 0x000fc60003f64270 */
[----:B------:R-:W-:Y:S01]  /*2ca90*/  STL [R1+0xe14], R68 ;  /* 0x000e144401007387 */ /* 0x000fe20000100800 */
[----:B------:R-:W-:Y:S01]  /*2caa0*/  PRMT R65, RZ, 0x7610, R65 ;  /* 0x00007610ff417816 */ /* 0x000fe20000000041 */
[----:B------:R-:W-:Y:S01]  /*2cab0*/  IMAD.X R70, R70, 0x1, R71, P4 ;  /* 0x0000000146467824 */ /* 0x000fe200020e0647 */
[----:B------:R-:W-:Y:S02]  /*2cac0*/  PRMT R75, RZ, 0x7610, R75 ;  /* 0x00007610ff4b7816 */ /* 0x000fe4000000004b */
[----:B------:R-:W-:Y:S01]  /*2cad0*/  IADD3 R67, P4, PT, R67, R72, RZ ;  /* 0x0000004843437210 */ /* 0x000fe20007f9e0ff */
[----:B--2---:R-:W-:-:S05]  /*2cae0*/  IMAD.X R4, R4, 0x1, R71, P5 ;  /* 0x0000000104047824 */ /* 0x004fca00028e0647 */
[-C--:B------:R-:W-:Y:S01]  /*2caf0*/  @P1 LOP3.LUT R5, R5, R4.reuse, RZ, 0x3c, !PT ;  /* 0x0000000405051212 */ /* 0x080fe200078e3cff */
[----:B------:R0:W-:Y:S03]  /*2cb00*/  STL [R1+0xe08], R4 ;  /* 0x000e080401007387 */ /* 0x0001e60000100800 */
[----:B0-----:R-:W-:-:S04]  /*2cb10*/  @P1 LOP3.LUT R4, R5, R4, RZ, 0x3c, !PT ;  /* 0x0000000405041212 */ /* 0x001fc800078e3cff */
[----:B------:R-:W-:Y:S01]  /*2cb20*/  @P1 LOP3.LUT R5, R5, R4, RZ, 0x3c, !PT ;  /* 0x0000000405051212 */ /* 0x000fe200078e3cff */
[----:B------:R0:W-:Y:S04]  /*2cb30*/  STL [R1+0xe10], R70 ;  /* 0x000e104601007387 */ /* 0x0001e80000100800 */
[----:B------:R1:W5:Y:S04]  /*2cb40*/  @P1 LDG.E.U16 R65, desc[UR20][R4.64] ;  /* 0x0000001404411981 */ /* 0x000368000c1e1500 */
[----:B------:R2:W-:Y:S01]  /*2cb50*/  STL [R1+0xe1c], R67 ;  /* 0x000e1c4301007387 */ /* 0x0005e20000100800 */
[----:B-1----:R-:W-:-:S02]  /*2cb60*/  @P3 IMAD.MOV.U32 R4, RZ, RZ, R68 ;  /* 0x000000ffff043224 */ /* 0x002fc400078e0044 */
[----:B------:R-:W-:Y:S02]  /*2cb70*/  @P3 IMAD.MOV.U32 R5, RZ, RZ, R70 ;  /* 0x000000ffff053224 */ /* 0x000fe400078e0046 */
[----:B0-----:R-:W3:Y:S04]  /*2cb80*/  LDL.LU R70, [R1+0xe28] ;  /* 0x000e280001467983 */ /* 0x001ee80000300800 */
[----:B------:R0:W5:Y:S04]  /*2cb90*/  @P3 LDG.E.U16 R75, desc[UR20][R4.64] ;  /* 0x00000014044b3981 */ /* 0x000168000c1e1500 */
[----:B------:R-:W3:Y:S01]  /*2cba0*/  LDL.LU R68, [R1+0xe30] ;  /* 0x000e300001447983 */ /* 0x000ee20000300800 */
[----:B0-----:R-:W-:-:S03]  /*2cbb0*/  IMAD.MOV.U32 R5, RZ, RZ, R67 ;  /* 0x000000ffff057224 */ /* 0x001fc600078e0043 */
[----:B--2---:R-:W2:Y:S04]  /*2cbc0*/  LDL.LU R67, [R1+0x12e4] ;  /* 0x0012e40001437983 */ /* 0x004ea80000300800 */
[----:B------:R-:W2:Y:S01]  /*2cbd0*/  LDL.LU R4, [R1+0xe18] ;  /* 0x000e180001047983 */ /* 0x000ea20000300800 */
[----:B------:R-:W-:Y:S02]  /*2cbe0*/  ISETP.GT.AND P5, PT, R40, 0x7c, PT ;  /* 0x0000007c2800780c */ /* 0x000fe40003fa4270 */
[----:B------:R-:W-:Y:S01]  /*2cbf0*/  PRMT R66, RZ, 0x7610, R66 ;  /* 0x00007610ff427816 */ /* 0x000fe20000000042 */
[----:B--2---:R-:W-:-:S10]  /*2cc00*/  IMAD.X R4, R4, 0x1, R71, P4 ;  /* 0x0000000104047824 */ /* 0x004fd400020e0647 */
[----:B------:R-:W-:Y:S01]  /*2cc10*/  @P5 LOP3.LUT R5, R5, R4, RZ, 0x3c, !PT ;  /* 0x0000000405055212 */ /* 0x000fe200078e3cff */
[----:B------:R0:W-:Y:S01]  /*2cc20*/  STL [R1+0xe18], R4 ;  /* 0x000e180401007387 */ /* 0x0001e20000100800 */
[----:B---3--:R-:W-:Y:S02]  /*2cc30*/  IADD3 R73, P4, PT, R73, R72, RZ ;  /* 0x0000004849497210 */ /* 0x008fe40007f9e0ff */
[----:B0-----:R-:W-:-:S04]  /*2cc40*/  @P5 LOP3.LUT R4, R5, R4, RZ, 0x3c, !PT ;  /* 0x0000000405045212 */ /* 0x001fc800078e3cff */
[----:B------:R-:W-:Y:S01]  /*2cc50*/  @P5 LOP3.LUT R5, R5, R4, RZ, 0x3c, !PT ;  /* 0x0000000405055212 */ /* 0x000fe200078e3cff */
[----:B------:R0:W-:Y:S04]  /*2cc60*/  STL [R1+0xe24], R73 ;  /* 0x000e244901007387 */ /* 0x0001e80000100800 */
[----:B------:R1:W5:Y:S02]  /*2cc70*/  @P5 LDG.E.U16 R66, desc[UR20][R4.64] ;  /* 0x0000001404425981 */ /* 0x000364000c1e1500 */
[----:B-1----:R-:W-:Y:S02]  /*2cc80*/  IMAD.MOV.U32 R5, RZ, RZ, R73 ;  /* 0x000000ffff057224 */ /* 0x002fe400078e0049 */
[----:B0-----:R-:W2:Y:S04]  /*2cc90*/  LDL.LU R73, [R1+0x12e0] ;  /* 0x0012e00001497983 */ /* 0x001ea80000300800 */
[----:B------:R-:W3:Y:S01]  /*2cca0*/  LDL.LU R4, [R1+0xe20] ;  /* 0x000e200001047983 */ /* 0x000ee20000300800 */
[----:B------:R-:W-:-:S02]  /*2ccb0*/  ISETP.GT.AND P3, PT, R40, 0x7d, PT ;  /* 0x0000007d2800780c */ /* 0x000fc40003f64270 */
[----:B------:R-:W-:Y:S02]  /*2ccc0*/  IADD3 R69, P6, PT, R69, R72, RZ ;  /* 0x0000004845457210 */ /* 0x000fe40007fde0ff */
[----:B------:R-:W-:-:S03]  /*2ccd0*/  ISETP.GT.AND P1, PT, R40, 0x7e, PT ;  /* 0x0000007e2800780c */ /* 0x000fc60003f24270 */
[----:B------:R-:W-:Y:S01]  /*2cce0*/  STL [R1+0xe2c], R69 ;  /* 0x000e2c4501007387 */ /* 0x000fe20000100800 */
[----:B------:R-:W-:Y:S02]  /*2ccf0*/  ISETP.GT.AND P5, PT, R40, 0x7f, PT ;  /* 0x0000007f2800780c */ /* 0x000fe40003fa4270 */
[----:B------:R-:W-:Y:S01]  /*2cd00*/  PRMT R74, RZ, 0x7610, R74 ;  /* 0x00007610ff4a7816 */ /* 0x000fe2000000004a */
[----:B------:R-:W-:Y:S01]  /*2cd10*/  IMAD.X R70, R70, 0x1, R71, P6 ;  /* 0x0000000146467824 */ /* 0x000fe200030e0647 */
[----:B------:R-:W-:Y:S01]  /*2cd20*/  PRMT R67, RZ, 0x7610, R67 ;  /* 0x00007610ff437816 */ /* 0x000fe20000000043 */
[----:B------:R-:W-:Y:S01]  /*2cd30*/  USHF.L.U32 UR4, UR4, 0x1f, URZ ;  /* 0x0000001f04047899 */ /* 0x000fe200080006ff */
[----:B---3--:R-:W-:-:S05]  /*2cd40*/  IMAD.X R4, R4, 0x1, R71, P4 ;  /* 0x0000000104047824 */ /* 0x008fca00020e0647 */
[----:B------:R-:W-:Y:S01]  /*2cd50*/  @P3 LOP3.LUT R5, R5, R4, RZ, 0x3c, !PT ;  /* 0x0000000405053212 */ /* 0x000fe200078e3cff */
[----:B------:R0:W-:Y:S01]  /*2cd60*/  STL [R1+0xe20], R4 ;  /* 0x000e200401007387 */ /* 0x0001e20000100800 */
[----:B----4-:R-:W-:Y:S02]  /*2cd70*/  IADD3 R0, P4, PT, R0, R72, RZ ;  /* 0x0000004800007210 */ /* 0x010fe40007f9e0ff */
[----:B0-----:R-:W-:-:S04]  /*2cd80*/  @P3 LOP3.LUT R4, R5, R4, RZ, 0x3c, !PT ;  /* 0x0000000405043212 */ /* 0x001fc800078e3cff */
[----:B------:R-:W-:Y:S01]  /*2cd90*/  @P3 LOP3.LUT R5, R5, R4, RZ, 0x3c, !PT ;  /* 0x0000000405053212 */ /* 0x000fe200078e3cff */
[----:B------:R-:W-:Y:S01]  /*2cda0*/  IMAD.X R68, R68, 0x1, R71, P4 ;  /* 0x0000000144447824 */ /* 0x000fe200020e0647 */
[----:B------:R-:W-:Y:S04]  /*2cdb0*/  STL [R1+0xe34], R0 ;  /* 0x000e340001007387 */ /* 0x000fe80000100800 */
[----:B------:R0:W5:Y:S04]  /*2cdc0*/  @P3 LDG.E.U16 R74, desc[UR20][R4.64] ;  /* 0x00000014044a3981 */ /* 0x000168000c1e1500 */
[----:B------:R1:W-:Y:S01]  /*2cdd0*/  STL [R1+0xe28], R70 ;  /* 0x000e284601007387 */ /* 0x0003e20000100800 */
[----:B0-----:R-:W-:-:S02]  /*2cde0*/  @P1 IMAD.MOV.U32 R4, RZ, RZ, R69 ;  /* 0x000000ffff041224 */ /* 0x001fc400078e0045 */
[----:B------:R-:W-:Y:S02]  /*2cdf0*/  @P1 IMAD.MOV.U32 R5, RZ, RZ, R70 ;  /* 0x000000ffff051224 */ /* 0x000fe400078e0046 */
[----:B-1----:R-:W5:Y:S04]  /*2ce00*/  LDL.LU R70, [R1+0x12dc] ;  /* 0x0012dc0001467983 */ /* 0x002f680000300800 */
[----:B------:R-:W5:Y:S04]  /*2ce10*/  LDL.LU R69, [R1+0x12d8] ;  /* 0x0012d80001457983 */ /* 0x000f680000300800 */
[----:B------:R0:W5:Y:S04]  /*2ce20*/  @P1 LDG.E.U16 R67, desc[UR20][R4.64] ;  /* 0x0000001404431981 */ /* 0x000168000c1e1500 */
[----:B------:R1:W-:Y:S01]  /*2ce30*/  STL [R1+0xe30], R68 ;  /* 0x000e304401007387 */ /* 0x0003e20000100800 */
[----:B0-----:R-:W-:-:S02]  /*2ce40*/  @P5 IMAD.MOV.U32 R5, RZ, RZ, R68 ;  /* 0x000000ffff055224 */ /* 0x001fc400078e0044 */
[----:B------:R-:W-:Y:S01]  /*2ce50*/  @P5 IMAD.MOV.U32 R4, RZ, RZ, R0 ;  /* 0x000000ffff045224 */ /* 0x000fe200078e0000 */
[----:B-1----:R-:W5:Y:S04]  /*2ce60*/  LDL.LU R68, [R1+0x12d4] ;  /* 0x0012d40001447983 */ /* 0x002f680000300800 */
[----:B------:R-:W5:Y:S01]  /*2ce70*/  LDL.LU R0, [R1+0x12d0] ;  /* 0x0012d00001007983 */ /* 0x000f620000300800 */
[----:B--2---:R-:W-:-:S06]  /*2ce80*/  PRMT R73, RZ, 0x7610, R73 ;  /* 0x00007610ff497816 */ /* 0x004fcc0000000049 */
[----:B------:R0:W5:Y:S02]  /*2ce90*/  @P5 LDG.E.U16 R73, desc[UR20][R4.64] ;  /* 0x0000001404495981 */ /* 0x000164000c1e1500 */
[----:B0-----:R-:W0:Y:S02]  /*2cea0*/  S2R R5, SR_TID.X ;  /* 0x0000000000057919 */ /* 0x001e240000002100 */
[----:B0-----:R-:W-:Y:S01]  /*2ceb0*/  LOP3.LUT R4, R5, 0x7f, RZ, 0xc0, !PT ;  /* 0x0000007f05047812 */ /* 0x001fe200078ec0ff */
[----:B------:R-:W-:-:S04]  /*2cec0*/  IMAD.U32 R5, RZ, RZ, UR4 ;  /* 0x00000004ff057e24 */ /* 0x000fc8000f8e00ff */
[----:B------:R-:W0:Y:S01]  /*2ced0*/  SYNCS.PHASECHK.TRANS64.TRYWAIT P3, [UR6], R5 ;  /* 0x00000005ff0075a7 */ /* 0x000e220008061106 */
[----:B------:R-:W-:Y:S02]  /*2cee0*/  ISETP.GE.AND P1, PT, R4, R40, PT ;  /* 0x000000280400720c */ /* 0x000fe40003f26270 */
[----:B------:R-:W-:Y:S01]  /*2cef0*/  PRMT R4, R41, 0x5410, R42 ;  /* 0x0000541029047816 */ /* 0x000fe2000000002a */
[----:B0-----:R-:W-:Y:S10]  /*2cf00*/  @!P3 BRA `(.L_x_9) ;  /* 0x000001a00008b947 */ /* 0x001ff40003800000 */
.L_x_17:
[----:B------:R-:W2:Y:S04]  /*2cf10*/  LDL.LU R42, [R1+0x84] ;  /* 0x00008400012a7983 */ /* 0x000ea80000300800 */
[----:B------:R-:W3:Y:S04]  /*2cf20*/  LDL.LU R41, [R1+0x78] ;  /* 0x0000780001297983 */ /* 0x000ee80000300800 */
[----:B------:R-:W3:Y:S04]  /*2cf30*/  LDL.LU R40, [R1+0x7c] ;  /* 0x00007c0001287983 */ /* 0x000ee80000300800 */
[----:B-----5:R0:W-:Y:S04]  /*2cf40*/  STL [R1+0x1590], R63 ;  /* 0x0015903f01007387 */ /* 0x0201e80000100800 */
[----:B0-----:R-:W2:Y:S04]  /*2cf50*/  LDL.LU R63, [R1+0x80] ;  /* 0x00008000013f7983 */ /* 0x001ea80000300800 */
[----:B------:R0:W-:Y:S04]  /*2cf60*/  STL [R1+0x158c], R77 ;  /* 0x00158c4d01007387 */ /* 0x0001e80000100800 */
[----:B0-----:R-:W4:Y:S04]  /*2cf70*/  LDL.LU R77, [R1+0x8c] ;  /* 0x00008c00014d7983 */ /* 0x001f280000300800 */
        /* <DEDUP_REMOVED lines=21> */
[----:B0-----:R-:W4:Y:S01]  /*2d0d0*/  LDL.LU R69, [R1+0xb0] ;  /* 0x0000b00001457983 */ /* 0x001f220000300800 */
[----:B------:R-:W-:-:S02]  /*2d0e0*/  PRMT R15, R15, 0x5410, R28 ;  /* 0x000054100f0f7816 */ /* 0x000fc4000000001c */
[----:B------:R-:W-:Y:S01]  /*2d0f0*/  PRMT R13, R13, 0x5410, R30 ;  /* 0x000054100d0d7816 */ /* 0x000fe2000000001e */
[----:B------:R-:W-:Y:S01]  /*2d100*/  STL [R1+0x1354], R68 ;  /* 0x0013544401007387 */ /* 0x000fe20000100800 */
[----:B------:R-:W-:Y:S02]  /*2d110*/  PRMT R16, R16, 0x5410, R27 ;  /* 0x0000541010107816 */ /* 0x000fe4000000001b */
[----:B------:R-:W-:Y:S01]  /*2d120*/  PRMT R12, R12, 0x5410, R31 ;  /* 0x000054100c0c7816 */ /* 0x000fe2000000001f */
[----:B------:R-:W-:Y:S01]  /*2d130*/  STL [R1+0x13c4], R68 ;  /* 0x0013c44401007387 */ /* 0x000fe20000100800 */
[----:B------:R-:W-:Y:S02]  /*2d140*/  PRMT R11, R32, 0x5410, R11 ;  /* 0x00005410200b7816 */ /* 0x000fe4000000000b */
[----:B------:R-:W-:Y:S01]  /*2d150*/  PRMT R17, R17, 0x5410, R26 ;  /* 0x0000541011117816 */ /* 0x000fe2000000001a */
[----:B------:R-:W-:Y:S01]  /*2d160*/  STL [R1+0x13c8], R68 ;  /* 0x0013c84401007387 */ /* 0x000fe20000100800 */
        /* <DEDUP_REMOVED lines=15> */
[----:B------:R-:W-:-:S03]  /*2d260*/  PRMT R21, R21, 0x5410, R22 ;  /* 0x0000541015157816 */ /* 0x000fc60000000016 */
        /* <DEDUP_REMOVED lines=21> */
[----:B---3--:R-:W-:-:S03]  /*2d3c0*/  PRMT R29, R40, 0x5410, R41 ;  /* 0x00005410281d7816 */ /* 0x008fc60000000029 */
[----:B------:R-:W-:Y:S04]  /*2d3d0*/  STL [R1+0x150c], R68 ;  /* 0x00150c4401007387 */ /* 0x000fe80000100800 */
[----:B------:R-:W-:Y:S04]  /*2d3e0*/  STL [R1+0x1518], R68 ;  /* 0x0015184401007387 */ /* 0x000fe80000100800 */
[----:B------:R-:W-:Y:S04]  /*2d3f0*/  STL [R1+0x1524], R68 ;  /* 0x0015244401007387 */ /* 0x000fe80000100800 */
[----:B------:R-:W-:Y:S01]  /*2d400*/  STL [R1+0x1530], R68 ;  /* 0x0015304401007387 */ /* 0x000fe20000100800 */
[----:B--2---:R-:W-:-:S03]  /*2d410*/  PRMT R28, R42, 0x5410, R63 ;  /* 0x000054102a1c7816 */ /* 0x004fc6000000003f */
[----:B------:R-:W-:Y:S04]  /*2d420*/  STL [R1+0x153c], R68 ;  /* 0x00153c4401007387 */ /* 0x000fe80000100800 */
[----:B------:R-:W-:Y:S04]  /*2d430*/  STL [R1+0x1548], R68 ;  /* 0x0015484401007387 */ /* 0x000fe80000100800 */
[----:B------:R-:W-:Y:S04]  /*2d440*/  STL [R1+0x1554], R68 ;  /* 0x0015544401007387 */ /* 0x000fe80000100800 */
[----:B------:R-:W-:Y:S04]  /*2d450*/  STL [R1+0x12e0], R72 ;  /* 0x0012e04801007387 */ /* 0x000fe80000100800 */
[----:B------:R-:W-:Y:S04]  /*2d460*/  STL [R1+0x1358], R72 ;  /* 0x0013584801007387 */ /* 0x000fe80000100800 */
[----:B------:R-:W-:Y:S04]  /*2d470*/  STL [R1+0x135c], R72 ;  /* 0x00135c4801007387 */ /* 0x000fe80000100800 */
[----:B------:R-:W-:Y:S01]  /*2d480*/  STL [R1+0x1368], R72 ;  /* 0x0013684801007387 */ /* 0x000fe20000100800 */
[----:B----4-:R-:W-:-:S03]  /*2d490*/  PRMT R27, R77, 0x5410, R64 ;  /* 0x000054104d1b7816 */ /* 0x010fc60000000040 */
[----:B------:R-:W-:Y:S04]  /*2d4a0*/  STL [R1+0x1374], R72 ;  /* 0x0013744801007387 */ /* 0x000fe80000100800 */
[----:B------:R-:W-:Y:S04]  /*2d4b0*/  STL [R1+0x1380], R72 ;  /* 0x0013804801007387 */ /* 0x000fe80000100800 */
[----:B------:R-:W-:Y:S04]  /*2d4c0*/  STL [R1+0x138c], R72 ;  /* 0x00138c4801007387 */ /* 0x000fe80000100800 */
[----:B------:R-:W-:Y:S04]  /*2d4d0*/  STL [R1+0x1398], R72 ;  /* 0x0013984801007387 */ /* 0x000fe80000100800 */
[----:B------:R-:W-:Y:S04]  /*2d4e0*/  STL [R1+0x13a4], R72 ;  /* 0x0013a44801007387 */ /* 0x000fe80000100800 */
[----:B------:R-:W-:Y:S04]  /*2d4f0*/  STL [R1+0x13b0], R72 ;  /* 0x0013b04801007387 */ /* 0x000fe80000100800 */
        /* <DEDUP_REMOVED lines=20> */
[----:B------:R0:W-:Y:S04]  /*2d640*/  STL [R1+0x154c], R72 ;  /* 0x00154c4801007387 */ /* 0x0001e80000100800 */
        /* <DEDUP_REMOVED lines=95> */
[----:B0-----:R-:W4:Y:S04]  /*2dc40*/  LDL.LU R72, [R1+0xc] ;  /* 0x00000c0001487983 */ /* 0x001f280000300800 */
[----:B-1----:R-:W4:Y:S04]  /*2dc50*/  LDL.LU R71, [R1+0x8] ;  /* 0x0000080001477983 */ /* 0x002f280000300800 */
[----:B--2---:R-:W2:Y:S04]  /*2dc60*/  LDL.LU R3, [R1+0x4] ;  /* 0x0000040001037983 */ /* 0x004ea80000300800 */
[----:B---3--:R-:W3:Y:S01]  /*2dc70*/  LDL.LU R0, [R1] ;  /* 0x0000000001007983 */ /* 0x008ee20000300800 */
[----:B----4-:R-:W-:-:S03]  /*2dc80*/  PRMT R30, R30, 0x5410, R63 ;  /* 0x000054101e1e7816 */ /* 0x010fc6000000003f */
[----:B------:R-:W4:Y:S01]  /*2dc90*/  LDL.LU R63, [R1+0x1590] ;  /* 0x00159000013f7983 */ /* 0x000f220000300800 */
[----:B------:R-:W-:-:S03]  /*2dca0*/  PRMT R31, R31, 0x5410, R77 ;  /* 0x000054101f1f7816 */ /* 0x000fc6000000004d */
        /* <DEDUP_REMOVED lines=27> */
[----:B--2---:R-:W-:-:S03]  /*2de60*/  PRMT R45, R3, 0x5410, R45 ;  /* 0x00005410032d7816 */ /* 0x004fc6000000002d */
[----:B------:R-:W2:Y:S01]  /*2de70*/  LDL.LU R3, [R1+0x2c4] ;  /* 0x0002c40001037983 */ /* 0x000ea20000300800 */
[----:B---3--:R-:W-:-:S03]  /*2de80*/  PRMT R46, R0, 0x5410, R46 ;  /* 0x00005410002e7816 */ /* 0x008fc6000000002e */
[----:B------:R-:W3:Y:S01]  /*2de90*/  LDL.LU R0, [R1+0x2d4] ;  /* 0x0002d40001007983 */ /* 0x000ee20000300800 */
        /* <DEDUP_REMOVED lines=12> */
[----:B------:R-:W-:Y:S01]  /*2df60*/  PRMT R59, R81, 0x5410, R59 ;  /* 0x00005410513b7816 */ /* 0x000fe2000000003b */
[----:B---3--:R0:W-:Y:S04]  /*2df70*/  STL [R1+0x155c], R0 ;  /* 0x00155c0001007387 */ /* 0x0081e80000100800 */
[----:B0-----:R-:W3:Y:S01]  /*2df80*/  LDL.LU R0, [R1+0x2c0] ;  /* 0x0002c00001007983 */ /* 0x001ee20000300800 */
[----:B------:R-:W-:Y:S02]  /*2df90*/  PRMT R60, R60, 0x5410, R80 ;  /* 0x000054103c3c7816 */ /* 0x000fe40000000050 */
[----:B------:R-:W-:Y:S02]  /*2dfa0*/  PRMT R61, R61, 0x5410, R79 ;  /* 0x000054103d3d7816 */ /* 0x000fe4000000004f */
[----:B------:R-:W-:-:S02]  /*2dfb0*/  PRMT R62, R62, 0x5410, R78 ;  /* 0x000054103e3e7816 */ /* 0x000fc4000000004e */
[----:B----4-:R-:W-:Y:S02]  /*2dfc0*/  PRMT R63, R63, 0x5410, R77 ;  /* 0x000054103f3f7816 */ /* 0x010fe4000000004d */
[----:B------:R-:W-:Y:S02]  /*2dfd0*/  PRMT R64, R64, 0x5410, R76 ;  /* 0x0000541040407816 */ /* 0x000fe4000000004c */
[----:B------:R-:W-:Y:S02]  /*2dfe0*/  PRMT R65, R65, 0x5410, R75 ;  /* 0x0000541041417816 */ /* 0x000fe4000000004b */
[----:B------:R-:W-:Y:S02]  /*2dff0*/  PRMT R66, R66, 0x5410, R74 ;  /* 0x0000541042427816 */ /* 0x000fe4000000004a */
[----:B------:R-:W-:-:S04]  /*2e000*/  PRMT R67, R67, 0x5410, R73 ;  /* 0x0000541043437816 */ /* 0x000fc80000000049 */
[----:B------:R0:W-:Y:S01]  /*2e010*/  STTM.x64 tmem[UR10+0x100], R4 ;  /* 0x00010004000079ed */ /* 0x0001e2000834000a */
[----:B------:R-:W1:Y:S01]  /*2e020*/  FENCE.VIEW.ASYNC.T ;  /* 0x00000000000073c6 */ /* 0x000e620000000200 */
[-C--:B------:R-:W-:Y:S02]  /*2e030*/  IADD3 R71, P3, PT, R71, R70.reuse, RZ ;  /* 0x0000004647477210 */ /* 0x080fe40007f7e0ff */
[----:B--2---:R-:W-:-:S03]  /*2e040*/  IADD3 R3, P4, PT, R3, R70, RZ ;  /* 0x0000004603037210 */ /* 0x004fc60007f9e0ff */
[----:B------:R-:W-:Y:S01]  /*2e050*/  IMAD.X R72, R72, 0x1, R69, P3 ;  /* 0x0000000148487824 */ /* 0x000fe200018e0645 */
[----:B------:R-:W-:Y:S04]  /*2e060*/  STL [R1+0x1388], R93 ;  /* 0x0013885d01007387 */ /* 0x000fe80000100800 */
[----:B------:R-:W-:Y:S04]  /*2e070*/  STL [R1+0x1390], R93 ;  /* 0x0013905d01007387 */ /* 0x000fe80000100800 */
[----:B------:R-:W-:Y:S04]  /*2e080*/  STL [R1+0x1394], R92 ;  /* 0x0013945c01007387 */ /* 0x000fe80000100800 */
[----:B------:R2:W-:Y:S01]  /*2e090*/  STL [R1+0x139c], R92 ;  /* 0x00139c5c01007387 */ /* 0x0005e20000100800 */
[----:B------:R-:W-:-:S03]  /*2e0a0*/  PRMT R68, RZ, 0x7610, R68 ;  /* 0x00007610ff447816 */ /* 0x000fc60000000044 */
[----:B--2---:R-:W2:Y:S01]  /*2e0b0*/  LDL.LU R92, [R1+0x2cc] ;  /* 0x0002cc00015c7983 */ /* 0x004ea20000300800 */
[----:B0-----:R-:W-:Y:S01]  /*2e0c0*/  PRMT R39, RZ, 0x7610, R39 ;  /* 0x00007610ff277816 */ /* 0x001fe20000000027 */
[----:B------:R-:W-:Y:S02]  /*2e0d0*/  @!P1 IMAD.MOV.U32 R4, RZ, RZ, R71 ;  /* 0x000000ffff049224 */ /* 0x000fe400078e0047 */
[----:B------:R-:W4:Y:S01]  /*2e0e0*/  LDL.LU R33, [R1+0x2c8] ;  /* 0x0002c80001217983 */ /* 0x000f220000300800 */
[----:B------:R-:W-:Y:S01]  /*2e0f0*/  @!P1 IMAD.MOV.U32 R5, RZ, RZ, R72 ;  /* 0x000000ffff059224 */ /* 0x000fe200078e0048 */
[----:B-1----:R-:W-:Y:S06]  /*2e100*/  BAR.SYNC.DEFER_BLOCKING 0x0 ;  /* 0x0000000000007b1d */ /* 0x002fec0000010000 */
[----:B------:R0:W4:Y:S02]  /*2e110*/  @!P1 LDG.E.U16 R39, desc[UR20][R4.64] ;  /* 0x0000001404279981 */ /* 0x000124000c1e1500 */
[----:B0-----:R-:W-:-:S02]  /*2e120*/  IMAD.MOV.U32 R5, RZ, RZ, R3 ;  /* 0x000000ffff057224 */ /* 0x001fc400078e0003 */
[----:B---3--:R-:W-:-:S04]  /*2e130*/  IMAD.X R0, R0, 0x1, R69, P4 ;  /* 0x0000000100007824 */ /* 0x008fc800020e0645 */
[----:B------:R-:W-:-:S05]  /*2e140*/  IMAD.MOV.U32 R4, RZ, RZ, R0 ;  /* 0x000000ffff047224 */ /* 0x000fca00078e0000 */
[----:B------:R-:W-:-:S04]  /*2e150*/  @!P1 LOP3.LUT R5, R5, R4, RZ, 0x3c, !PT ;  /* 0x0000000405059212 */ /* 0x000fc800078e3cff */
[----:B------:R-:W-:-:S04]  /*2e160*/  @!P1 LOP3.LUT R4, R5, R4, RZ, 0x3c, !PT ;  /* 0x0000000405049212 */ /* 0x000fc800078e3cff */
[----:B------:R-:W-:-:S05]  /*2e170*/  @!P1 LOP3.LUT R5, R5, R4, RZ, 0x3c, !PT ;  /* 0x0000000405059212 */ /* 0x000fca00078e3cff */
[----:B------:R0:W3:Y:S04]  /*2e180*/  @!P1 LDG.E.U16 R68, desc[UR20][R4.64] ;  /* 0x0000001404449981 */ /* 0x0000e8000c1e1500 */
[----:B------:R-:W-:Y:S04]  /*2e190*/  STL [R1+0x2bc], R71 ;  /* 0x0002bc4701007387 */ /* 0x000fe80000100800 */
[----:B------:R-:W-:Y:S04]  /*2e1a0*/  STL [R1+0x2c4], R3 ;  /* 0x0002c40301007387 */ /* 0x000fe80000100800 */
[----:B------:R1:W-:Y:S01]  /*2e1b0*/  STL [R1+0x2b8], R72 ;  /* 0x0002b84801007387 */ /* 0x0003e20000100800 */
[----:B------:R-:W-:-:S02]  /*2e1c0*/  PRMT R2, RZ, 0x7610, R2 ;  /* 0x00007610ff027816 */ /* 0x000fc40000000002 */
[----:B--2---:R-:W-:-:S05]  /*2e1d0*/  IADD3 R92, P3, PT, R92, R70, RZ ;  /* 0x000000465c5c7210 */ /* 0x004fca0007f7e0ff */
[----:B------:R-:W-:Y:S04]  /*2e1e0*/  STL [R1+0x2cc], R92 ;  /* 0x0002cc5c01007387 */ /* 0x000fe80000100800 */
[----:B-1----:R-:W2:Y:S01]  /*2e1f0*/  LDL.LU R72, [R1+0x2d8] ;  /* 0x0002d80001487983 */ /* 0x002ea20000300800 */
[----:B0-----:R-:W-:-:S03]  /*2e200*/  @!P1 IMAD.MOV.U32 R4, RZ, RZ, R92 ;  /* 0x000000ffff049224 */ /* 0x001fc600078e005c */
[----:B------:R0:W-:Y:S04]  /*2e210*/  STL [R1+0x2c0], R0 ;  /* 0x0002c00001007387 */ /* 0x0001e80000100800 */
[----:B------:R-:W2:Y:S04]  /*2e220*/  LDL.LU R71, [R1+0x2dc] ;  /* 0x0002dc0001477983 */ /* 0x000ea80000300800 */
[----:B------:R-:W2:Y:S04]  /*2e230*/  LDL.LU R93, [R1+0x2e4] ;  /* 0x0002e400015d7983 */ /* 0x000ea80000300800 */
[----:B0-----:R-:W2:Y:S04]  /*2e240*/  LDL.LU R0, [R1+0x155c] ;  /* 0x00155c0001007983 */ /* 0x001ea80000300800 */
[----:B------:R-:W2:Y:S01]  /*2e250*/  LDL.LU R3, [R1+0x1558] ;  /* 0x0015580001037983 */ /* 0x000ea20000300800 */
[----:B----4-:R-:W-:-:S04]  /*2e260*/  IMAD.X R33, R33, 0x1, R69, P3 ;  /* 0x0000000121217824 */ /* 0x010fc800018e0645 */
[----:B------:R-:W-:-:S05]  /*2e270*/  IMAD.MOV.U32 R5, RZ, RZ, R33 ;  /* 0x000000ffff057224 */ /* 0x000fca00078e0021 */
[----:B------:R0:W4:Y:S04]  /*2e280*/  @!P1 LDG.E.U16 R2, desc[UR20][R4.64] ;  /* 0x0000001404029981 */ /* 0x000128000c1e1500 */
[----:B---3--:R1:W-:Y:S04]  /*2e290*/  STL [R1+0x2ac], R68 ;  /* 0x0002ac4401007387 */ /* 0x0083e80000100800 */
[----:B-1----:R-:W3:Y:S04]  /*2e2a0*/  LDL.LU R68, [R1+0x1554] ;  /* 0x0015540001447983 */ /* 0x002ee80000300800 */
[----:B------:R1:W-:Y:S04]  /*2e2b0*/  STL [R1+0x2c8], R33 ;  /* 0x0002c82101007387 */ /* 0x0003e80000100800 */
[----:B-1----:R-:W3:Y:S04]  /*2e2c0*/  LDL.LU R33, [R1+0x2e0] ;  /* 0x0002e00001217983 */ /* 0x002ee80000300800 */
[----:B------:R-:W3:Y:S01]  /*2e2d0*/  LDL.LU R4, [R1+0x2d0] ;  /* 0x0002d00001047983 */ /* 0x000ee20000300800 */
[----:B--2---:R-:W-:-:S02]  /*2e2e0*/  IADD3 R71, P4, PT, R71, R70, RZ ;  /* 0x0000004647477210 */ /* 0x004fc40007f9e0ff */
[----:B------:R-:W-:-:S05]  /*2e2f0*/  IADD3 R0, P3, PT, R0, R70, RZ ;  /* 0x0000004600007210 */ /* 0x000fca0007f7e0ff */
[----:B0-----:R-:W-:Y:S01]  /*2e300*/  IMAD.MOV.U32 R5, RZ, RZ, R0 ;  /* 0x000000ffff057224 */ /* 0x001fe200078e0000 */
[----:B------:R0:W-:Y:S01]  /*2e310*/  STL [R1+0x2d4], R0 ;  /* 0x0002d40001007387 */ /* 0x0001e20000100800 */
[----:B------:R-:W-:-:S03]  /*2e320*/  PRMT R3, RZ, 0x7610, R3 ;  /* 0x00007610ff037816 */ /* 0x000fc60000000003 */
[----:B0-----:R-:W2:Y:S04]  /*2e330*/  LDL.LU R0, [R1+0x2ec] ;  /* 0x0002ec0001007983 */ /* 0x001ea80000300800 */
[----:B----4-:R0:W-:Y:S04]  /*2e340*/  STL [R1+0x2a8], R2 ;  /* 0x0002a80201007387 */ /* 0x0101e80000100800 */
[----:B0-----:R-:W4:Y:S04]  /*2e350*/  LDL.LU R2, [R1+0x2f4] ;  /* 0x0002f40001027983 */ /* 0x001f280000300800 */
[----:B------:R-:W2:Y:S04]  /*2e360*/  LDL.LU R92, [R1+0x2fc] ;  /* 0x0002fc00015c7983 */ /* 0x000ea80000300800 */
[----:B------:R-:W-:Y:S01]  /*2e370*/  STL [R1+0x2dc], R71 ;  /* 0x0002dc4701007387 */ /* 0x000fe20000100800 */
[----:B---3--:R-:W-:-:S05]  /*2e380*/  IMAD.X R4, R4, 0x1, R69, P3 ;  /* 0x0000000104047824 */ /* 0x008fca00018e0645 */
[-C--:B------:R-:W-:Y:S01]  /*2e390*/  @!P1 LOP3.LUT R5, R5, R4.reuse, RZ, 0x3c, !PT ;  /* 0x0000000405059212 */ /* 0x080fe200078e3cff */
[----:B------:R0:W-:Y:S03]  /*2e3a0*/  STL [R1+0x2d0], R4 ;  /* 0x0002d00401007387 */ /* 0x0001e60000100800 */
[----:B0-----:R-:W-:-:S04]  /*2e3b0*/  @!P1 LOP3.LUT R4, R5, R4, RZ, 0x3c, !PT ;  /* 0x0000000405049212 */ /* 0x001fc800078e3cff */
[----:B------:R-:W-:-:S05]  /*2e3c0*/  @!P1 LOP3.LUT R5, R5, R4, RZ, 0x3c, !PT ;  /* 0x0000000405059212 */ /* 0x000fca00078e3cff */
[----:B------:R0:W3:Y:S01]  /*2e3d0*/  @!P1 LDG.E.U16 R3, desc[UR20][R4.64] ;  /* 0x0000001404039981 */ /* 0x0000e2000c1e1500 */
[----:B------:R-:W-:Y:S01]  /*2e3e0*/  IMAD.X R72, R72, 0x1, R69, P4 ;  /* 0x0000000148487824 */ /* 0x000fe200020e0645 */
[----:B------:R-:W-:-:S03]  /*2e3f0*/  IADD3 R93, P3, PT, R93, R70, RZ ;  /* 0x000000465d5d7210 */ /* 0x000fc60007f7e0ff */
[----:B0-----:R-:W-:Y:S02]  /*2e400*/  IMAD.MOV.U32 R4, RZ, RZ, R72 ;  /* 0x000000ffff047224 */ /* 0x001fe400078e0048 */
[----:B------:R-:W-:-:S05]  /*2e410*/  IMAD.MOV.U32 R5, RZ, RZ, R71 ;  /* 0x000000ffff057224 */ /* 0x000fca00078e0047 */
[----:B------:R-:W-:-:S04]  /*2e420*/  @!P1 LOP3.LUT R5, R5, R4, RZ, 0x3c, !PT ;  /* 0x0000000405059212 */ /* 0x000fc800078e3cff */
[C---:B------:R-:W-:Y:S01]  /*2e430*/  @!P1 LOP3.LUT R4, R5.reuse, R4, RZ, 0x3c, !PT ;  /* 0x0000000405049212 */ /* 0x040fe200078e3cff */
[----:B------:R-:W-:Y:S01]  /*2e440*/  STL [R1+0x2e4], R93 ;  /* 0x0002e45d01007387 */ /* 0x000fe20000100800 */
[----:B------:R-:W-:Y:S02]  /*2e450*/  PRMT R68, RZ, 0x7610, R68 ;  /* 0x00007610ff447816 */ /* 0x000fe40000000044 */
[----:B------:R-:W-:-:S05]  /*2e460*/  @!P1 LOP3.LUT R5, R5, R4, RZ, 0x3c, !PT ;  /* 0x0000000405059212 */ /* 0x000fca00078e3cff */
[----:B------:R0:W2:Y:S04]  /*2e470*/  @!P1 LDG.E.U16 R68, desc[UR20][R4.64] ;  /* 0x0000001404449981 */ /* 0x0000a8000c1e1500 */
[----:B---3--:R1:W-:Y:S04]  /*2e480*/  STL [R1+0x2a4], R3 ;  /* 0x0002a40301007387 */ /* 0x0083e80000100800 */
[----:B-1----:R-:W3:Y:S01]  /*2e490*/  LDL.LU R3, [R1+0x1550] ;  /* 0x0015500001037983 */ /* 0x002ee20000300800 */
[----:B------:R-:W-:Y:S02]  /*2e4a0*/  IMAD.X R33, R33, 0x1, R69, P3 ;  /* 0x0000000121217824 */ /* 0x000fe400018e0645 */
[----:B0-----:R-:W-:Y:S01]  /*2e4b0*/  @!P1 IMAD.MOV.U32 R4, RZ, RZ, R93 ;  /* 0x000000ffff049224 */ /* 0x001fe200078e005d */
[----:B------:R0:W-:Y:S01]  /*2e4c0*/  STL [R1+0x2d8], R72 ;  /* 0x0002d84801007387 */ /* 0x0001e20000100800 */
[----:B------:R-:W-:-:S03]  /*2e4d0*/  IMAD.MOV.U32 R5, RZ, RZ, R33 ;  /* 0x000000ffff057224 */ /* 0x000fc600078e0021 */
[----:B0-----:R-:W4:Y:S04]  /*2e4e0*/  LDL.LU R72, [R1+0x154c] ;  /* 0x00154c0001487983 */ /* 0x001f280000300800 */
[----:B------:R-:W4:Y:S04]  /*2e4f0*/  LDL.LU R71, [R1+0x2f0] ;  /* 0x0002f00001477983 */ /* 0x000f280000300800 */
[----:B--2---:R0:W-:Y:S04]  /*2e500*/  STL [R1+0x2a0], R68 ;  /* 0x0002a04401007387 */ /* 0x0041e80000100800 */
[----:B0-----:R-:W2:Y:S04]  /*2e510*/  LDL.LU R68, [R1+0x1548] ;  /* 0x0015480001447983 */ /* 0x001ea80000300800 */
[----:B------:R0:W-:Y:S04]  /*2e520*/  STL [R1+0x2e0], R33 ;  /* 0x0002e02101007387 */ /* 0x0001e80000100800 */
[----:B0-----:R-:W2:Y:S01]  /*2e530*/  LDL.LU R33, [R1+0x2f8] ;  /* 0x0002f80001217983 */ /* 0x001ea20000300800 */
[----:B---3--:R-:W-:-:S06]  /*2e540*/  PRMT R3, RZ, 0x7610, R3 ;  /* 0x00007610ff037816 */ /* 0x008fcc0000000003 */
[----:B------:R0:W3:Y:S04]  /*2e550*/  @!P1 LDG.E.U16 R3, desc[UR20][R4.64] ;  /* 0x0000001404039981 */ /* 0x0000e8000c1e1500 */
[----:B------:R-:W2:Y:S01]  /*2e560*/  LDL.LU R4, [R1+0x2e8] ;  /* 0x0002e80001047983 */ /* 0x000ea20000300800 */
[-C--:B------:R-:W-:Y:S02]  /*2e570*/  IADD3 R0, P3, PT, R0, R70.reuse, RZ ;  /* 0x0000004600007210 */ /* 0x080fe40007f7e0ff */
[----:B----4-:R-:W-:-:S03]  /*2e580*/  IADD3 R2, P4, PT, R2, R70, RZ ;  /* 0x0000004602027210 */ /* 0x010fc60007f9e0ff */
[----:B0-----:R-:W-:Y:S01]  /*2e590*/  IMAD.MOV.U32 R5, RZ, RZ, R0 ;  /* 0x000000ffff057224 */ /* 0x001fe200078e0000 */
[----:B------:R0:W-:Y:S01]  /*2e5a0*/  STL [R1+0x2ec], R0 ;  /* 0x0002ec0001007387 */ /* 0x0001e20000100800 */
[----:B------:R-:W-:-:S03]  /*2e5b0*/  PRMT R72, RZ, 0x7610, R72 ;  /* 0x00007610ff487816 */ /* 0x000fc60000000048 */
[----:B0-----:R-:W4:Y:S04]  /*2e5c0*/  LDL.LU R0, [R1+0x304] ;  /* 0x0003040001007983 */ /* 0x001f280000300800 */
[----:B---3--:R0:W-:Y:S01]  /*2e5d0*/  STL [R1+0x29c], R3 ;  /* 0x00029c0301007387 */ /* 0x0081e20000100800 */
[----:B--2---:R-:W-:-:S03]  /*2e5e0*/  IMAD.X R4, R4, 0x1, R69, P3 ;  /* 0x0000000104047824 */ /* 0x004fc600018e0645 */
[----:B0-----:R-:W2:Y:S02]  /*2e5f0*/  LDL.LU R3, [R1+0x314] ;  /* 0x0003140001037983 */ /* 0x001ea40000300800 */
[-C--:B------:R-:W-:Y:S02]  /*2e600*/  @!P1 LOP3.LUT R5, R5, R4.reuse, RZ, 0x3c, !PT ;  /* 0x0000000405059212 */ /* 0x080fe400078e3cff */
[----:B------:R-:W3:Y:S04]  /*2e610*/  LDL.LU R93, [R1+0x504] ;  /* 0x00050400015d7983 */ /* 0x000ee80000300800 */
[----:B------:R-:W-:Y:S04]  /*2e620*/  STL [R1+0x2f4], R2 ;  /* 0x0002f40201007387 */ /* 0x000fe80000100800 */
[----:B------:R0:W-:Y:S02]  /*2e630*/  STL [R1+0x2e8], R4 ;  /* 0x0002e80401007387 */ /* 0x0001e40000100800 */
[----:B0-----:R-:W-:-:S04]  /*2e640*/  @!P1 LOP3.LUT R4, R5, R4, RZ, 0x3c, !PT ;  /* 0x0000000405049212 */ /* 0x001fc800078e3cff */
[----:B------:R-:W-:-:S05]  /*2e650*/  @!P1 LOP3.LUT R5, R5, R4, RZ, 0x3c, !PT ;  /* 0x0000000405059212 */ /* 0x000fca00078e3cff */
[----:B------:R0:W2:Y:S01]  /*2e660*/  @!P1 LDG.E.U16 R72, desc[UR20][R4.64] ;  /* 0x0000001404489981 */ /* 0x0000a2000c1e1500 */
        /* <DEDUP_REMOVED lines=9> */
[----:B------:R0:W3:Y:S04]  /*2e700*/  @!P1 LDG.E.U16 R68, desc[UR20][R4.64] ;  /* 0x0000001404449981 */ /* 0x0000e8000c1e1500 */
[----:B--2---:R1:W-:Y:S04]  /*2e710*/  STL [R1+0x298], R72 ;  /* 0x0002984801007387 */ /* 0x0043e80000100800 */
[----:B-1----:R-:W2:Y:S01]  /*2e720*/  LDL.LU R72, [R1+0x1544] ;  /* 0x0015440001487983 */ /* 0x002ea20000300800 */
[----:B------:R-:W-:Y:S02]  /*2e730*/  IMAD.X R33, R33, 0x1, R69, P3 ;  /* 0x0000000121217824 */ /* 0x000fe400018e0645 */
[----:B0-----:R-:W-:Y:S01]  /*2e740*/  @!P1 IMAD.MOV.U32 R4, RZ, RZ, R92 ;  /* 0x000000ffff049224 */ /* 0x001fe200078e005c */
[----:B------:R0:W-:Y:S01]  /*2e750*/  STL [R1+0x2f0], R71 ;  /* 0x0002f04701007387 */ /* 0x0001e20000100800 */
[----:B------:R-:W-:-:S03]  /*2e760*/  IMAD.MOV.U32 R5, RZ, RZ, R33 ;  /* 0x000000ffff057224 */ /* 0x000fc600078e0021 */
[----:B0-----:R-:W4:Y:S04]  /*2e770*/  LDL.LU R71, [R1+0x1540] ;  /* 0x0015400001477983 */ /* 0x001f280000300800 */
[----:B------:R-:W4:Y:S04]  /*2e780*/  LDL.LU R2, [R1+0x308] ;  /* 0x0003080001027983 */ /* 0x000f280000300800 */
[----:B---3--:R0:W-:Y:S04]  /*2e790*/  STL [R1+0x294], R68 ;  /* 0x0002944401007387 */ /* 0x0081e80000100800 */
[----:B0-----:R-:W3:Y:S04]  /*2e7a0*/  LDL.LU R68, [R1+0x153c] ;  /* 0x00153c0001447983 */ /* 0x001ee80000300800 */
[----:B------:R0:W-:Y:S04]  /*2e7b0*/  STL [R1+0x2f8], R33 ;  /* 0x0002f82101007387 */ /* 0x0001e80000100800 */
[----:B0-----:R-:W3:Y:S01]  /*2e7c0*/  LDL.LU R33, [R1+0x500] ;  /* 0x0005000001217983 */ /* 0x001ee20000300800 */
[----:B--2---:R-:W-:-:S06]  /*2e7d0*/  PRMT R72, RZ, 0x7610, R72 ;  /* 0x00007610ff487816 */ /* 0x004fcc0000000048 */
[----:B------:R0:W2:Y:S04]  /*2e7e0*/  @!P1 LDG.E.U16 R72, desc[UR20][R4.64] ;  /* 0x0000001404489981 */ /* 0x0000a8000c1e1500 */
[----:B------:R-:W3:Y:S01]  /*2e7f0*/  LDL.LU R4, [R1+0x300] ;  /* 0x0003000001047983 */ /* 0x000ee20000300800 */
[-C--:B----4-:R-:W-:Y:S02]  /*2e800*/  IADD3 R0, P3, PT, R0, R70.reuse, RZ ;  /* 0x0000004600007210 */ /* 0x090fe40007f7e0ff */
[----:B------:R-:W-:-:S03]  /*2e810*/  IADD3 R3, P4, PT, R3, R70, RZ ;  /* 0x0000004603037210 */ /* 0x000fc60007f9e0ff */
[----:B0-----:R-:W-:Y:S01]  /*2e820*/  IMAD.MOV.U32 R5, RZ, RZ, R0 ;  /* 0x000000ffff057224 */ /* 0x001fe200078e0000 */
[----:B------:R0:W-:Y:S01]  /*2e830*/  STL [R1+0x304], R0 ;  /* 0x0003040001007387 */ /* 0x0001e20000100800 */
[----:B------:R-:W-:-:S03]  /*2e840*/  PRMT R71, RZ, 0x7610, R71 ;  /* 0x00007610ff477816 */ /* 0x000fc60000000047 */
[----:B0-----:R-:W4:Y:S04]  /*2e850*/  LDL.LU R0, [R1+0x50c] ;  /* 0x00050c0001007983 */ /* 0x001f280000300800 */
[----:B--2---:R0:W-:Y:S01]  /*2e860*/  STL [R1+0x290], R72 ;  /* 0x0002904801007387 */ /* 0x0041e20000100800 */
[----:B---3--:R-:W-:-:S03]  /*2e870*/  IMAD.X R4, R4, 0x1, R69, P3 ;  /* 0x0000000104047824 */ /* 0x008fc600018e0645 */
        /* <DEDUP_REMOVED lines=1262> */
[----:B------:R-:W2:Y:S01]  /*33760*/  LDL.LU R4, [R1+0x3c0] ;  /* 0x0003c00001047983 */ /* 0x000ea20000300800 */
[-C--:B----4-:R-:W-:Y:S02]  /*33770*/  IADD3 R0, P3, PT, R0, R70.reuse, RZ ;  /* 0x0000004600007210 */ /* 0x090fe40007f7e0ff */
[----:B------:R-:W-:-:S03]  /*33780*/  IADD3 R2, P4, PT, R2, R70, RZ ;  /* 0x0000004602027210 */ /* 0x000fc60007f9e0ff */
[----:B0-----:R-:W-:Y:S01]  /*33790*/  IMAD.MOV.U32 R5, RZ, RZ, R0 ;  /* 0x000000ffff057224 */ /* 0x001fe200078e0000 */
[----:B------:R0:W-:Y:S04]  /*337a0*/  STL [R1+0x3c4], R0 ;  /* 0x0003c40001007387 */ /* 0x0001e80000100800 */
[----:B0-----:R-:W4:Y:S01]  /*337b0*/  LDL.LU R0, [R1+0x734] ;  /* 0x0007340001007983 */ /* 0x001f220000300800 */
[----:B---3--:R-:W-:-:S03]  /*337c0*/  PRMT R68, RZ, 0x7610, R68 ;  /* 0x00007610ff447816 */ /* 0x008fc60000000044 */
[----:B--2---:R0:W-:Y:S01]  /*337d0*/  STL [R1+0x11c], R3 ;  /* 0x00011c0301007387 */ /* 0x0041e20000100800 */
[----:B------:R-:W-:-:S03]  /*337e0*/  IMAD.X R4, R4, 0x1, R69, P3 ;  /* 0x0000000104047824 */ /* 0x000fc600018e0645 */
        /* <DEDUP_REMOVED lines=39> */
[----:B------:R-:W4:Y:S04]  /*33a60*/  LDL.LU R92, [R1+0x754] ;  /* 0x00075400015c7983 */ /* 0x000f280000300800 */
[----:B--2---:R0:W-:Y:S01]  /*33a70*/  STL [R1+0x110], R68 ;  /* 0x0001104401007387 */ /* 0x0041e20000100800 */
[----:B---3--:R-:W-:-:S03]  /*33a80*/  IMAD.X R4, R4, 0x1, R69, P3 ;  /* 0x0000000104047824 */ /* 0x008fc600018e0645 */
[----:B0-----:R-:W2:Y:S02]  /*33a90*/  LDL.LU R68, [R1+0x3d4] ;  /* 0x0003d40001447983 */ /* 0x001ea40000300800 */
[-C--:B------:R-:W-:Y:S02]  /*33aa0*/  @!P1 LOP3.LUT R5, R5, R4.reuse, RZ, 0x3c, !PT ;  /* 0x0000000405059212 */ /* 0x080fe400078e3cff */
[----:B------:R-:W-:Y:S04]  /*33ab0*/  STL [R1+0x73c], R3 ;  /* 0x00073c0301007387 */ /* 0x000fe80000100800 */
[----:B------:R0:W-:Y:S02]  /*33ac0*/  STL [R1+0x730], R4 ;  /* 0x0007300401007387 */ /* 0x0001e40000100800 */
        /* <DEDUP_REMOVED lines=28> */
[-C--:B----4-:R-:W-:Y:S02]  /*33c90*/  IADD3 R0, P3, PT, R0, R70.reuse, RZ ;  /* 0x0000004600007210 */ /* 0x090fe40007f7e0ff */
[----:B------:R-:W-:-:S03]  /*33ca0*/  IADD3 R92, P4, PT, R92, R70, RZ ;  /* 0x000000465c5c7210 */ /* 0x000fc60007f9e0ff */
[----:B0-----:R-:W-:Y:S01]  /*33cb0*/  IMAD.MOV.U32 R5, RZ, RZ, R0 ;  /* 0x000000ffff057224 */ /* 0x001fe200078e0000 */
[----:B------:R0:W-:Y:S01]  /*33cc0*/  STL [R1+0x74c], R0 ;  /* 0x00074c0001007387 */ /* 0x0001e20000100800 */
[----:B------:R-:W-:-:S03]  /*33cd0*/  PRMT R2, RZ, 0x7610, R2 ;  /* 0x00007610ff027816 */ /* 0x000fc60000000002 */
[----:B0-----:R-:W4:Y:S04]  /*33ce0*/  LDL.LU R0, [R1+0x3dc] ;  /* 0x0003dc0001007983 */ /* 0x001f280000300800 */
[----:B------:R-:W4:Y:S04]  /*33cf0*/  LDL.LU R93, [R1+0x75c] ;  /* 0x00075c00015d7983 */ /* 0x000f280000300800 */
[----:B---3--:R0:W-:Y:S01]  /*33d00*/  STL [R1+0x104], R71 ;  /* 0x0001044701007387 */ /* 0x0081e20000100800 */
[----:B--2---:R-:W-:-:S03]  /*33d10*/  IMAD.X R4, R4, 0x1, R69, P3 ;  /* 0x0000000104047824 */ /* 0x004fc600018e0645 */
        /* <DEDUP_REMOVED lines=35> */
[----:B------:R-:W-:Y:S01]  /*33f50*/  STL [R1+0x3dc], R0 ;  /* 0x0003dc0001007387 */ /* 0x000fe20000100800 */
[----:B------:R-:W-:-:S03]  /*33f60*/  PRMT R3, RZ, 0x7610, R3 ;  /* 0x00007610ff037816 */ /* 0x000fc60000000003 */
[----:B---3--:R0:W-:Y:S01]  /*33f70*/  STL [R1+0xf8], R2 ;  /* 0x0000f80201007387 */ /* 0x0081e20000100800 */
[----:B--2---:R-:W-:-:S03]  /*33f80*/  IMAD.X R4, R4, 0x1, R69, P3 ;  /* 0x0000000104047824 */ /* 0x004fc600018e0645 */
[----:B0-----:R-:W2:Y:S04]  /*33f90*/  LDL.LU R2, [R1+0x76c] ;  /* 0x00076c0001027983 */ /* 0x001ea80000300800 */
[----:B------:R-:W3:Y:S01]  /*33fa0*/  LDL.LU R0, [R1+0x774] ;  /* 0x0007740001007983 */ /* 0x000ee20000300800 */
[----:B------:R-:W-:-:S03]  /*33fb0*/  @!P1 LOP3.LUT R5, R5, R4, RZ, 0x3c, !PT ;  /* 0x0000000405059212 */ /* 0x000fc600078e3cff */
[----:B------:R-:W4:Y:S04]  /*33fc0*/  LDL.LU R68, [R1+0x77c] ;  /* 0x00077c0001447983 */ /* 0x000f280000300800 */
        /* <DEDUP_REMOVED lines=30> */
[-C--:B------:R-:W-:Y:S02]  /*341b0*/  IADD3 R2, P3, PT, R2, R70.reuse, RZ ;  /* 0x0000004602027210 */ /* 0x080fe40007f7e0ff */
[----:B------:R-:W-:-:S03]  /*341c0*/  IADD3 R0, P4, PT, R0, R70, RZ ;  /* 0x0000004600007210 */ /* 0x000fc60007f9e0ff */
[----:B0-----:R-:W-:Y:S01]  /*341d0*/  IMAD.MOV.U32 R5, RZ, RZ, R2 ;  /* 0x000000ffff057224 */ /* 0x001fe200078e0002 */
[----:B------:R-:W-:Y:S01]  /*341e0*/  STL [R1+0x76c], R2 ;  /* 0x00076c0201007387 */ /* 0x000fe20000100800 */
[----:B----4-:R-:W-:Y:S01]  /*341f0*/  PRMT R92, RZ, 0x7610, R92 ;  /* 0x00007610ff5c7816 */ /* 0x010fe2000000005c */
[--C-:B------:R-:W-:Y:S01]  /*34200*/  IMAD.X R93, R93, 0x1, R69.reuse, P4 ;  /* 0x000000015d5d7824 */ /* 0x100fe200020e0645 */
[----:B---3--:R-:W-:Y:S01]  /*34210*/  PRMT R72, RZ, 0x7610, R72 ;  /* 0x00007610ff487816 */ /* 0x008fe20000000048 */
[----:B--2---:R0:W-:Y:S01]  /*34220*/  STL [R1+0xec], R3 ;  /* 0x0000ec0301007387 */ /* 0x0041e20000100800 */
[----:B------:R-:W-:-:S03]  /*34230*/  IMAD.X R4, R4, 0x1, R69, P3 ;  /* 0x0000000104047824 */ /* 0x000fc600018e0645 */
        /* <DEDUP_REMOVED lines=8> */
[----:B------:R0:W2:Y:S02]  /*342c0*/  @!P1 LDG.E.U16 R92, desc[UR20][R4.64] ;  /* 0x00000014045c9981 */ /* 0x0000a4000c1e1500 */
[----:B0-----:R-:W-:Y:S02]  /*342d0*/  IMAD.MOV.U32 R4, RZ, RZ, R93 ;  /* 0x000000ffff047224 */ /* 0x001fe400078e005d */
[----:B------:R-:W-:-:S05]  /*342e0*/  IMAD.MOV.U32 R5, RZ, RZ, R0 ;  /* 0x000000ffff057224 */ /* 0x000fca00078e0000 */
[----:B------:R-:W-:-:S04]  /*342f0*/  @!P1 LOP3.LUT R5, R5, R4, RZ, 0x3c, !PT ;  /* 0x0000000405059212 */ /* 0x000fc800078e3cff */
[----:B------:R-:W-:-:S04]  /*34300*/  @!P1 LOP3.LUT R4, R5, R4, RZ, 0x3c, !PT ;  /* 0x0000000405049212 */ /* 0x000fc800078e3cff */
[----:B------:R-:W-:-:S05]  /*34310*/  @!P1 LOP3.LUT R5, R5, R4, RZ, 0x3c, !PT ;  /* 0x0000000405059212 */ /* 0x000fca00078e3cff */
[----:B------:R0:W3:Y:S01]  /*34320*/  @!P1 LDG.E.U16 R72, desc[UR20][R4.64] ;  /* 0x0000001404489981 */ /* 0x0000e2000c1e1500 */
[----:B------:R-:W-:Y:S02]  /*34330*/  IADD3 R68, P3, PT, R68, R70, RZ ;  /* 0x0000004644447210 */ /* 0x000fe40007f7e0ff */
[----:B------:R-:W-:-:S03]  /*34340*/  PRMT R15, RZ, 0x7610, R15 ;  /* 0x00007610ff0f7816 */ /* 0x000fc6000000000f */
[----:B------:R-:W-:Y:S01]  /*34350*/  STL [R1+0x77c], R68 ;  /* 0x00077c4401007387 */ /* 0x000fe20000100800 */
[----:B------:R-:W-:Y:S02]  /*34360*/  IMAD.X R33, R33, 0x1, R69, P3 ;  /* 0x0000000121217824 */ /* 0x000fe400018e0645 */
[----:B0-----:R-:W-:Y:S02]  /*34370*/  @!P1 IMAD.MOV.U32 R4, RZ, RZ, R68 ;  /* 0x000000ffff049224 */ /* 0x001fe400078e0044 */
[----:B------:R-:W-:-:S05]  /*34380*/  IMAD.MOV.U32 R5, RZ, RZ, R33 ;  /* 0x000000ffff057224 */ /* 0x000fca00078e0021 */
[----:B------:R0:W4:Y:S04]  /*34390*/  @!P1 LDG.E.U16 R15, desc[UR20][R4.64] ;  /* 0x00000014040f9981 */ /* 0x000128000c1e1500 */
[----:B--2---:R1:W-:Y:S04]  /*343a0*/  STL [R1+0xe8], R92 ;  /* 0x0000e85c01007387 */ /* 0x0043e80000100800 */
[----:B-1----:R-:W2:Y:S04]  /*343b0*/  LDL.LU R92, [R1+0x1394] ;  /* 0x00139400015c7983 */ /* 0x002ea80000300800 */
[----:B------:R1:W-:Y:S04]  /*343c0*/  STL [R1+0x770], R93 ;  /* 0x0007705d01007387 */ /* 0x0003e80000100800 */
[----:B-1----:R-:W2:Y:S04]  /*343d0*/  LDL.LU R93, [R1+0x1390] ;  /* 0x00139000015d7983 */ /* 0x002ea80000300800 */
[----:B------:R-:W2:Y:S04]  /*343e0*/  LDL.LU R0, [R1+0x3e0] ;  /* 0x0003e00001007983 */ /* 0x000ea80000300800 */
[----:B---3--:R1:W-:Y:S04]  /*343f0*/  STL [R1+0xe4], R72 ;  /* 0x0000e44801007387 */ /* 0x0083e80000100800 */
[----:B-1----:R-:W3:Y:S04]  /*34400*/  LDL.LU R72, [R1+0x138c] ;  /* 0x00138c0001487983 */ /* 0x002ee80000300800 */
[----:B------:R1:W-:Y:S04]  /*34410*/  STL [R1+0x778], R33 ;  /* 0x0007782101007387 */ /* 0x0003e80000100800 */
[----:B-1----:R-:W3:Y:S04]  /*34420*/  LDL.LU R33, [R1+0x3e8] ;  /* 0x0003e80001217983 */ /* 0x002ee80000300800 */
[----:B------:R-:W3:Y:S01]  /*34430*/  LDL.LU R4, [R1+0x780] ;  /* 0x0007800001047983 */ /* 0x000ee20000300800 */
[----:B------:R-:W-:-:S02]  /*34440*/  IADD3 R3, P3, PT, R3, R70, RZ ;  /* 0x0000004603037210 */ /* 0x000fc40007f7e0ff */
[----:B------:R-:W-:-:S03]  /*34450*/  IADD3 R2, P4, PT, R2, R70, RZ ;  /* 0x0000004602027210 */ /* 0x000fc60007f9e0ff */
[----:B0-----:R-:W-:Y:S01]  /*34460*/  IMAD.MOV.U32 R5, RZ, RZ, R3 ;  /* 0x000000ffff057224 */ /* 0x001fe200078e0003 */
[----:B------:R-:W-:Y:S04]  /*34470*/  STL [R1+0x784], R3 ;  /* 0x0007840301007387 */ /* 0x000fe80000100800 */
[----:B----4-:R0:W-:Y:S04]  /*34480*/  STL [R1+0xe0], R15 ;  /* 0x0000e00f01007387 */ /* 0x0101e80000100800 */
[----:B0-----:R-:W4:Y:S04]  /*34490*/  LDL.LU R15, [R1+0x78c] ;  /* 0x00078c00010f7983 */ /* 0x001f280000300800 */
[----:B------:R-:W4:Y:S04]  /*344a0*/  LDL.LU R3, [R1+0x794] ;  /* 0x0007940001037983 */ /* 0x000f280000300800 */
[----:B------:R-:W4:Y:S04]  /*344b0*/  LDL.LU R68, [R1+0x79c] ;  /* 0x00079c0001447983 */ /* 0x000f280000300800 */
[----:B------:R-:W-:Y:S01]  /*344c0*/  STL [R1+0x3e4], R2 ;  /* 0x0003e40201007387 */ /* 0x000fe20000100800 */
[----:B--2---:R-:W-:Y:S01]  /*344d0*/  PRMT R93, RZ, 0x7610, R93 ;  /* 0x00007610ff5d7816 */ /* 0x004fe2000000005d */
[----:B------:R-:W-:-:S02]  /*344e0*/  IMAD.X R0, R0, 0x1, R69, P4 ;  /* 0x0000000100007824 */ /* 0x000fc400020e0645 */
[----:B---3--:R-:W-:-:S05]  /*344f0*/  IMAD.X R4, R4, 0x1, R69, P3 ;  /* 0x0000000104047824 */ /* 0x008fca00018e0645 */
[-C--:B------:R-:W-:Y:S01]  /*34500*/  @!P1 LOP3.LUT R5, R5, R4.reuse, RZ, 0x3c, !PT ;  /* 0x0000000405059212 */ /* 0x080fe200078e3cff */
[----:B------:R0:W-:Y:S03]  /*34510*/  STL [R1+0x780], R4 ;  /* 0x0007800401007387 */ /* 0x0001e60000100800 */
[----:B0-----:R-:W-:-:S04]  /*34520*/  @!P1 LOP3.LUT R4, R5, R4, RZ, 0x3c, !PT ;  /* 0x0000000405049212 */ /* 0x001fc800078e3cff */
[----:B------:R-:W-:-:S05]  /*34530*/  @!P1 LOP3.LUT R5, R5, R4, RZ, 0x3c, !PT ;  /* 0x0000000405059212 */ /* 0x000fca00078e3cff */
[----:B------:R0:W2:Y:S02]  /*34540*/  @!P1 LDG.E.U16 R93, desc[UR20][R4.64] ;  /* 0x00000014045d9981 */ /* 0x0000a4000c1e1500 */
[----:B0-----:R-:W-:Y:S02]  /*34550*/  IMAD.MOV.U32 R4, RZ, RZ, R0 ;  /* 0x000000ffff047224 */ /* 0x001fe400078e0000 */
[----:B------:R-:W-:-:S05]  /*34560*/  IMAD.MOV.U32 R5, RZ, RZ, R2 ;  /* 0x000000ffff057224 */ /* 0x000fca00078e0002 */
[----:B------:R-:W-:-:S04]  /*34570*/  @!P1 LOP3.LUT R5, R5, R4, RZ, 0x3c, !PT ;  /* 0x0000000405059212 */ /* 0x000fc800078e3cff */
[C---:B------:R-:W-:Y:S02]  /*34580*/  @!P1 LOP3.LUT R4, R5.reuse, R4, RZ, 0x3c, !PT ;  /* 0x0000000405049212 */ /* 0x040fe400078e3cff */
[----:B------:R-:W-:Y:S02]  /*34590*/  PRMT R72, RZ, 0x7610, R72 ;  /* 0x00007610ff487816 */ /* 0x000fe40000000048 */
        /* <DEDUP_REMOVED lines=19> */
[----:B----4-:R-:W-:-:S02]  /*346d0*/  IADD3 R15, P3, PT, R15, R70, RZ ;  /* 0x000000460f0f7210 */ /* 0x010fc40007f7e0ff */
[----:B------:R-:W-:-:S03]  /*346e0*/  IADD3 R3, P4, PT, R3, R70, RZ ;  /* 0x0000004603037210 */ /* 0x000fc60007f9e0ff */
[----:B0-----:R-:W-:Y:S01]  /*346f0*/  IMAD.MOV.U32 R5, RZ, RZ, R15 ;  /* 0x000000ffff057224 */ /* 0x001fe200078e000f */
[----:B------:R0:W-:Y:S04]  /*34700*/  STL [R1+0x78c], R15 ;  /* 0x00078c0f01007387 */ /* 0x0001e80000100800 */
[----:B0-----:R-:W4:Y:S04]  /*34710*/  LDL.LU R15, [R1+0x7a4] ;  /* 0x0007a400010f7983 */ /* 0x001f280000300800 */
[----:B------:R-:W4:Y:S04]  /*34720*/  LDL.LU R71, [R1+0x7ac] ;  /* 0x0007ac0001477983 */ /* 0x000f280000300800 */
[----:B------:R0:W-:Y:S04]  /*34730*/  STL [R1+0xd4], R43 ;  /* 0x0000d42b01007387 */ /* 0x0001e80000100800 */
[----:B0-----:R-:W4:Y:S04]  /*34740*/  LDL.LU R43, [R1+0x7b4] ;  /* 0x0007b400012b7983 */ /* 0x001f280000300800 */
        /* <DEDUP_REMOVED lines=104> */
[----:B------:R-:W4:Y:S04]  /*34dd0*/  @!P1 LDG.E.U16 R9, desc[UR20][R4.64] ;  /* 0x0000001404099981 */ /* 0x000f28000c1e1500 */
[----:B--2---:R0:W-:Y:S04]  /*34de0*/  STL [R1+0xb8], R3 ;  /* 0x0000b80301007387 */ /* 0x0041e80000100800 */
[----:B0-----:R-:W2:Y:S04]  /*34df0*/  LDL.LU R3, [R1+0x1364] ;  /* 0x0013640001037983 */ /* 0x001ea80000300800 */
[----:B------:R0:W-:Y:S04]  /*34e00*/  STL [R1+0x3f8], R71 ;  /* 0x0003f84701007387 */ /* 0x0001e80000100800 */
[----:B0-----:R-:W2:Y:S04]  /*34e10*/  LDL.LU R71, [R1+0x1360] ;  /* 0x0013600001477983 */ /* 0x001ea80000300800 */
[----:B------:R-:W2:Y:S04]  /*34e20*/  LDL.LU R68, [R1+0x7c8] ;  /* 0x0007c80001447983 */ /* 0x000ea80000300800 */
[----:B---3--:R0:W-:Y:S04]  /*34e30*/  STL [R1+0xb4], R72 ;  /* 0x0000b44801007387 */ /* 0x0081e80000100800 */
[----:B0-----:R-:W3:Y:S04]  /*34e40*/  LDL.LU R72, [R1+0x135c] ;  /* 0x00135c0001487983 */ /* 0x001ee80000300800 */
[----:B------:R0:W-:Y:S04]  /*34e50*/  STL [R1+0x7b8], R33 ;  /* 0x0007b82101007387 */ /* 0x0001e80000100800 */
[----:B0-----:R-:W3:Y:S04]  /*34e60*/  LDL.LU R33, [R1+0x7d0] ;  /* 0x0007d00001217983 */ /* 0x001ee80000300800 */
[----:B------:R-:W3:Y:S01]  /*34e70*/  LDL.LU R5, [R1+0x7c0] ;  /* 0x0007c00001057983 */ /* 0x000ee20000300800 */
[----:B----4-:R-:W-:-:S02]  /*34e80*/  IADD3 R15, P3, PT, R15, R70, RZ ;  /* 0x000000460f0f7210 */ /* 0x010fc40007f7e0ff */
[----:B------:R-:W-:Y:S01]  /*34e90*/  IADD3 R43, P4, PT, R43, R70, RZ ;  /* 0x000000462b2b7210 */ /* 0x000fe20007f9e0ff */
[----:B------:R0:W-:Y:S02]  /*34ea0*/  STL [R1+0xb0], R9 ;  /* 0x0000b00901007387 */ /* 0x0001e40000100800 */
[----:B------:R-:W-:Y:S01]  /*34eb0*/  @!P1 IMAD.MOV.U32 R4, RZ, RZ, R15 ;  /* 0x000000ffff049224 */ /* 0x000fe200078e000f */
[----:B------:R-:W-:Y:S01]  /*34ec0*/  PRMT R37, RZ, 0x7610, R37 ;  /* 0x00007610ff257816 */ /* 0x000fe20000000025 */
[----:B0-----:R-:W4:Y:S04]  /*34ed0*/  LDL.LU R9, [R1+0x7dc] ;  /* 0x0007dc0001097983 */ /* 0x001f280000300800 */
[----:B------:R-:W-:Y:S04]  /*34ee0*/  STL [R1+0x7c4], R15 ;  /* 0x0007c40f01007387 */ /* 0x000fe80000100800 */
[----:B------:R-:W4:Y:S04]  /*34ef0*/  LDL.LU R42, [R1+0x7e4] ;  /* 0x0007e400012a7983 */ /* 0x000f280000300800 */
[----:B------:R-:W-:Y:S01]  /*34f00*/  STL [R1+0x7cc], R43 ;  /* 0x0007cc2b01007387 */ /* 0x000fe20000100800 */
[--C-:B--2---:R-:W-:Y:S01]  /*34f10*/  IMAD.X R68, R68, 0x1, R69.reuse, P4 ;  /* 0x0000000144447824 */ /* 0x104fe200020e0645 */
[----:B---3--:R-:W-:Y:S01]  /*34f20*/  PRMT R72, RZ, 0x7610, R72 ;  /* 0x00007610ff487816 */ /* 0x008fe20000000048 */
[----:B------:R-:W-:-:S05]  /*34f30*/  IMAD.X R5, R5, 0x1, R69, P3 ;  /* 0x0000000105057824 */ /* 0x000fca00018e0645 */
[----:B------:R0:W-:Y:S04]  /*34f40*/  STL [R1+0x7c0], R5 ;  /* 0x0007c00501007387 */ /* 0x0001e80000100800 */
[----:B------:R0:W2:Y:S02]  /*34f50*/  @!P1 LDG.E.U16 R72, desc[UR20][R4.64] ;  /* 0x0000001404489981 */ /* 0x0000a4000c1e1500 */
[----:B0-----:R-:W-:Y:S02]  /*34f60*/  IMAD.MOV.U32 R5, RZ, RZ, R68 ;  /* 0x000000ffff057224 */ /* 0x001fe400078e0044 */
[----:B------:R-:W-:-:S05]  /*34f70*/  @!P1 IMAD.MOV.U32 R4, RZ, RZ, R43 ;  /* 0x000000ffff049224 */ /* 0x000fca00078e002b */
[----:B------:R0:W3:Y:S01]  /*34f80*/  @!P1 LDG.E.U16 R37, desc[UR20][R4.64] ;  /* 0x0000001404259981 */ /* 0x0000e2000c1e1500 */
[----:B------:R-:W-:-:S05]  /*34f90*/  IADD3 R19, P3, PT, R19, R70, RZ ;  /* 0x0000004613137210 */ /* 0x000fca0007f7e0ff */
[----:B------:R-:W-:Y:S01]  /*34fa0*/  STL [R1+0x7d4], R19 ;  /* 0x0007d41301007387 */ /* 0x000fe20000100800 */
[----:B------:R-:W-:-:S03]  /*34fb0*/  IMAD.X R33, R33, 0x1, R69, P3 ;  /* 0x0000000121217824 */ /* 0x000fc600018e0645 */
[----:B------:R-:W3:Y:S01]  /*34fc0*/  LDL.LU R15, [R1+0x404] ;  /* 0x00040400010f7983 */ /* 0x000ee20000300800 */
[----:B------:R-:W-:-:S03]  /*34fd0*/  PRMT R12, RZ, 0x7610, R12 ;  /* 0x00007610ff0c7816 */ /* 0x000fc6000000000c */
[----:B------:R-:W-:Y:S01]  /*34fe0*/  STL [R1+0x7c8], R68 ;  /* 0x0007c84401007387 */ /* 0x000fe20000100800 */
[----:B----4-:R-:W-:Y:S01]  /*34ff0*/  IADD3 R9, P3, PT, R9, R70, RZ ;  /* 0x0000004609097210 */ /* 0x010fe20007f7e0ff */
[----:B0-----:R-:W-:Y:S02]  /*35000*/  @!P1 IMAD.MOV.U32 R4, RZ, RZ, R19 ;  /* 0x000000ffff049224 */ /* 0x001fe400078e0013 */
[----:B------:R-:W-:-:S05]  /*35010*/  @!P1 IMAD.MOV.U32 R5, RZ, RZ, R33 ;  /* 0x000000ffff059224 */ /* 0x000fca00078e0021 */
[----:B------:R0:W4:Y:S04]  /*35020*/  @!P1 LDG.E.U16 R12, desc[UR20][R4.64] ;  /* 0x00000014040c9981 */ /* 0x000128000c1e1500 */
[----:B--2---:R1:W-:Y:S04]  /*35030*/  STL [R1+0xac], R72 ;  /* 0x0000ac4801007387 */ /* 0x0043e80000100800 */
[----:B-1----:R-:W2:Y:S04]  /*35040*/  LDL.LU R72, [R1+0x1358] ;  /* 0x0013580001487983 */ /* 0x002ea80000300800 */
[----:B------:R-:W2:Y:S04]  /*35050*/  LDL.LU R68, [R1+0x1354] ;  /* 0x0013540001447983 */ /* 0x000ea80000300800 */
[----:B------:R-:W2:Y:S04]  /*35060*/  LDL.LU R43, [R1+0x7e0] ;  /* 0x0007e000012b7983 */ /* 0x000ea80000300800 */
[----:B------:R-:W-:Y:S04]  /*35070*/  STL [R1+0x7d0], R33 ;  /* 0x0007d02101007387 */ /* 0x000fe80000100800 */
[----:B---3--:R1:W-:Y:S04]  /*35080*/  STL [R1+0xa8], R37 ;  /* 0x0000a82501007387 */ /* 0x0083e80000100800 */
[----:B-1----:R-:W3:Y:S04]  /*35090*/  LDL.LU R37, [R1+0x400] ;  /* 0x0004000001257983 */ /* 0x002ee80000300800 */
[----:B------:R-:W-:Y:S04]  /*350a0*/  STL [R1+0x7dc], R9 ;  /* 0x0007dc0901007387 */ /* 0x000fe80000100800 */
[----:B------:R-:W3:Y:S01]  /*350b0*/  LDL.LU R4, [R1+0x7d8] ;  /* 0x0007d80001047983 */ /* 0x000ee20000300800 */
[----:B0-----:R-:W-:Y:S01]  /*350c0*/  IMAD.MOV.U32 R5, RZ, RZ, R9 ;  /* 0x000000ffff057224 */ /* 0x001fe200078e0009 */
[----:B------:R-:W-:-:S02]  /*350d0*/  IADD3 R42, P4, PT, R42, R70, RZ ;  /* 0x000000462a2a7210 */ /* 0x000fc40007f9e0ff */
[----:B------:R-:W3:Y:S04]  /*350e0*/  LDL.LU R19, [R1+0x408] ;  /* 0x0004080001137983 */ /* 0x000ee80000300800 */
[----:B----4-:R0:W-:Y:S01]  /*350f0*/  STL [R1+0xa4], R12 ;  /* 0x0000a40c01007387 */ /* 0x0101e20000100800 */
[----:B------:R-:W-:-:S03]  /*35100*/  PRMT R35, RZ, 0x7610, R35 ;  /* 0x00007610ff237816 */ /* 0x000fc60000000023 */
[----:B0-----:R-:W4:Y:S04]  /*35110*/  LDL.LU R12, [R1+0x40c] ;  /* 0x00040c00010c7983 */ /* 0x001f280000300800 */
[----:B------:R-:W4:Y:S04]  /*35120*/  LDL.LU R33, [R1+0x7ec] ;  /* 0x0007ec0001217983 */ /* 0x000f280000300800 */
[----:B------:R-:W4:Y:S04]  /*35130*/  LDL.LU R9, [R1+0x7f4] ;  /* 0x0007f40001097983 */ /* 0x000f280000300800 */
[----:B------:R-:W-:Y:S01]  /*35140*/  STL [R1+0x7e4], R42 ;  /* 0x0007e42a01007387 */ /* 0x000fe20000100800 */
[----:B------:R-:W-:-:S02]  /*35150*/  PRMT R38, RZ, 0x7610, R38 ;  /* 0x00007610ff267816 */ /* 0x000fc40000000026 */
[----:B------:R-:W-:Y:S01]  /*35160*/  PRMT R36, RZ, 0x7610, R36 ;  /* 0x00007610ff247816 */ /* 0x000fe20000000024 */
[--C-:B--2---:R-:W-:Y:S02]  /*35170*/  IMAD.X R43, R43, 0x1, R69.reuse, P4 ;  /* 0x000000012b2b7824 */ /* 0x104fe400020e0645 */
[----:B---3--:R-:W-:-:S05]  /*35180*/  IMAD.X R4, R4, 0x1, R69, P3 ;  /* 0x0000000104047824 */ /* 0x008fca00018e0645 */
[----:B------:R-:W-:Y:S01]  /*35190*/  @!P1 LOP3.LUT R5, R5, R4, RZ, 0x3c, !PT ;  /* 0x0000000405059212 */ /* 0x000fe200078e3cff */
[----:B------:R0:W-:Y:S01]  /*351a0*/  STL [R1+0x7d8], R4 ;  /* 0x0007d80401007387 */ /* 0x0001e20000100800 */
[----:B------:R-:W-:Y:S02]  /*351b0*/  IADD3 R15, P3, PT, R15, R70, RZ ;  /* 0x000000460f0f7210 */ /* 0x000fe40007f7e0ff */
[----:B0-----:R-:W-:-:S04]  /*351c0*/  @!P1 LOP3.LUT R4, R5, R4, RZ, 0x3c, !PT ;  /* 0x0000000405049212 */ /* 0x001fc800078e3cff */
[----:B------:R-:W-:Y:S01]  /*351d0*/  @!P1 LOP3.LUT R5, R5, R4, RZ, 0x3c, !PT ;  /* 0x0000000405059212 */ /* 0x000fe200078e3cff */
[----:B------:R-:W-:-:S04]  /*351e0*/  IMAD.X R37, R37, 0x1, R69, P3 ;  /* 0x0000000125257824 */ /* 0x000fc800018e0645 */
[----:B------:R0:W2:Y:S02]  /*351f0*/  @!P1 LDG.E.U16 R35, desc[UR20][R4.64] ;  /* 0x0000001404239981 */ /* 0x0000a4000c1e1500 */
[----:B0-----:R-:W-:Y:S02]  /*35200*/  @!P1 IMAD.MOV.U32 R4, RZ, RZ, R42 ;  /* 0x000000ffff049224 */ /* 0x001fe400078e002a */
[----:B------:R-:W-:-:S05]  /*35210*/  @!P1 IMAD.MOV.U32 R5, RZ, RZ, R43 ;  /* 0x000000ffff059224 */ /* 0x000fca00078e002b */
[----:B------:R0:W3:Y:S02]  /*35220*/  @!P1 LDG.E.U16 R38, desc[UR20][R4.64] ;  /* 0x0000001404269981 */ /* 0x0000e4000c1e1500 */
[----:B0-----:R-:W-:Y:S02]  /*35230*/  @!P1 IMAD.MOV.U32 R4, RZ, RZ, R15 ;  /* 0x000000ffff049224 */ /* 0x001fe400078e000f */
[----:B------:R-:W-:-:S05]  /*35240*/  @!P1 IMAD.MOV.U32 R5, RZ, RZ, R37 ;  /* 0x000000ffff059224 */ /* 0x000fca00078e0025 */
[----:B------:R0:W3:Y:S04]  /*35250*/  @!P1 LDG.E.U16 R36, desc[UR20][R4.64] ;  /* 0x0000001404249981 */ /* 0x0000e8000c1e1500 */
[----:B------:R-:W-:Y:S04]  /*35260*/  STL [R1+0x404], R15 ;  /* 0x0004040f01007387 */ /* 0x000fe80000100800 */
[----:B------:R-:W-:Y:S01]  /*35270*/  STL [R1+0x7e0], R43 ;  /* 0x0007e02b01007387 */ /* 0x000fe20000100800 */
[-C--:B----4-:R-:W-:Y:S02]  /*35280*/  IADD3 R12, P3, PT, R12, R70.reuse, RZ ;  /* 0x000000460c0c7210 */ /* 0x090fe40007f7e0ff */
[----:B------:R-:W-:-:S03]  /*35290*/  IADD3 R33, P4, PT, R33, R70, RZ ;  /* 0x0000004621217210 */ /* 0x000fc60007f9e0ff */
[----:B------:R-:W-:Y:S01]  /*352a0*/  IMAD.X R19, R19, 0x1, R69, P3 ;  /* 0x0000000113137824 */ /* 0x000fe200018e0645 */
[----:B------:R-:W-:Y:S01]  /*352b0*/  PRMT R72, RZ, 0x7610, R72 ;  /* 0x00007610ff487816 */ /* 0x000fe20000000048 */
[----:B0-----:R-:W-:Y:S01]  /*352c0*/  @!P1 IMAD.MOV.U32 R4, RZ, RZ, R12 ;  /* 0x000000ffff049224 */ /* 0x001fe200078e000c */
[----:B------:R-:W-:Y:S01]  /*352d0*/  IADD3 R9, P3, PT, R9, R70, RZ ;  /* 0x0000004609097210 */ /* 0x000fe20007f7e0ff */
[----:B------:R-:W-:-:S05]  /*352e0*/  @!P1 IMAD.MOV.U32 R5, RZ, RZ, R19 ;  /* 0x000000ffff059224 */ /* 0x000fca00078e0013 */
[----:B------:R0:W4:Y:S04]  /*352f0*/  @!P1 LDG.E.U16 R72, desc[UR20][R4.64] ;  /* 0x0000001404489981 */ /* 0x000128000c1e1500 */
[----:B--2---:R1:W-:Y:S04]  /*35300*/  STL [R1+0xa0], R35 ;  /* 0x0000a02301007387 */ /* 0x0043e80000100800 */
[----:B-1----:R-:W2:Y:S04]  /*35310*/  LDL.LU R35, [R1+0x7e8] ;  /* 0x0007e80001237983 */ /* 0x002ea80000300800 */
[----:B------:R-:W-:Y:S04]  /*35320*/  STL [R1+0x400], R37 ;  /* 0x0004002501007387 */ /* 0x000fe80000100800 */
[----:B------:R-:W4:Y:S04]  /*35330*/  LDL.LU R15, [R1+0x7f0] ;  /* 0x0007f000010f7983 */ /* 0x000f280000300800 */
[----:B------:R-:W-:Y:S04]  /*35340*/  STL [R1+0x40c], R12 ;  /* 0x00040c0c01007387 */ /* 0x000fe80000100800 */
[----:B---3--:R1:W-:Y:S04]  /*35350*/  STL [R1+0x98], R36 ;  /* 0x0000982401007387 */ /* 0x0083e80000100800 */
[----:B-1----:R-:W3:Y:S04]  /*35360*/  LDL.LU R36, [R1+0x7fc] ;  /* 0x0007fc0001247983 */ /* 0x002ee80000300800 */
[----:B------:R-:W-:Y:S04]  /*35370*/  STL [R1+0x7ec], R33 ;  /* 0x0007ec2101007387 */ /* 0x000fe80000100800 */
[----:B------:R1:W-:Y:S04]  /*35380*/  STL [R1+0x408], R19 ;  /* 0x0004081301007387 */ /* 0x0003e80000100800 */
[----:B------:R-:W-:Y:S04]  /*35390*/  STL [R1+0x7f4], R9 ;  /* 0x0007f40901007387 */ /* 0x000fe80000100800 */
[----:B------:R-:W3:Y:S01]  /*353a0*/  LDL.LU R37, [R1+0x7f8] ;  /* 0x0007f80001257983 */ /* 0x000ee20000300800 */
[----:B------:R-:W-:Y:S01]  /*353b0*/  PRMT R27, RZ, 0x7610, R27 ;  /* 0x00007610ff1b7816 */ /* 0x000fe2000000001b */
[----:B0-----:R-:W-:Y:S01]  /*353c0*/  @!P1 IMAD.MOV.U32 R4, RZ, RZ, R33 ;  /* 0x000000ffff049224 */ /* 0x001fe200078e0021 */
[----:B------:R-:W-:-:S02]  /*353d0*/  PRMT R8, RZ, 0x7610, R8 ;  /* 0x00007610ff087816 */ /* 0x000fc40000000008 */
[----:B------:R-:W-:Y:S01]  /*353e0*/  PRMT R30, RZ, 0x7610, R30 ;  /* 0x00007610ff1e7816 */ /* 0x000fe2000000001e */
[----:B--2---:R-:W-:-:S04]  /*353f0*/  IMAD.X R35, R35, 0x1, R69, P4 ;  /* 0x0000000123237824 */ /* 0x004fc800020e0645 */
[----:B------:R-:W-:Y:S02]  /*35400*/  @!P1 IMAD.MOV.U32 R5, RZ, RZ, R35 ;  /* 0x000000ffff059224 */ /* 0x000fe400078e0023 */
[----:B----4-:R-:W-:-:S03]  /*35410*/  IMAD.X R15, R15, 0x1, R69, P3 ;  /* 0x000000010f0f7824 */ /* 0x010fc600018e0645 */
[----:B------:R0:W2:Y:S04]  /*35420*/  @!P1 LDG.E.U16 R27, desc[UR20][R4.64] ;  /* 0x00000014041b9981 */ /* 0x0000a8000c1e1500 */
[----:B------:R4:W-:Y:S04]  /*35430*/  STL [R1+0x7e8], R35 ;  /* 0x0007e82301007387 */ /* 0x0009e80000100800 */
[----:B------:R-:W2:Y:S01]  /*35440*/  LDL.LU R12, [R1+0x804] ;  /* 0x00080400010c7983 */ /* 0x000ea20000300800 */
[----:B0-----:R-:W-:Y:S02]  /*35450*/  @!P1 IMAD.MOV.U32 R4, RZ, RZ, R9 ;  /* 0x000000ffff049224 */ /* 0x001fe400078e0009 */
[----:B------:R-:W-:Y:S01]  /*35460*/  @!P1 IMAD.MOV.U32 R5, RZ, RZ, R15 ;  /* 0x000000ffff059224 */ /* 0x000fe200078e000f */
[----:B-1----:R-:W2:Y:S04]  /*35470*/  LDL.LU R19, [R1+0x80c] ;  /* 0x00080c0001137983 */ /* 0x002ea80000300800 */
[----:B------:R0:W2:Y:S01]  /*35480*/  @!P1 LDG.E.U16 R8, desc[UR20][R4.64] ;  /* 0x0000001404089981 */ /* 0x0000a2000c1e1500 */
[----:B---3--:R-:W-:-:S03]  /*35490*/  IADD3 R36, P3, PT, R36, R70, RZ ;  /* 0x0000004624247210 */ /* 0x008fc60007f7e0ff */
[----:B------:R-:W-:Y:S04]  /*354a0*/  STL [R1+0x12e4], R72 ;  /* 0x0012e44801007387 */ /* 0x000fe80000100800 */
[----:B----4-:R-:W3:Y:S01]  /*354b0*/  LDL.LU R35, [R1+0x800] ;  /* 0x0008000001237983 */ /* 0x010ee20000300800 */
[----:B0-----:R-:W-:-:S03]  /*354c0*/  @!P1 IMAD.MOV.U32 R4, RZ, RZ, R36 ;  /* 0x000000ffff049224 */ /* 0x001fc600078e0024 */
[----:B------:R-:W-:Y:S01]  /*354d0*/  STL [R1+0x7f0], R15 ;  /* 0x0007f00f01007387 */ /* 0x000fe20000100800 */
[----:B------:R-:W-:-:S03]  /*354e0*/  IMAD.X R37, R37, 0x1, R69, P3 ;  /* 0x0000000125257824 */ /* 0x000fc600018e0645 */
[----:B------:R-:W-:Y:S01]  /*354f0*/  STL [R1+0x9c], R38 ;  /* 0x00009c2601007387 */ /* 0x000fe20000100800 */
[----:B------:R-:W-:-:S03]  /*35500*/  @!P1 IMAD.MOV.U32 R5, RZ, RZ, R37 ;  /* 0x000000ffff059224 */ /* 0x000fc600078e0025 */
[----:B------:R-:W4:Y:S04]  /*35510*/  LDL.LU R33, [R1+0x808] ;  /* 0x0008080001217983 */ /* 0x000f280000300800 */
[----:B------:R0:W4:Y:S04]  /*35520*/  @!P1 LDG.E.U16 R30, desc[UR20][R4.64] ;  /* 0x00000014041e9981 */ /* 0x000128000c1e1500 */
[----:B------:R-:W-:Y:S01]  /*35530*/  STL [R1+0x7fc], R36 ;  /* 0x0007fc2401007387 */ /* 0x000fe20000100800 */
[----:B------:R-:W-:Y:S02]  /*35540*/  PRMT R34, RZ, 0x7610, R34 ;  /* 0x00007610ff227816 */ /* 0x000fe40000000022 */
[----:B------:R-:W-:Y:S01]  /*35550*/  PRMT R17, RZ, 0x7610, R17 ;  /* 0x00007610ff117816 */ /* 0x000fe20000000011 */
[----:B--2---:R1:W-:Y:S01]  /*35560*/  STL [R1+0x90], R27 ;  /* 0x0000901b01007387 */ /* 0x0043e20000100800 */
[----:B------:R-:W-:-:S03]  /*35570*/  IADD3 R12, P4, PT, R12, R70, RZ ;  /* 0x000000460c0c7210 */ /* 0x000fc60007f9e0ff */
[----:B-1----:R-:W2:Y:S01]  /*35580*/  LDL.LU R27, [R1+0x810] ;  /* 0x00081000011b7983 */ /* 0x002ea20000300800 */
[----:B------:R-:W-:-:S03]  /*35590*/  IADD3 R19, P3, PT, R19, R70, RZ ;  /* 0x0000004613137210 */ /* 0x000fc60007f7e0ff */
[----:B------:R1:W-:Y:S01]  /*355a0*/  STL [R1+0x8c], R8 ;  /* 0x00008c0801007387 */ /* 0x0003e20000100800 */
[----:B0-----:R-:W-:-:S03]  /*355b0*/  @!P1 IMAD.MOV.U32 R4, RZ, RZ, R12 ;  /* 0x000000ffff049224 */ /* 0x001fc600078e000c */
[----:B-1----:R-:W2:Y:S01]  /*355c0*/  LDL.LU R8, [R1+0x814] ;  /* 0x0008140001087983 */ /* 0x002ea20000300800 */
[----:B---3--:R-:W-:-:S03]  /*355d0*/  IMAD.X R35, R35, 0x1, R69, P4 ;  /* 0x0000000123237824 */ /* 0x008fc600020e0645 */
[----:B------:R-:W3:Y:S01]  /*355e0*/  LDL.LU R15, [R1+0x414] ;  /* 0x00041400010f7983 */ /* 0x000ee20000300800 */
[----:B------:R-:W-:-:S03]  /*355f0*/  @!P1 IMAD.MOV.U32 R5, RZ, RZ, R35 ;  /* 0x000000ffff059224 */ /* 0x000fc600078e0023 */
[----:B------:R-:W3:Y:S04]  /*35600*/  LDL.LU R9, [R1+0x41c] ;  /* 0x00041c0001097983 */ /* 0x000ee80000300800 */
[----:B------:R-:W-:Y:S04]  /*35610*/  STL [R1+0x804], R12 ;  /* 0x0008040c01007387 */ /* 0x000fe80000100800 */
[----:B------:R-:W-:Y:S01]  /*35620*/  STL [R1+0x7f8], R37 ;  /* 0x0007f82501007387 */ /* 0x000fe20000100800 */
[----:B----4-:R-:W-:-:S03]  /*35630*/  IMAD.X R33, R33, 0x1, R69, P3 ;  /* 0x0000000121217824 */ /* 0x010fc600018e0645 */
[----:B------:R-:W-:Y:S04]  /*35640*/  STL [R1+0x80c], R19 ;  /* 0x00080c1301007387 */ /* 0x000fe80000100800 */
[----:B------:R-:W-:Y:S04]  /*35650*/  STL [R1+0x800], R35 ;  /* 0x0008002301007387 */ /* 0x000fe80000100800 */
[----:B------:R0:W-:Y:S04]  /*35660*/  STL [R1+0x88], R30 ;  /* 0x0000881e01007387 */ /* 0x0001e80000100800 */
[----:B------:R1:W4:Y:S04]  /*35670*/  @!P1 LDG.E.U16 R34, desc[UR20][R4.64] ;  /* 0x0000001404229981 */ /* 0x000328000c1e1500 */
[----:B0-----:R-:W4:Y:S01]  /*35680*/  LDL.LU R30, [R1+0x410] ;  /* 0x00041000011e7983 */ /* 0x001f220000300800 */
[----:B-1----:R-:W-:-:S03]  /*35690*/  @!P1 IMAD.MOV.U32 R4, RZ, RZ, R19 ;  /* 0x000000ffff049224 */ /* 0x002fc600078e0013 */
[----:B------:R-:W4:Y:S01]  /*356a0*/  LDL.LU R12, [R1+0x418] ;  /* 0x00041800010c7983 */ /* 0x000f220000300800 */
[----:B------:R-:W-:-:S05]  /*356b0*/  @!P1 IMAD.MOV.U32 R5, RZ, RZ, R33 ;  /* 0x000000ffff059224 */ /* 0x000fca00078e0021 */
[----:B------:R0:W4:Y:S01]  /*356c0*/  @!P1 LDG.E.U16 R17, desc[UR20][R4.64] ;  /* 0x0000001404119981 */ /* 0x000122000c1e1500 */
[----:B------:R-:W-:Y:S02]  /*356d0*/  PRMT R32, RZ, 0x7610, R32 ;  /* 0x00007610ff207816 */ /* 0x000fe40000000020 */
[----:B------:R-:W-:Y:S01]  /*356e0*/  PRMT R14, RZ, 0x7610, R14 ;  /* 0x00007610ff0e7816 */ /* 0x000fe2000000000e */
[----:B------:R-:W-:Y:S04]  /*356f0*/  STL [R1+0x808], R33 ;  /* 0x0008082101007387 */ /* 0x000fe80000100800 */
[----:B------:R-:W4:Y:S01]  /*35700*/  LDL.LU R19, [R1+0x81c] ;  /* 0x00081c0001137983 */ /* 0x000f220000300800 */
[----:B------:R-:W-:Y:S02]  /*35710*/  PRMT R71, RZ, 0x7610, R71 ;  /* 0x00007610ff477816 */ /* 0x000fe40000000047 */
[----:B--2---:R-:W-:-:S02]  /*35720*/  IADD3 R8, P3, PT, R8, R70, RZ ;  /* 0x0000004608087210 */ /* 0x004fc40007f7e0ff */
[----:B---3--:R-:W-:-:S03]  /*35730*/  IADD3 R15, P4, PT, R15, R70, RZ ;  /* 0x000000460f0f7210 */ /* 0x008fc60007f9e0ff */
[----:B------:R-:W-:Y:S02]  /*35740*/  IMAD.X R27, R27, 0x1, R69, P3 ;  /* 0x000000011b1b7824 */ /* 0x000fe400018e0645 */
[----:B0-----:R-:W-:Y:S02]  /*35750*/  @!P1 IMAD.MOV.U32 R4, RZ, RZ, R8 ;  /* 0x000000ffff049224 */ /* 0x001fe400078e0008 */
[----:B------:R-:W-:Y:S01]  /*35760*/  @!P1 IMAD.MOV.U32 R5, RZ, RZ, R27 ;  /* 0x000000ffff059224 */ /* 0x000fe200078e001b */
[----:B------:R-:W-:Y:S01]  /*35770*/  IADD3 R9, P3, PT, R9, R70, RZ ;  /* 0x0000004609097210 */ /* 0x000fe20007f7e0ff */
[----:B------:R-:W-:Y:S04]  /*35780*/  STL [R1+0x814], R8 ;  /* 0x0008140801007387 */ /* 0x000fe80000100800 */
[----:B------:R0:W2:Y:S02]  /*35790*/  @!P1 LDG.E.U16 R32, desc[UR20][R4.64] ;  /* 0x0000001404209981 */ /* 0x0000a4000c1e1500 */
[----:B0-----:R-:W-:-:S02]  /*357a0*/  @!P1 IMAD.MOV.U32 R4, RZ, RZ, R15 ;  /* 0x000000ffff049224 */ /* 0x001fc400078e000f */
[----:B----4-:R-:W-:-:S04]  /*357b0*/  IMAD.X R30, R30, 0x1, R69, P4 ;  /* 0x000000011e1e7824 */ /* 0x010fc800020e0645 */
[----:B------:R-:W-:Y:S02]  /*357c0*/  @!P1 IMAD.MOV.U32 R5, RZ, RZ, R30 ;  /* 0x000000ffff059224 */ /* 0x000fe400078e001e */
[----:B------:R-:W-:-:S03]  /*357d0*/  IMAD.X R12, R12, 0x1, R69, P3 ;  /* 0x000000010c0c7824 */ /* 0x000fc600018e0645 */
[----:B------:R0:W3:Y:S04]  /*357e0*/  @!P1 LDG.E.U16 R14, desc[UR20][R4.64] ;  /* 0x00000014040e9981 */ /* 0x0000e8000c1e1500 */
[----:B------:R1:W-:Y:S01]  /*357f0*/  STL [R1+0x80], R17 ;  /* 0x0000801101007387 */ /* 0x0003e20000100800 */
[----:B0-----:R-:W-:-:S03]  /*35800*/  @!P1 IMAD.MOV.U32 R4, RZ, RZ, R9 ;  /* 0x000000ffff049224 */ /* 0x001fc600078e0009 */
[----:B-1----:R-:W4:Y:S01]  /*35810*/  LDL.LU R17, [R1+0x824] ;  /* 0x0008240001117983 */ /* 0x002f220000300800 */
[----:B------:R-:W-:-:S03]  /*35820*/  @!P1 IMAD.MOV.U32 R5, RZ, RZ, R12 ;  /* 0x000000ffff059224 */ /* 0x000fc600078e000c */
[----:B------:R-:W-:Y:S04]  /*35830*/  STL [R1+0x414], R15 ;  /* 0x0004140f01007387 */ /* 0x000fe80000100800 */
[----:B------:R0:W-:Y:S04]  /*35840*/  STL [R1+0x810], R27 ;  /* 0x0008101b01007387 */ /* 0x0001e80000100800 */
[----:B------:R-:W-:Y:S04]  /*35850*/  STL [R1+0x41c], R9 ;  /* 0x00041c0901007387 */ /* 0x000fe80000100800 */
[----:B------:R1:W2:Y:S04]  /*35860*/  @!P1 LDG.E.U16 R71, desc[UR20][R4.64] ;  /* 0x0000001404479981 */ /* 0x0002a8000c1e1500 */
[----:B0-----:R-:W2:Y:S04]  /*35870*/  LDL.LU R27, [R1+0x818] ;  /* 0x00081800011b7983 */ /* 0x001ea80000300800 */
[----:B------:R0:W-:Y:S04]  /*35880*/  STL [R1+0x410], R30 ;  /* 0x0004101e01007387 */ /* 0x0001e80000100800 */
[----:B------:R-:W2:Y:S04]  /*35890*/  LDL.LU R8, [R1+0x82c] ;  /* 0x00082c0001087983 */ /* 0x000ea80000300800 */
[----:B0-----:R-:W2:Y:S01]  /*358a0*/  LDL.LU R30, [R1+0x820] ;  /* 0x00082000011e7983 */ /* 0x001ea20000300800 */
[----:B------:R-:W-:-:S03]  /*358b0*/  IADD3 R19, P3, PT, R19, R70, RZ ;  /* 0x0000004613137210 */ /* 0x000fc60007f7e0ff */
[----:B------:R0:W-:Y:S04]  /*358c0*/  STL [R1+0x418], R12 ;  /* 0x0004180c01007387 */ /* 0x0001e80000100800 */
[----:B------:R-:W2:Y:S04]  /*358d0*/  LDL.LU R9, [R1+0x828] ;  /* 0x0008280001097983 */ /* 0x000ea80000300800 */
[----:B------:R-:W2:Y:S04]  /*358e0*/  LDL.LU R15, [R1+0x834] ;  /* 0x00083400010f7983 */ /* 0x000ea80000300800 */
[----:B------:R-:W-:Y:S04]  /*358f0*/  STL [R1+0x84], R34 ;  /* 0x0000842201007387 */ /* 0x000fe80000100800 */
[----:B------:R-:W-:Y:S04]  /*35900*/  STL [R1+0x81c], R19 ;  /* 0x00081c1301007387 */ /* 0x000fe80000100800 */
[----:B0-----:R-:W2:Y:S01]  /*35910*/  LDL.LU R12, [R1+0x83c] ;  /* 0x00083c00010c7983 */ /* 0x001ea20000300800 */
[----:B------:R-:W-:Y:S01]  /*35920*/  PRMT R31, RZ, 0x7610, R31 ;  /* 0x00007610ff1f7816 */ /* 0x000fe2000000001f */
[----:B-1----:R-:W-:Y:S01]  /*35930*/  @!P1 IMAD.MOV.U32 R4, RZ, RZ, R19 ;  /* 0x000000ffff049224 */ /* 0x002fe200078e0013 */
[----:B------:R-:W-:Y:S01]  /*35940*/  PRMT R10, RZ, 0x7610, R10 ;  /* 0x00007610ff0a7816 */ /* 0x000fe2000000000a */
[----:B---3--:R0:W-:Y:S04]  /*35950*/  STL [R1+0x78], R14 ;  /* 0x0000780e01007387 */ /* 0x0081e80000100800 */
[----:B0-----:R-:W3:Y:S01]  /*35960*/  LDL.LU R14, [R1+0x844] ;  /* 0x00084400010e7983 */ /* 0x001ee20000300800 */
[----:B----4-:R-:W-:-:S03]  /*35970*/  IADD3 R17, P4, PT, R17, R70, RZ ;  /* 0x0000004611117210 */ /* 0x010fc60007f9e0ff */
[----:B--2---:R-:W-:Y:S01]  /*35980*/  STL [R1+0x12e8], R71 ;  /* 0x0012e84701007387 */ /* 0x004fe20000100800 */
[----:B------:R-:W-:-:S03]  /*35990*/  IMAD.X R27, R27, 0x1, R69, P3 ;  /* 0x000000011b1b7824 */ /* 0x000fc600018e0645 */
[----:B------:R-:W-:Y:S01]  /*359a0*/  STL [R1+0x824], R17 ;  /* 0x0008241101007387 */ /* 0x000fe20000100800 */
[----:B------:R-:W-:Y:S01]  /*359b0*/  @!P1 IMAD.MOV.U32 R5, RZ, RZ, R27 ;  /* 0x000000ffff059224 */ /* 0x000fe200078e001b */
[----:B------:R-:W-:Y:S02]  /*359c0*/  IADD3 R8, P3, PT, R8, R70, RZ ;  /* 0x0000004608087210 */ /* 0x000fe40007f7e0ff */
[----:B------:R0:W-:Y:S04]  /*359d0*/  STL [R1+0x818], R27 ;  /* 0x0008181b01007387 */ /* 0x0001e80000100800 */
[----:B------:R-:W-:Y:S01]  /*359e0*/  STL [R1+0x82c], R8 ;  /* 0x00082c0801007387 */ /* 0x000fe20000100800 */
[----:B------:R-:W-:-:S03]  /*359f0*/  IMAD.X R30, R30, 0x1, R69, P4 ;  /* 0x000000011e1e7824 */ /* 0x000fc600020e0645 */
[----:B------:R-:W2:Y:S04]  /*35a00*/  LDL.LU R19, [R1+0x830] ;  /* 0x0008300001137983 */ /* 0x000ea80000300800 */
[----:B------:R1:W4:Y:S04]  /*35a10*/  @!P1 LDG.E.U16 R31, desc[UR20][R4.64] ;  /* 0x00000014041f9981 */ /* 0x000328000c1e1500 */
[----:B------:R-:W-:Y:S04]  /*35a20*/  STL [R1+0x820], R30 ;  /* 0x0008201e01007387 */ /* 0x000fe80000100800 */
[----:B0-----:R-:W4:Y:S01]  /*35a30*/  LDL.LU R27, [R1+0x838] ;  /* 0x00083800011b7983 */ /* 0x001f220000300800 */
[----:B-1----:R-:W-:-:S02]  /*35a40*/  @!P1 IMAD.MOV.U32 R4, RZ, RZ, R17 ;  /* 0x000000ffff049224 */ /* 0x002fc400078e0011 */
[----:B------:R-:W-:-:S05]  /*35a50*/  @!P1 IMAD.MOV.U32 R5, RZ, RZ, R30 ;  /* 0x000000ffff059224 */ /* 0x000fca00078e001e */
[----:B------:R0:W4:Y:S01]  /*35a60*/  @!P1 LDG.E.U16 R10, desc[UR20][R4.64] ;  /* 0x00000014040a9981 */ /* 0x000122000c1e1500 */
[----:B------:R-:W-:Y:S01]  /*35a70*/  IMAD.X R9, R9, 0x1, R69, P3 ;  /* 0x0000000109097824 */ /* 0x000fe200018e0645 */
[-C--:B------:R-:W-:Y:S02]  /*35a80*/  IADD3 R15, P3, PT, R15, R70.reuse, RZ ;  /* 0x000000460f0f7210 */ /* 0x080fe40007f7e0ff */
[----:B------:R-:W-:Y:S02]  /*35a90*/  PRMT R29, RZ, 0x7610, R29 ;  /* 0x00007610ff1d7816 */ /* 0x000fe4000000001d */
[----:B------:R-:W-:Y:S01]  /*35aa0*/  IADD3 R12, P4, PT, R12, R70, RZ ;  /* 0x000000460c0c7210 */ /* 0x000fe20007f9e0ff */
[----:B0-----:R-:W-:Y:S02]  /*35ab0*/  @!P1 IMAD.MOV.U32 R4, RZ, RZ, R8 ;  /* 0x000000ffff049224 */ /* 0x001fe400078e0008 */
[----:B------:R-:W-:Y:S01]  /*35ac0*/  @!P1 IMAD.MOV.U32 R5, RZ, RZ, R9 ;  /* 0x000000ffff059224 */ /* 0x000fe200078e0009 */
[----:B------:R-:W-:Y:S01]  /*35ad0*/  PRMT R28, RZ, 0x7610, R28 ;  /* 0x00007610ff1c7816 */ /* 0x000fe2000000001c */
[----:B------:R-:W-:Y:S04]  /*35ae0*/  STL [R1+0x7c], R32 ;  /* 0x00007c2001007387 */ /* 0x000fe80000100800 */
[----:B------:R0:W4:Y:S04]  /*35af0*/  @!P1 LDG.E.U16 R29, desc[UR20][R4.64] ;  /* 0x00000014041d9981 */ /* 0x000128000c1e1500 */
[----:B------:R1:W-:Y:S01]  /*35b00*/  STL [R1+0x828], R9 ;  /* 0x0008280901007387 */ /* 0x0003e20000100800 */
[----:B------:R-:W-:-:S03]  /*35b10*/  PRMT R20, RZ, 0x7610, R20 ;  /* 0x00007610ff147816 */ /* 0x000fc60000000014 */
[----:B------:R-:W4:Y:S01]  /*35b20*/  LDL.LU R17, [R1+0x840] ;  /* 0x0008400001117983 */ /* 0x000f220000300800 */
[----:B0-----:R-:W-:-:S03]  /*35b30*/  @!P1 IMAD.MOV.U32 R4, RZ, RZ, R15 ;  /* 0x000000ffff049224 */ /* 0x001fc600078e000f */
[----:B-1----:R-:W4:Y:S04]  /*35b40*/  LDL.LU R9, [R1+0x424] ;  /* 0x0004240001097983 */ /* 0x002f280000300800 */
[----:B------:R-:W-:Y:S01]  /*35b50*/  STL [R1+0x834], R15 ;  /* 0x0008340f01007387 */ /* 0x000fe20000100800 */
[----:B--2---:R-:W-:-:S04]  /*35b60*/  IMAD.X R19, R19, 0x1, R69, P3 ;  /* 0x0000000113137824 */ /* 0x004fc800018e0645 */
[----:B------:R-:W-:Y:S01]  /*35b70*/  @!P1 IMAD.MOV.U32 R5, RZ, RZ, R19 ;  /* 0x000000ffff059224 */ /* 0x000fe200078e0013 */
[----:B---3--:R-:W-:-:S04]  /*35b80*/  IADD3 R14, P3, PT, R14, R70, RZ ;  /* 0x000000460e0e7210 */ /* 0x008fc80007f7e0ff */
[----:B------:R0:W2:Y:S01]  /*35b90*/  @!P1 LDG.E.U16 R28, desc[UR20][R4.64] ;  /* 0x00000014041c9981 */ /* 0x0000a2000c1e1500 */
[----:B----4-:R-:W-:Y:S02]  /*35ba0*/  IMAD.X R27, R27, 0x1, R69, P4 ;  /* 0x000000011b1b7824 */ /* 0x010fe400020e0645 */
[----:B0-----:R-:W-:Y:S01]  /*35bb0*/  @!P1 IMAD.MOV.U32 R4, RZ, RZ, R12 ;  /* 0x000000ffff049224 */ /* 0x001fe200078e000c */
[----:B------:R0:W-:Y:S01]  /*35bc0*/  STL [R1+0x6c], R10 ;  /* 0x00006c0a01007387 */ /* 0x0001e20000100800 */
[----:B------:R-:W-:-:S05]  /*35bd0*/  @!P1 IMAD.MOV.U32 R5, RZ, RZ, R27 ;  /* 0x000000ffff059224 */ /* 0x000fca00078e001b */
[----:B------:R1:W3:Y:S04]  /*35be0*/  @!P1 LDG.E.U16 R20, desc[UR20][R4.64] ;  /* 0x0000001404149981 */ /* 0x0002e8000c1e1500 */
[----:B0-----:R-:W4:Y:S04]  /*35bf0*/  LDL.LU R10, [R1+0x42c] ;  /* 0x00042c00010a7983 */ /* 0x001f280000300800 */
[----:B------:R-:W2:Y:S04]  /*35c00*/  LDL.LU R8, [R1+0x84c] ;  /* 0x00084c0001087983 */ /* 0x000ea80000300800 */
[----:B------:R-:W-:Y:S04]  /*35c10*/  STL [R1+0x83c], R12 ;  /* 0x00083c0c01007387 */ /* 0x000fe80000100800 */
[----:B------:R0:W-:Y:S04]  /*35c20*/  STL [R1+0x830], R19 ;  /* 0x0008301301007387 */ /* 0x0001e80000100800 */
[----:B------:R-:W-:Y:S04]  /*35c30*/  STL [R1+0x844], R14 ;  /* 0x0008440e01007387 */ /* 0x000fe80000100800 */
[----:B0-----:R-:W2:Y:S04]  /*35c40*/  LDL.LU R19, [R1+0x420] ;  /* 0x0004200001137983 */ /* 0x001ea80000300800 */
[----:B------:R-:W-:Y:S04]  /*35c50*/  STL [R1+0x838], R27 ;  /* 0x0008381b01007387 */ /* 0x000fe80000100800 */
[----:B------:R-:W2:Y:S01]  /*35c60*/  LDL.LU R15, [R1+0x428] ;  /* 0x00042800010f7983 */ /* 0x000ea20000300800 */
[----:B------:R-:W-:Y:S01]  /*35c70*/  IMAD.X R17, R17, 0x1, R69, P3 ;  /* 0x0000000111117824 */ /* 0x000fe200018e0645 */
[----:B------:R-:W-:Y:S01]  /*35c80*/  IADD3 R9, P3, PT, R9, R70, RZ ;  /* 0x0000004609097210 */ /* 0x000fe20007f7e0ff */
[----:B-1----:R-:W-:Y:S01]  /*35c90*/  @!P1 IMAD.MOV.U32 R4, RZ, RZ, R14 ;  /* 0x000000ffff049224 */ /* 0x002fe200078e000e */
[----:B------:R-:W-:Y:S01]  /*35ca0*/  PRMT R26, RZ, 0x7610, R26 ;  /* 0x00007610ff1a7816 */ /* 0x000fe2000000001a */
[----:B------:R-:W-:Y:S01]  /*35cb0*/  STL [R1+0x70], R31 ;  /* 0x0000701f01007387 */ /* 0x000fe20000100800 */
[----:B------:R-:W-:-:S03]  /*35cc0*/  @!P1 IMAD.MOV.U32 R5, RZ, RZ, R17 ;  /* 0x000000ffff059224 */ /* 0x000fc600078e0011 */
[----:B------:R-:W2:Y:S04]  /*35cd0*/  LDL.LU R12, [R1+0x848] ;  /* 0x00084800010c7983 */ /* 0x000ea80000300800 */
[----:B------:R-:W-:Y:S01]  /*35ce0*/  STL [R1+0x840], R17 ;  /* 0x0008401101007387 */ /* 0x000fe20000100800 */
[----:B------:R-:W-:-:S03]  /*35cf0*/  PRMT R25, RZ, 0x7610, R25 ;  /* 0x00007610ff197816 */ /* 0x000fc60000000019 */
[----:B------:R0:W2:Y:S01]  /*35d00*/  @!P1 LDG.E.U16 R26, desc[UR20][R4.64] ;  /* 0x00000014041a9981 */ /* 0x0000a2000c1e1500 */
[----:B------:R-:W-:Y:S01]  /*35d10*/  PRMT R3, RZ, 0x7610, R3 ;  /* 0x00007610ff037816 */ /* 0x000fe20000000003 */
[----:B0-----:R-:W-:Y:S02]  /*35d20*/  @!P1 IMAD.MOV.U32 R4, RZ, RZ, R9 ;  /* 0x000000ffff049224 */ /* 0x001fe400078e0009 */
[----:B---3--:R0:W-:Y:S01]  /*35d30*/  STL [R1+0x60], R20 ;  /* 0x0000601401007387 */ /* 0x0081e20000100800 */
[----:B----4-:R-:W-:-:S03]  /*35d40*/  IADD3 R10, P4, PT, R10, R70, RZ ;  /* 0x000000460a0a7210 */ /* 0x010fc60007f9e0ff */
[----:B0-----:R-:W3:Y:S04]  /*35d50*/  LDL.LU R20, [R1+0x850] ;  /* 0x0008500001147983 */ /* 0x001ee80000300800 */
[----:B------:R-:W4:Y:S04]  /*35d60*/  LDL.LU R14, [R1+0x854] ;  /* 0x00085400010e7983 */ /* 0x000f280000300800 */
[----:B------:R-:W-:Y:S04]  /*35d70*/  STL [R1+0x424], R9 ;  /* 0x0004240901007387 */ /* 0x000fe80000100800 */
[----:B------:R-:W3:Y:S01]  /*35d80*/  LDL.LU R17, [R1+0x85c] ;  /* 0x00085c0001117983 */ /* 0x000ee20000300800 */
[----:B--2---:R-:W-:Y:S01]  /*35d90*/  IMAD.X R19, R19, 0x1, R69, P3 ;  /* 0x0000000113137824 */ /* 0x004fe200018e0645 */
[----:B------:R-:W-:-:S03]  /*35da0*/  IADD3 R8, P3, PT, R8, R70, RZ ;  /* 0x0000004608087210 */ /* 0x000fc60007f7e0ff */
[----:B------:R-:W-:Y:S01]  /*35db0*/  @!P1 IMAD.MOV.U32 R5, RZ, RZ, R19 ;  /* 0x000000ffff059224 */ /* 0x000fe200078e0013 */
[----:B------:R-:W-:Y:S01]  /*35dc0*/  STL [R1+0x68], R29 ;  /* 0x0000681d01007387 */ /* 0x000fe20000100800 */
[----:B------:R-:W-:-:S03]  /*35dd0*/  IMAD.X R15, R15, 0x1, R69, P4 ;  /* 0x000000010f0f7824 */ /* 0x000fc600020e0645 */
[----:B------:R0:W2:Y:S04]  /*35de0*/  @!P1 LDG.E.U16 R25, desc[UR20][R4.64] ;  /* 0x0000001404199981 */ /* 0x0000a8000c1e1500 */
[----:B------:R-:W-:Y:S04]  /*35df0*/  STL [R1+0x42c], R10 ;  /* 0x00042c0a01007387 */ /* 0x000fe80000100800 */
[----:B------:R1:W-:Y:S01]  /*35e00*/  STL [R1+0x420], R19 ;  /* 0x0004201301007387 */ /* 0x0003e20000100800 */
[----:B0-----:R-:W-:Y:S02]  /*35e10*/  @!P1 IMAD.MOV.U32 R4, RZ, RZ, R10 ;  /* 0x000000ffff049224 */ /* 0x001fe400078e000a */
[----:B------:R-:W-:Y:S01]  /*35e20*/  @!P1 IMAD.MOV.U32 R5, RZ, RZ, R15 ;  /* 0x000000ffff059224 */ /* 0x000fe200078e000f */
[----:B------:R-:W-:Y:S04]  /*35e30*/  STL [R1+0x84c], R8 ;  /* 0x00084c0801007387 */ /* 0x000fe80000100800 */
[----:B------:R0:W2:Y:S04]  /*35e40*/  @!P1 LDG.E.U16 R3, desc[UR20][R4.64] ;  /* 0x0000001404039981 */ /* 0x0000a8000c1e1500 */
[----:B-1----:R-:W2:Y:S04]  /*35e50*/  LDL.LU R19, [R1+0x858] ;  /* 0x0008580001137983 */ /* 0x002ea80000300800 */
[----:B------:R1:W-:Y:S04]  /*35e60*/  STL [R1+0x428], R15 ;  /* 0x0004280f01007387 */ /* 0x0003e80000100800 */
[----:B------:R-:W2:Y:S01]  /*35e70*/  LDL.LU R9, [R1+0x864] ;  /* 0x0008640001097983 */ /* 0x000ea20000300800 */
[----:B------:R-:W-:Y:S01]  /*35e80*/  IMAD.X R12, R12, 0x1, R69, P3 ;  /* 0x000000010c0c7824 */ /* 0x000fe200018e0645 */
[----:B------:R-:W-:Y:S01]  /*35e90*/  PRMT R24, RZ, 0x7610, R24 ;  /* 0x00007610ff187816 */ /* 0x000fe20000000018 */
[----:B0-----:R-:W-:-:S02]  /*35ea0*/  @!P1 IMAD.MOV.U32 R4, RZ, RZ, R8 ;  /* 0x000000ffff049224 */ /* 0x001fc400078e0008 */
[----:B------:R-:W-:Y:S01]  /*35eb0*/  @!P1 IMAD.MOV.U32 R5, RZ, RZ, R12 ;  /* 0x000000ffff059224 */ /* 0x000fe200078e000c */
[----:B------:R-:W-:Y:S01]  /*35ec0*/  PRMT R23, RZ, 0x7610, R23 ;  /* 0x00007610ff177816 */ /* 0x000fe20000000017 */
[----:B------:R-:W-:Y:S04]  /*35ed0*/  STL [R1+0x64], R28 ;  /* 0x0000641c01007387 */ /* 0x000fe80000100800 */
[----:B------:R0:W2:Y:S01]  /*35ee0*/  @!P1 LDG.E.U16 R24, desc[UR20][R4.64] ;  /* 0x0000001404189981 */ /* 0x0000a2000c1e1500 */
[----:B------:R-:W-:-:S03]  /*35ef0*/  PRMT R11, RZ, 0x7610, R11 ;  /* 0x00007610ff0b7816 */ /* 0x000fc6000000000b */
[----:B------:R-:W2:Y:S04]  /*35f00*/  LDL.LU R10, [R1+0x860] ;  /* 0x00086000010a7983 */ /* 0x000ea80000300800 */
[----:B------:R0:W-:Y:S01]  /*35f10*/  STL [R1+0x848], R12 ;  /* 0x0008480c01007387 */ /* 0x0001e20000100800 */
[----:B----4-:R-:W-:-:S05]  /*35f20*/  IADD3 R14, P3, PT, R14, R70, RZ ;  /* 0x000000460e0e7210 */ /* 0x010fca0007f7e0ff */
[----:B---3--:R-:W-:Y:S01]  /*35f30*/  IMAD.X R20, R20, 0x1, R69, P3 ;  /* 0x0000000114147824 */ /* 0x008fe200018e0645 */
[----:B------:R-:W-:Y:S01]  /*35f40*/  IADD3 R17, P4, PT, R17, R70, RZ ;  /* 0x0000004611117210 */ /* 0x000fe20007f9e0ff */
[----:B0-----:R-:W-:Y:S02]  /*35f50*/  @!P1 IMAD.MOV.U32 R4, RZ, RZ, R14 ;  /* 0x000000ffff049224 */ /* 0x001fe400078e000e */
[----:B------:R-:W-:-:S05]  /*35f60*/  @!P1 IMAD.MOV.U32 R5, RZ, RZ, R20 ;  /* 0x000000ffff059224 */ /* 0x000fca00078e0014 */
[----:B------:R0:W3:Y:S02]  /*35f70*/  @!P1 LDG.E.U16 R23, desc[UR20][R4.64] ;  /* 0x0000001404179981 */ /* 0x0000e4000c1e1500 */
[----:B0-----:R-:W-:Y:S02]  /*35f80*/  @!P1 IMAD.MOV.U32 R4, RZ, RZ, R17 ;  /* 0x000000ffff049224 */ /* 0x001fe400078e0011 */
[----:B--2---:R-:W-:Y:S01]  /*35f90*/  STL [R1+0x12ec], R3 ;  /* 0x0012ec0301007387 */ /* 0x004fe20000100800 */
[----:B------:R-:W-:-:S03]  /*35fa0*/  IMAD.X R19, R19, 0x1, R69, P4 ;  /* 0x0000000113137824 */ /* 0x000fc600020e0645 */
[----:B-1----:R-:W2:Y:S01]  /*35fb0*/  LDL.LU R15, [R1+0x868] ;  /* 0x00086800010f7983 */ /* 0x002ea20000300800 */
[----:B------:R-:W-:-:S03]  /*35fc0*/  @!P1 IMAD.MOV.U32 R5, RZ, RZ, R19 ;  /* 0x000000ffff059224 */ /* 0x000fc600078e0013 */
[----:B------:R-:W4:Y:S01]  /*35fd0*/  LDL.LU R8, [R1+0x86c] ;  /* 0x00086c0001087983 */ /* 0x000f220000300800 */
[----:B------:R-:W-:-:S03]  /*35fe0*/  IADD3 R9, P3, PT, R9, R70, RZ ;  /* 0x0000004609097210 */ /* 0x000fc60007f7e0ff */
[----:B------:R-:W-:Y:S04]  /*35ff0*/  STL [R1+0x854], R14 ;  /* 0x0008540e01007387 */ /* 0x000fe80000100800 */
[----:B------:R-:W3:Y:S04]  /*36000*/  LDL.LU R12, [R1+0x874] ;  /* 0x00087400010c7983 */ /* 0x000ee80000300800 */
[----:B------:R-:W-:Y:S04]  /*36010*/  STL [R1+0x5c], R26 ;  /* 0x00005c1a01007387 */ /* 0x000fe80000100800 */
[----:B------:R0:W3:Y:S04]  /*36020*/  @!P1 LDG.E.U16 R11, desc[UR20][R4.64] ;  /* 0x00000014040b9981 */ /* 0x0000e8000c1e1500 */
[----:B------:R-:W-:Y:S04]  /*36030*/  STL [R1+0x85c], R17 ;  /* 0x00085c1101007387 */ /* 0x000fe80000100800 */
[----:B------:R1:W-:Y:S04]  /*36040*/  STL [R1+0x850], R20 ;  /* 0x0008501401007387 */ /* 0x0003e80000100800 */
[----:B------:R-:W-:Y:S04]  /*36050*/  STL [R1+0x864], R9 ;  /* 0x0008640901007387 */ /* 0x000fe80000100800 */
[----:B-1----:R-:W3:Y:S04]  /*36060*/  LDL.LU R20, [R1+0x870] ;  /* 0x0008700001147983 */ /* 0x002ee80000300800 */
[----:B------:R-:W-:Y:S04]  /*36070*/  STL [R1+0x858], R19 ;  /* 0x0008581301007387 */ /* 0x000fe80000100800 */
[----:B------:R-:W3:Y:S04]  /*36080*/  LDL.LU R14, [R1+0x434] ;  /* 0x00043400010e7983 */ /* 0x000ee80000300800 */
[----:B------:R-:W-:Y:S04]  /*36090*/  STL [R1+0x58], R25 ;  /* 0x0000581901007387 */ /* 0x000fe80000100800 */
[----:B------:R-:W3:Y:S01]  /*360a0*/  LDL.LU R17, [R1+0x430] ;  /* 0x0004300001117983 */ /* 0x000ee20000300800 */
[----:B------:R-:W-:Y:S01]  /*360b0*/  IMAD.X R10, R10, 0x1, R69, P3 ;  /* 0x000000010a0a7824 */ /* 0x000fe200018e0645 */
[----:B------:R-:W-:Y:S01]  /*360c0*/  PRMT R22, RZ, 0x7610, R22 ;  /* 0x00007610ff167816 */ /* 0x000fe20000000016 */
[----:B0-----:R-:W-:-:S02]  /*360d0*/  @!P1 IMAD.MOV.U32 R4, RZ, RZ, R9 ;  /* 0x000000ffff049224 */ /* 0x001fc400078e0009 */
[----:B------:R-:W-:Y:S01]  /*360e0*/  @!P1 IMAD.MOV.U32 R5, RZ, RZ, R10 ;  /* 0x000000ffff059224 */ /* 0x000fe200078e000a */
[----:B------:R-:W-:Y:S01]  /*360f0*/  STL [R1+0x860], R10 ;  /* 0x0008600a01007387 */ /* 0x000fe20000100800 */
[----:B------:R-:W-:-:S03]  /*36100*/  PRMT R21, RZ, 0x7610, R21 ;  /* 0x00007610ff157816 */ /* 0x000fc60000000015 */
[----:B------:R0:W3:Y:S01]  /*36110*/  @!P1 LDG.E.U16 R22, desc[UR20][R4.64] ;  /* 0x0000001404169981 */ /* 0x0000e2000c1e1500 */
[----:B------:R-:W-:Y:S02]  /*36120*/  PRMT R18, RZ, 0x7610, R18 ;  /* 0x00007610ff127816 */ /* 0x000fe40000000012 */
[----:B------:R-:W-:Y:S02]  /*36130*/  PRMT R71, RZ, 0x7610, R71 ;  /* 0x00007610ff477816 */ /* 0x000fe40000000047 */
[----:B----4-:R-:W-:-:S05]  /*36140*/  IADD3 R8, P3, PT, R8, R70, RZ ;  /* 0x0000004608087210 */ /* 0x010fca0007f7e0ff */
[----:B--2---:R-:W-:Y:S01]  /*36150*/  IMAD.X R15, R15, 0x1, R69, P3 ;  /* 0x000000010f0f7824 */ /* 0x004fe200018e0645 */
[----:B---3--:R-:W-:Y:S01]  /*36160*/  IADD3 R12, P4, PT, R12, R70, RZ ;  /* 0x000000460c0c7210 */ /* 0x008fe20007f9e0ff */
[----:B0-----:R-:W-:Y:S02]  /*36170*/  @!P1 IMAD.MOV.U32 R4, RZ, RZ, R8 ;  /* 0x000000ffff049224 */ /* 0x001fe400078e0008 */
[----:B------:R-:W-:Y:S01]  /*36180*/  @!P1 IMAD.MOV.U32 R5, RZ, RZ, R15 ;  /* 0x000000ffff059224 */ /* 0x000fe200078e000f */
[----:B------:R0:W-:Y:S04]  /*36190*/  STL [R1+0x48], R11 ;  /* 0x0000480b01007387 */ /* 0x0001e80000100800 */
[----:B------:R1:W2:Y:S04]  /*361a0*/  @!P1 LDG.E.U16 R21, desc[UR20][R4.64] ;  /* 0x0000001404159981 */ /* 0x0002a8000c1e1500 */
[----:B0-----:R-:W3:Y:S04]  /*361b0*/  LDL.LU R11, [R1+0x438] ;  /* 0x00043800010b7983 */ /* 0x001ee80000300800 */
[----:B------:R-:W4:Y:S04]  /*361c0*/  LDL.LU R10, [R1+0x43c] ;  /* 0x00043c00010a7983 */ /* 0x000f280000300800 */
[----:B------:R-:W-:Y:S01]  /*361d0*/  STL [R1+0x86c], R8 ;  /* 0x00086c0801007387 */ /* 0x000fe20000100800 */
[----:B------:R-:W-:-:S03]  /*361e0*/  IMAD.X R20, R20, 0x1, R69, P4 ;  /* 0x0000000114147824 */ /* 0x000fc600020e0645 */
[----:B------:R-:W2:Y:S01]  /*361f0*/  LDL.LU R19, [R1+0x878] ;  /* 0x0008780001137983 */ /* 0x000ea20000300800 */
[----:B------:R-:W-:-:S03]  /*36200*/  IADD3 R14, P3, PT, R14, R70, RZ ;  /* 0x000000460e0e7210 */ /* 0x000fc60007f7e0ff */
[----:B------:R-:W2:Y:S01]  /*36210*/  LDL.LU R9, [R1+0x87c] ;  /* 0x00087c0001097983 */ /* 0x000ea20000300800 */
[----:B-1----:R-:W-:-:S03]  /*36220*/  @!P1 IMAD.MOV.U32 R4, RZ, RZ, R12 ;  /* 0x000000ffff049224 */ /* 0x002fc600078e000c */
[----:B------:R-:W-:Y:S01]  /*36230*/  STL [R1+0x50], R24 ;  /* 0x0000501801007387 */ /* 0x000fe20000100800 */
[----:B------:R-:W-:-:S03]  /*36240*/  @!P1 IMAD.MOV.U32 R5, RZ, RZ, R20 ;  /* 0x000000ffff059224 */ /* 0x000fc600078e0014 */
[----:B------:R-:W-:Y:S01]  /*36250*/  STL [R1+0x874], R12 ;  /* 0x0008740c01007387 */ /* 0x000fe20000100800 */
[----:B------:R-:W-:-:S03]  /*36260*/  IMAD.X R17, R17, 0x1, R69, P3 ;  /* 0x0000000111117824 */ /* 0x000fc600018e0645 */
[----:B------:R0:W-:Y:S04]  /*36270*/  STL [R1+0x868], R15 ;  /* 0x0008680f01007387 */ /* 0x0001e80000100800 */
[----:B------:R-:W-:Y:S04]  /*36280*/  STL [R1+0x434], R14 ;  /* 0x0004340e01007387 */ /* 0x000fe80000100800 */
[----:B------:R1:W2:Y:S04]  /*36290*/  @!P1 LDG.E.U16 R18, desc[UR20][R4.64] ;  /* 0x0000001404129981 */ /* 0x0002a8000c1e1500 */
[----:B0-----:R-:W2:Y:S04]  /*362a0*/  LDL.LU R15, [R1+0x880] ;  /* 0x00088000010f7983 */ /* 0x001ea80000300800 */
[----:B------:R-:W-:Y:S01]  /*362b0*/  STL [R1+0x870], R20 ;  /* 0x0008701401007387 */ /* 0x000fe20000100800 */
[----:B-1----:R-:W-:-:S03]  /*362c0*/  @!P1 IMAD.MOV.U32 R4, RZ, RZ, R14 ;  /* 0x000000ffff049224 */ /* 0x002fc600078e000e */
[----:B------:R-:W2:Y:S01]  /*362d0*/  LDL.LU R8, [R1+0x884] ;  /* 0x0008840001087983 */ /* 0x000ea20000300800 */
[----:B------:R-:W-:-:S05]  /*362e0*/  @!P1 IMAD.MOV.U32 R5, RZ, RZ, R17 ;  /* 0x000000ffff059224 */ /* 0x000fca00078e0011 */
[----:B------:R0:W2:Y:S01]  /*362f0*/  @!P1 LDG.E.U16 R71, desc[UR20][R4.64] ;  /* 0x0000001404479981 */ /* 0x0000a2000c1e1500 */
[----:B------:R-:W-:-:S03]  /*36300*/  PRMT R2, RZ, 0x7610, R2 ;  /* 0x00007610ff027816 */ /* 0x000fc60000000002 */
[----:B------:R-:W-:Y:S01]  /*36310*/  STL [R1+0x4c], R23 ;  /* 0x00004c1701007387 */ /* 0x000fe20000100800 */
[----:B------:R-:W-:-:S03]  /*36320*/  PRMT R16, RZ, 0x7610, R16 ;  /* 0x00007610ff107816 */ /* 0x000fc60000000010 */
[----:B------:R-:W2:Y:S04]  /*36330*/  LDL.LU R12, [R1+0x88c] ;  /* 0x00088c00010c7983 */ /* 0x000ea80000300800 */
[----:B------:R-:W-:Y:S01]  /*36340*/  STL [R1+0x430], R17 ;  /* 0x0004301101007387 */ /* 0x000fe20000100800 */
[----:B------:R-:W-:Y:S02]  /*36350*/  PRMT R13, RZ, 0x7610, R13 ;  /* 0x00007610ff0d7816 */ /* 0x000fe4000000000d */
[----:B----4-:R-:W-:-:S05]  /*36360*/  IADD3 R10, P3, PT, R10, R70, RZ ;  /* 0x000000460a0a7210 */ /* 0x010fca0007f7e0ff */
[----:B---3--:R-:W-:Y:S02]  /*36370*/  IMAD.X R11, R11, 0x1, R69, P3 ;  /* 0x000000010b0b7824 */ /* 0x008fe400018e0645 */
[----:B0-----:R-:W-:Y:S02]  /*36380*/  @!P1 IMAD.MOV.U32 R4, RZ, RZ, R10 ;  /* 0x000000ffff049224 */ /* 0x001fe400078e000a */
[----:B------:R-:W-:Y:S01]  /*36390*/  @!P1 IMAD.MOV.U32 R5, RZ, RZ, R11 ;  /* 0x000000ffff059224 */ /* 0x000fe200078e000b */
[----:B--2---:R-:W-:-:S04]  /*363a0*/  IADD3 R9, P4, PT, R9, R70, RZ ;  /* 0x0000004609097210 */ /* 0x004fc80007f9e0ff */
[----:B------:R0:W2:Y:S01]  /*363b0*/  @!P1 LDG.E.U16 R2, desc[UR20][R4.64] ;  /* 0x0000001404029981 */ /* 0x0000a2000c1e1500 */
[----:B------:R-:W-:Y:S02]  /*363c0*/  IMAD.X R19, R19, 0x1, R69, P4 ;  /* 0x0000000113137824 */ /* 0x000fe400020e0645 */
[----:B0-----:R-:W-:Y:S02]  /*363d0*/  @!P1 IMAD.MOV.U32 R4, RZ, RZ, R9 ;  /* 0x000000ffff049224 */ /* 0x001fe400078e0009 */
[----:B------:R-:W-:-:S05]  /*363e0*/  @!P1 IMAD.MOV.U32 R5, RZ, RZ, R19 ;  /* 0x000000ffff059224 */ /* 0x000fca00078e0013 */
[----:B------:R0:W3:Y:S04]  /*363f0*/  @!P1 LDG.E.U16 R16, desc[UR20][R4.64] ;  /* 0x0000001404109981 */ /* 0x0000e8000c1e1500 */
[----:B------:R1:W-:Y:S01]  /*36400*/  STL [R1+0x3c], R18 ;  /* 0x00003c1201007387 */ /* 0x0003e20000100800 */
[----:B------:R-:W-:-:S03]  /*36410*/  IADD3 R8, P3, PT, R8, R70, RZ ;  /* 0x0000004608087210 */ /* 0x000fc60007f7e0ff */
[----:B-1----:R-:W4:Y:S04]  /*36420*/  LDL.LU R18, [R1+0x888] ;  /* 0x0008880001127983 */ /* 0x002f280000300800 */
[----:B------:R-:W4:Y:S01]  /*36430*/  LDL.LU R17, [R1+0x890] ;  /* 0x0008900001117983 */ /* 0x000f220000300800 */
[----:B------:R-:W-:-:S03]  /*36440*/  IMAD.X R15, R15, 0x1, R69, P3 ;  /* 0x000000010f0f7824 */ /* 0x000fc600018e0645 */
[----:B------:R-:W-:Y:S01]  /*36450*/  STL [R1+0x43c], R10 ;  /* 0x00043c0a01007387 */ /* 0x000fe20000100800 */
[----:B0-----:R-:W-:-:S03]  /*36460*/  @!P1 IMAD.MOV.U32 R4, RZ, RZ, R8 ;  /* 0x000000ffff049224 */ /* 0x001fc600078e0008 */
[----:B------:R-:W4:Y:S01]  /*36470*/  LDL.LU R14, [R1+0x894] ;  /* 0x00089400010e7983 */ /* 0x000f220000300800 */
[----:B------:R-:W-:-:S03]  /*36480*/  @!P1 IMAD.MOV.U32 R5, RZ, RZ, R15 ;  /* 0x000000ffff059224 */ /* 0x000fc600078e000f */
[----:B------:R-:W-:Y:S04]  /*36490*/  STL [R1+0x12f0], R71 ;  /* 0x0012f04701007387 */ /* 0x000fe80000100800 */
[----:B------:R-:W-:Y:S04]  /*364a0*/  STL [R1+0x44], R22 ;  /* 0x0000441601007387 */ /* 0x000fe80000100800 */
[----:B------:R-:W-:Y:S04]  /*364b0*/  STL [R1+0x87c], R9 ;  /* 0x00087c0901007387 */ /* 0x000fe80000100800 */
[----:B------:R0:W-:Y:S04]  /*364c0*/  STL [R1+0x438], R11 ;  /* 0x0004380b01007387 */ /* 0x0001e80000100800 */
[----:B------:R-:W-:Y:S04]  /*364d0*/  STL [R1+0x884], R8 ;  /* 0x0008840801007387 */ /* 0x000fe80000100800 */
[----:B------:R1:W4:Y:S04]  /*364e0*/  @!P1 LDG.E.U16 R13, desc[UR20][R4.64] ;  /* 0x00000014040d9981 */ /* 0x000328000c1e1500 */
[----:B0-----:R-:W4:Y:S04]  /*364f0*/  LDL.LU R11, [R1+0x898] ;  /* 0x00089800010b7983 */ /* 0x001f280000300800 */
[----:B------:R-:W-:Y:S04]  /*36500*/  STL [R1+0x878], R19 ;  /* 0x0008781301007387 */ /* 0x000fe80000100800 */
[----:B------:R-:W4:Y:S01]  /*36510*/  LDL.LU R10, [R1+0x89c] ;  /* 0x00089c00010a7983 */ /* 0x000f220000300800 */
[----:B------:R-:W-:-:S02]  /*36520*/  IADD3 R12, P3, PT, R12, R70, RZ ;  /* 0x000000460c0c7210 */ /* 0x000fc40007f7e0ff */
[----:B------:R-:W-:-:S03]  /*36530*/  PRMT R7, RZ, 0x7610, R7 ;  /* 0x00007610ff077816 */ /* 0x000fc60000000007 */
[----:B-1----:R-:W-:Y:S01]  /*36540*/  @!P1 IMAD.MOV.U32 R4, RZ, RZ, R12 ;  /* 0x000000ffff049224 */ /* 0x002fe200078e000c */
[----:B------:R-:W-:Y:S01]  /*36550*/  PRMT R6, RZ, 0x7610, R6 ;  /* 0x00007610ff067816 */ /* 0x000fe20000000006 */
[----:B--2---:R-:W-:Y:S04]  /*36560*/  STL [R1+0x12f4], R2 ;  /* 0x0012f40201007387 */ /* 0x004fe80000100800 */
[----:B------:R-:W-:Y:S04]  /*36570*/  STL [R1+0x40], R21 ;  /* 0x0000401501007387 */ /* 0x000fe80000100800 */
[----:B------:R-:W2:Y:S04]  /*36580*/  LDL.LU R9, [R1+0x8a4] ;  /* 0x0008a40001097983 */ /* 0x000ea80000300800 */
[----:B------:R-:W-:Y:S04]  /*36590*/  STL [R1+0x880], R15 ;  /* 0x0008800f01007387 */ /* 0x000fe80000100800 */
[----:B---3--:R0:W-:Y:S04]  /*365a0*/  STL [R1+0x30], R16 ;  /* 0x0000301001007387 */ /* 0x0081e80000100800 */
[----:B0-----:R-:W3:Y:S04]  /*365b0*/  LDL.LU R16, [R1+0x8a0] ;  /* 0x0008a00001107983 */ /* 0x001ee80000300800 */
[----:B------:R-:W3:Y:S01]  /*365c0*/  LDL.LU R8, [R1+0x444] ;  /* 0x0004440001087983 */ /* 0x000ee20000300800 */
[----:B----4-:R-:W-:-:S03]  /*365d0*/  IMAD.X R18, R18, 0x1, R69, P3 ;  /* 0x0000000112127824 */ /* 0x010fc600018e0645 */
[----:B------:R-:W-:Y:S01]  /*365e0*/  STL [R1+0x88c], R12 ;  /* 0x00088c0c01007387 */ /* 0x000fe20000100800 */
[----:B------:R-:W-:-:S05]  /*365f0*/  @!P1 IMAD.MOV.U32 R5, RZ, RZ, R18 ;  /* 0x000000ffff059224 */ /* 0x000fca00078e0012 */
[----:B------:R0:W4:Y:S01]  /*36600*/  @!P1 LDG.E.U16 R7, desc[UR20][R4.64] ;  /* 0x0000001404079981 */ /* 0x000122000c1e1500 */
[----:B------:R-:W-:-:S05]  /*36610*/  IADD3 R14, P4, PT, R14, R70, RZ ;  /* 0x000000460e0e7210 */ /* 0x000fca0007f9e0ff */
[----:B------:R-:W-:Y:S02]  /*36620*/  IMAD.X R17, R17, 0x1, R69, P4 ;  /* 0x0000000111117824 */ /* 0x000fe400020e0645 */
[----:B0-----:R-:W-:Y:S02]  /*36630*/  @!P1 IMAD.MOV.U32 R4, RZ, RZ, R14 ;  /* 0x000000ffff049224 */ /* 0x001fe400078e000e */
[----:B------:R-:W-:-:S05]  /*36640*/  @!P1 IMAD.MOV.U32 R5, RZ, RZ, R17 ;  /* 0x000000ffff059224 */ /* 0x000fca00078e0011 */
[----:B------:R0:W4:Y:S04]  /*36650*/  @!P1 LDG.E.U16 R6, desc[UR20][R4.64] ;  /* 0x0000001404069981 */ /* 0x000128000c1e1500 */
[----:B------:R1:W-:Y:S04]  /*36660*/  STL [R1+0x2c], R13 ;  /* 0x00002c0d01007387 */ /* 0x0003e80000100800 */
[----:B-1----:R-:W4:Y:S01]  /*36670*/  LDL.LU R13, [R1+0x440] ;  /* 0x00044000010d7983 */ /* 0x002f220000300800 */
[----:B------:R-:W-:-:S03]  /*36680*/  IADD3 R10, P3, PT, R10, R70, RZ ;  /* 0x000000460a0a7210 */ /* 0x000fc60007f7e0ff */
[----:B------:R-:W4:Y:S04]  /*36690*/  LDL.LU R15, [R1+0x448] ;  /* 0x00044800010f7983 */ /* 0x000f280000300800 */
[----:B------:R-:W-:Y:S04]  /*366a0*/  STL [R1+0x894], R14 ;  /* 0x0008940e01007387 */ /* 0x000fe80000100800 */
[----:B------:R-:W-:Y:S04]  /*366b0*/  STL [R1+0x888], R18 ;  /* 0x0008881201007387 */ /* 0x000fe80000100800 */
[----:B------:R-:W-:Y:S04]  /*366c0*/  STL [R1+0x89c], R10 ;  /* 0x00089c0a01007387 */ /* 0x000fe80000100800 */
[----:B------:R-:W4:Y:S01]  /*366d0*/  LDL.LU R12, [R1+0x44c] ;  /* 0x00044c00010c7983 */ /* 0x000f220000300800 */
[----:B------:R-:W-:Y:S01]  /*366e0*/  IMAD.X R11, R11, 0x1, R69, P3 ;  /* 0x000000010b0b7824 */ /* 0x000fe200018e0645 */
[----:B------:R-:W-:Y:S01]  /*366f0*/  PRMT R2, RZ, 0x7610, R2 ;  /* 0x00007610ff027816 */ /* 0x000fe20000000002 */
[----:B0-----:R-:W-:-:S02]  /*36700*/  @!P1 IMAD.MOV.U32 R4, RZ, RZ, R10 ;  /* 0x000000ffff049224 */ /* 0x001fc400078e000a */
[----:B------:R-:W-:Y:S01]  /*36710*/  @!P1 IMAD.MOV.U32 R5, RZ, RZ, R11 ;  /* 0x000000ffff059224 */ /* 0x000fe200078e000b */
[----:B------:R-:W-:Y:S01]  /*36720*/  PRMT R3, RZ, 0x7610, R3 ;  /* 0x00007610ff037816 */ /* 0x000fe20000000003 */
[----:B------:R-:W-:Y:S04]  /*36730*/  STL [R1+0x890], R17 ;  /* 0x0008901101007387 */ /* 0x000fe80000100800 */
[----:B------:R0:W4:Y:S01]  /*36740*/  @!P1 LDG.E.U16 R2, desc[UR20][R4.64] ;  /* 0x0000001404029981 */ /* 0x000122000c1e1500 */
[----:B------:R-:W-:Y:S02]  /*36750*/  PRMT R72, RZ, 0x7610, R72 ;  /* 0x00007610ff487816 */ /* 0x000fe40000000048 */
[----:B------:R-:W-:Y:S02]  /*36760*/  PRMT R0, RZ, 0x7610, R0 ;  /* 0x00007610ff007816 */ /* 0x000fe40000000000 */
[----:B--2---:R-:W-:-:S05]  /*36770*/  IADD3 R9, P3, PT, R9, R70, RZ ;  /* 0x0000004609097210 */ /* 0x004fca0007f7e0ff */
[----:B0-----:R-:W-:Y:S02]  /*36780*/  @!P1 IMAD.MOV.U32 R4, RZ, RZ, R9 ;  /* 0x000000ffff049224 */ /* 0x001fe400078e0009 */
[----:B---3--:R-:W-:Y:S01]  /*36790*/  IMAD.X R16, R16, 0x1, R69, P3 ;  /* 0x0000000110107824 */ /* 0x008fe200018e0645 */
[----:B------:R-:W-:-:S03]  /*367a0*/  IADD3 R8, P4, PT, R8, R70, RZ ;  /* 0x0000004608087210 */ /* 0x000fc60007f9e0ff */
[----:B------:R-:W-:-:S05]  /*367b0*/  @!P1 IMAD.MOV.U32 R5, RZ, RZ, R16 ;  /* 0x000000ffff059224 */ /* 0x000fca00078e0010 */
[----:B------:R0:W2:Y:S04]  /*367c0*/  @!P1 LDG.E.U16 R3, desc[UR20][R4.64] ;  /* 0x0000001404039981 */ /* 0x0000a8000c1e1500 */
[----:B----4-:R1:W-:Y:S01]  /*367d0*/  STL [R1+0x28], R7 ;  /* 0x0000280701007387 */ /* 0x0103e20000100800 */
[----:B0-----:R-:W-:-:S03]  /*367e0*/  @!P1 IMAD.MOV.U32 R4, RZ, RZ, R8 ;  /* 0x000000ffff049224 */ /* 0x001fc600078e0008 */
[----:B-1----:R-:W3:Y:S04]  /*367f0*/  LDL.LU R7, [R1+0x8ac] ;  /* 0x0008ac0001077983 */ /* 0x002ee80000300800 */
[----:B------:R-:W-:Y:S04]  /*36800*/  STL [R1+0x898], R11 ;  /* 0x0008980b01007387 */ /* 0x000fe80000100800 */
[----:B------:R0:W-:Y:S04]  /*36810*/  STL [R1+0x24], R6 ;  /* 0x0000240601007387 */ /* 0x0001e80000100800 */
[----:B0-----:R-:W4:Y:S04]  /*36820*/  LDL.LU R6, [R1+0x8b4] ;  /* 0x0008b40001067983 */ /* 0x001f280000300800 */
[----:B------:R-:W4:Y:S04]  /*36830*/  LDL.LU R17, [R1+0x8a8] ;  /* 0x0008a80001117983 */ /* 0x000f280000300800 */
[----:B------:R-:W4:Y:S01]  /*36840*/  LDL.LU R10, [R1+0x8b0] ;  /* 0x0008b000010a7983 */ /* 0x000f220000300800 */
[----:B------:R-:W-:-:S04]  /*36850*/  IMAD.X R13, R13, 0x1, R69, P4 ;  /* 0x000000010d0d7824 */ /* 0x000fc800020e0645 */
        /* <DEDUP_REMOVED lines=8> */
[----:B------:R-:W4:Y:S04]  /*368e0*/  LDL.LU R14, [R1+0x8b8] ;  /* 0x0008b800010e7983 */ /* 0x000f280000300800 */
[----:B------:R-:W4:Y:S04]  /*368f0*/  LDL.LU R11, [R1+0x8bc] ;  /* 0x0008bc00010b7983 */ /* 0x000f280000300800 */
[----:B------:R-:W-:Y:S04]  /*36900*/  STL [R1+0x12f8], R2 ;  /* 0x0012f80201007387 */ /* 0x000fe80000100800 */
[----:B------:R0:W-:Y:S04]  /*36910*/  STL [R1+0x444], R8 ;  /* 0x0004440801007387 */ /* 0x0001e80000100800 */
[----:B------:R-:W-:Y:S04]  /*36920*/  STL [R1+0x8a0], R16 ;  /* 0x0008a01001007387 */ /* 0x000fe80000100800 */
[----:B------:R-:W-:Y:S04]  /*36930*/  STL [R1+0x44c], R12 ;  /* 0x00044c0c01007387 */ /* 0x000fe80000100800 */
[----:B-1----:R-:W4:Y:S04]  /*36940*/  LDL.LU R9, [R1+0x8c4] ;  /* 0x0008c40001097983 */ /* 0x002f280000300800 */
[----:B------:R1:W-:Y:S04]  /*36950*/  STL [R1+0x440], R13 ;  /* 0x0004400d01007387 */ /* 0x0003e80000100800 */
[----:B--2---:R-:W-:Y:S04]  /*36960*/  STL [R1+0x12fc], R3 ;  /* 0x0012fc0301007387 */ /* 0x004fe80000100800 */
[----:B0-----:R-:W2:Y:S04]  /*36970*/  LDL.LU R8, [R1+0x8cc] ;  /* 0x0008cc0001087983 */ /* 0x001ea80000300800 */
[----:B------:R-:W-:Y:S04]  /*36980*/  STL [R1+0x448], R15 ;  /* 0x0004480f01007387 */ /* 0x000fe80000100800 */
[----:B-1----:R-:W2:Y:S01]  /*36990*/  LDL.LU R13, [R1+0x8d4] ;  /* 0x0008d400010d7983 */ /* 0x002ea20000300800 */
[----:B---3--:R-:W-:-:S05]  /*369a0*/  IADD3 R7, P3, PT, R7, R70, RZ ;  /* 0x0000004607077210 */ /* 0x008fca0007f7e0ff */
[----:B------:R-:W-:Y:S01]  /*369b0*/  @!P1 IMAD.MOV.U32 R4, RZ, RZ, R7 ;  /* 0x000000ffff049224 */ /* 0x000fe200078e0007 */
[----:B----4-:R-:W-:Y:S01]  /*369c0*/  IADD3 R6, P4, PT, R6, R70, RZ ;  /* 0x0000004606067210 */ /* 0x010fe20007f9e0ff */
[----:B------:R-:W-:-:S04]  /*369d0*/  IMAD.X R17, R17, 0x1, R69, P3 ;  /* 0x0000000111117824 */ /* 0x000fc800018e0645 */
[----:B------:R-:W-:Y:S02]  /*369e0*/  @!P1 IMAD.MOV.U32 R5, RZ, RZ, R17 ;  /* 0x000000ffff059224 */ /* 0x000fe400078e0011 */
[----:B------:R-:W-:Y:S01]  /*369f0*/  IMAD.X R10, R10, 0x1, R69, P4 ;  /* 0x000000010a0a7824 */ /* 0x000fe200020e0645 */
[----:B------:R0:W-:Y:S04]  /*36a00*/  STL [R1+0x1300], R72 ;  /* 0x0013004801007387 */ /* 0x0001e80000100800 */
[----:B------:R-:W3:Y:S04]  /*36a10*/  LDL.LU R12, [R1+0x8c0] ;  /* 0x0008c000010c7983 */ /* 0x000ee80000300800 */
[----:B------:R-:W4:Y:S01]  /*36a20*/  LDL.LU R16, [R1+0x8c8] ;  /* 0x0008c80001107983 */ /* 0x000f220000300800 */
[----:B0-----:R-:W-:-:S03]  /*36a30*/  PRMT R72, RZ, 0x7610, R72 ;  /* 0x00007610ff487816 */ /* 0x001fc60000000048 */
[----:B------:R-:W-:Y:S04]  /*36a40*/  STL [R1+0x8ac], R7 ;  /* 0x0008ac0701007387 */ /* 0x000fe80000100800 */
[----:B------:R-:W4:Y:S04]  /*36a50*/  LDL.LU R15, [R1+0x8d0] ;  /* 0x0008d000010f7983 */ /* 0x000f280000300800 */
[----:B------:R0:W4:Y:S04]  /*36a60*/  @!P1 LDG.E.U16 R72, desc[UR20][R4.64] ;  /* 0x0000001404489981 */ /* 0x000128000c1e1500 */
[----:B------:R1:W-:Y:S01]  /*36a70*/  STL [R1+0x1304], R0 ;  /* 0x0013040001007387 */ /* 0x0003e20000100800 */
[----:B0-----:R-:W-:-:S02]  /*36a80*/  @!P1 IMAD.MOV.U32 R4, RZ, RZ, R6 ;  /* 0x000000ffff049224 */ /* 0x001fc400078e0006 */
[----:B------:R-:W-:Y:S01]  /*36a90*/  @!P1 IMAD.MOV.U32 R5, RZ, RZ, R10 ;  /* 0x000000ffff059224 */ /* 0x000fe200078e000a */
[----:B-1----:R-:W-:-:S06]  /*36aa0*/  PRMT R0, RZ, 0x7610, R0 ;  /* 0x00007610ff007816 */ /* 0x002fcc0000000000 */
[----:B------:R0:W4:Y:S01]  /*36ab0*/  @!P1 LDG.E.U16 R0, desc[UR20][R4.64] ;  /* 0x0000001404009981 */ /* 0x000122000c1e1500 */
[----:B------:R-:W-:-:S03]  /*36ac0*/  IADD3 R11, P3, PT, R11, R70, RZ ;  /* 0x000000460b0b7210 */ /* 0x000fc60007f7e0ff */
[----:B------:R-:W-:Y:S02]  /*36ad0*/  STL [R1+0x8b4], R6 ;  /* 0x0008b40601007387 */ /* 0x000fe40000100800 */
[----:B------:R-:W-:Y:S02]  /*36ae0*/  IMAD.X R14, R14, 0x1, R69, P3 ;  /* 0x000000010e0e7824 */ /* 0x000fe400018e0645 */
[----:B------:R-:W-:Y:S04]  /*36af0*/  STL [R1+0x8a8], R17 ;  /* 0x0008a81101007387 */ /* 0x000fe80000100800 */
[----:B------:R-:W-:Y:S04]  /*36b00*/  STL [R1+0x8bc], R11 ;  /* 0x0008bc0b01007387 */ /* 0x000fe80000100800 */
[----:B------:R-:W4:Y:S04]  /*36b10*/  LDL.LU R7, [R1+0x454] ;  /* 0x0004540001077983 */ /* 0x000f280000300800 */
[----:B------:R1:W-:Y:S01]  /*36b20*/  STL [R1+0x8b0], R10 ;  /* 0x0008b00a01007387 */ /* 0x0003e20000100800 */
[----:B------:R-:W-:Y:S01]  /*36b30*/  PRMT R3, RZ, 0x7610, R3 ;  /* 0x00007610ff037816 */ /* 0x000fe20000000003 */
[----:B0-----:R-:W-:-:S02]  /*36b40*/  @!P1 IMAD.MOV.U32 R4, RZ, RZ, R11 ;  /* 0x000000ffff049224 */ /* 0x001fc400078e000b */
[----:B------:R-:W-:Y:S01]  /*36b50*/  @!P1 IMAD.MOV.U32 R5, RZ, RZ, R14 ;  /* 0x000000ffff059224 */ /* 0x000fe200078e000e */
[----:B------:R-:W-:-:S04]  /*36b60*/  IADD3 R9, P3, PT, R9, R70, RZ ;  /* 0x0000004609097210 */ /* 0x000fc80007f7e0ff */
[----:B------:R0:W4:Y:S01]  /*36b70*/  @!P1 LDG.E.U16 R3, desc[UR20][R4.64] ;  /* 0x0000001404039981 */ /* 0x000122000c1e1500 */
[----:B------:R-:W-:Y:S02]  /*36b80*/  PRMT R2, RZ, 0x7610, R2 ;  /* 0x00007610ff027816 */ /* 0x000fe40000000002 */
[----:B------:R-:W-:Y:S01]  /*36b90*/  PRMT R71, RZ, 0x7610, R71 ;  /* 0x00007610ff477816 */ /* 0x000fe20000000047 */
[----:B0-----:R-:W-:Y:S01]  /*36ba0*/  @!P1 IMAD.MOV.U32 R4, RZ, RZ, R9 ;  /* 0x000000ffff049224 */ /* 0x001fe200078e0009 */
[----:B--2---:R-:W-:Y:S01]  /*36bb0*/  IADD3 R8, P4, PT, R8, R70, RZ ;  /* 0x0000004608087210 */ /* 0x004fe20007f9e0ff */
[----:B---3--:R-:W-:Y:S01]  /*36bc0*/  IMAD.X R12, R12, 0x1, R69, P3 ;  /* 0x000000010c0c7824 */ /* 0x008fe200018e0645 */
[----:B----4-:R-:W-:Y:S04]  /*36bd0*/  STL [R1+0x132c], R72 ;  /* 0x00132c4801007387 */ /* 0x010fe80000100800 */
[----:B-1----:R-:W2:Y:S04]  /*36be0*/  LDL.LU R10, [R1+0x45c] ;  /* 0x00045c00010a7983 */ /* 0x002ea80000300800 */
[----:B------:R0:W-:Y:S04]  /*36bf0*/  STL [R1+0x8b8], R14 ;  /* 0x0008b80e01007387 */ /* 0x0001e80000100800 */
[----:B------:R-:W3:Y:S04]  /*36c00*/  LDL.LU R6, [R1+0x8dc] ;  /* 0x0008dc0001067983 */ /* 0x000ee80000300800 */
[----:B------:R-:W-:Y:S04]  /*36c10*/  STL [R1+0x1308], R0 ;  /* 0x0013080001007387 */ /* 0x000fe80000100800 */
[----:B------:R-:W4:Y:S04]  /*36c20*/  LDL.LU R11, [R1+0x450] ;  /* 0x00045000010b7983 */ /* 0x000f280000300800 */
[----:B0-----:R-:W3:Y:S01]  /*36c30*/  LDL.LU R14, [R1+0x458] ;  /* 0x00045800010e7983 */ /* 0x001ee20000300800 */
[----:B------:R-:W-:-:S02]  /*36c40*/  @!P1 IMAD.MOV.U32 R5, RZ, RZ, R12 ;  /* 0x000000ffff059224 */ /* 0x000fc400078e000c */
[----:B------:R-:W-:-:S03]  /*36c50*/  IMAD.X R16, R16, 0x1, R69, P4 ;  /* 0x0000000110107824 */ /* 0x000fc600020e0645 */
[----:B------:R0:W3:Y:S02]  /*36c60*/  @!P1 LDG.E.U16 R2, desc[UR20][R4.64] ;  /* 0x0000001404029981 */ /* 0x0000e4000c1e1500 */
[----:B0-----:R-:W-:Y:S02]  /*36c70*/  @!P1 IMAD.MOV.U32 R4, RZ, RZ, R8 ;  /* 0x000000ffff049224 */ /* 0x001fe400078e0008 */
[----:B------:R-:W-:-:S05]  /*36c80*/  @!P1 IMAD.MOV.U32 R5, RZ, RZ, R16 ;  /* 0x000000ffff059224 */ /* 0x000fca00078e0010 */
[----:B------:R0:W3:Y:S01]  /*36c90*/  @!P1 LDG.E.U16 R71, desc[UR20][R4.64] ;  /* 0x0000001404479981 */ /* 0x0000e2000c1e1500 */
[----:B------:R-:W-:Y:S02]  /*36ca0*/  IADD3 R13, P3, PT, R13, R70, RZ ;  /* 0x000000460d0d7210 */ /* 0x000fe40007f7e0ff */
[----:B------:R-:W-:-:S03]  /*36cb0*/  PRMT R92, RZ, 0x7610, R92 ;  /* 0x00007610ff5c7816 */ /* 0x000fc6000000005c */
[----:B------:R-:W-:Y:S01]  /*36cc0*/  IMAD.X R15, R15, 0x1, R69, P3 ;  /* 0x000000010f0f7824 */ /* 0x000fe200018e0645 */
[----:B------:R-:W-:Y:S01]  /*36cd0*/  IADD3 R7, P3, PT, R7, R70, RZ ;  /* 0x0000004607077210 */ /* 0x000fe20007f7e0ff */
[----:B0-----:R-:W-:Y:S02]  /*36ce0*/  @!P1 IMAD.MOV.U32 R4, RZ, RZ, R13 ;  /* 0x000000ffff049224 */ /* 0x001fe400078e000d */
[----:B------:R-:W-:Y:S01]  /*36cf0*/  @!P1 IMAD.MOV.U32 R5, RZ, RZ, R15 ;  /* 0x000000ffff059224 */ /* 0x000fe200078e000f */
[----:B------:R-:W-:Y:S01]  /*36d00*/  PRMT R90, RZ, 0x7610, R90 ;  /* 0x00007610ff5a7816 */ /* 0x000fe2000000005a */
[----:B------:R0:W-:Y:S04]  /*36d10*/  STL [R1+0x8c4], R9 ;  /* 0x0008c40901007387 */ /* 0x0001e80000100800 */
[----:B------:R1:W3:Y:S04]  /*36d20*/  @!P1 LDG.E.U16 R92, desc[UR20][R4.64] ;  /* 0x00000014045c9981 */ /* 0x0002e8000c1e1500 */
[----:B------:R-:W-:Y:S01]  /*36d30*/  STL [R1+0x130c], R3 ;  /* 0x00130c0301007387 */ /* 0x000fe20000100800 */
[----:B------:R-:W-:-:S03]  /*36d40*/  PRMT R88, RZ, 0x7610, R88 ;  /* 0x00007610ff587816 */ /* 0x000fc60000000058 */
[----:B------:R-:W-:Y:S01]  /*36d50*/  STL [R1+0x8cc], R8 ;  /* 0x0008cc0801007387 */ /* 0x000fe20000100800 */
[----:B-1----:R-:W-:-:S03]  /*36d60*/  @!P1 IMAD.MOV.U32 R4, RZ, RZ, R7 ;  /* 0x000000ffff049224 */ /* 0x002fc600078e0007 */
[----:B------:R1:W-:Y:S04]  /*36d70*/  STL [R1+0x8c0], R12 ;  /* 0x0008c00c01007387 */ /* 0x0003e80000100800 */
[----:B------:R-:W-:Y:S04]  /*36d80*/  STL [R1+0x8d4], R13 ;  /* 0x0008d40d01007387 */ /* 0x000fe80000100800 */
[----:B0-----:R-:W3:Y:S04]  /*36d90*/  LDL.LU R9, [R1+0x8d8] ;  /* 0x0008d80001097983 */ /* 0x001ee80000300800 */
[----:B------:R-:W-:Y:S04]  /*36da0*/  STL [R1+0x8c8], R16 ;  /* 0x0008c81001007387 */ /* 0x000fe80000100800 */
[----:B-1----:R-:W3:Y:S01]  /*36db0*/  LDL.LU R12, [R1+0x8e4] ;  /* 0x0008e400010c7983 */ /* 0x002ee20000300800 */
[----:B--2---:R-:W-:Y:S01]  /*36dc0*/  IADD3 R10, P4, PT, R10, R70, RZ ;  /* 0x000000460a0a7210 */ /* 0x004fe20007f9e0ff */
[----:B----4-:R-:W-:-:S04]  /*36dd0*/  IMAD.X R11, R11, 0x1, R69, P3 ;  /* 0x000000010b0b7824 */ /* 0x010fc800018e0645 */
[----:B------:R-:W-:Y:S02]  /*36de0*/  @!P1 IMAD.MOV.U32 R5, RZ, RZ, R11 ;  /* 0x000000ffff059224 */ /* 0x000fe400078e000b */
[----:B---3--:R-:W-:-:S03]  /*36df0*/  IMAD.X R14, R14, 0x1, R69, P4 ;  /* 0x000000010e0e7824 */ /* 0x008fc600020e0645 */
[----:B------:R0:W2:Y:S02]  /*36e00*/  @!P1 LDG.E.U16 R90, desc[UR20][R4.64] ;  /* 0x00000014045a9981 */ /* 0x0000a4000c1e1500 */
[----:B0-----:R-:W-:Y:S02]  /*36e10*/  @!P1 IMAD.MOV.U32 R4, RZ, RZ, R10 ;  /* 0x000000ffff049224 */ /* 0x001fe400078e000a */
[----:B------:R-:W-:-:S05]  /*36e20*/  @!P1 IMAD.MOV.U32 R5, RZ, RZ, R14 ;  /* 0x000000ffff059224 */ /* 0x000fca00078e000e */
[----:B------:R0:W3:Y:S04]  /*36e30*/  @!P1 LDG.E.U16 R88, desc[UR20][R4.64] ;  /* 0x0000001404589981 */ /* 0x0000e8000c1e1500 */
[----:B------:R1:W-:Y:S04]  /*36e40*/  STL [R1+0x1310], R2 ;  /* 0x0013100201007387 */ /* 0x0003e80000100800 */
[----:B------:R-:W4:Y:S04]  /*36e50*/  LDL.LU R8, [R1+0x8ec] ;  /* 0x0008ec0001087983 */ /* 0x000f280000300800 */
[----:B------:R-:W-:Y:S04]  /*36e60*/  STL [R1+0x8d0], R15 ;  /* 0x0008d00f01007387 */ /* 0x000fe80000100800 */
[----:B------:R-:W4:Y:S04]  /*36e70*/  LDL.LU R0, [R1+0x8f4] ;  /* 0x0008f40001007983 */ /* 0x000f280000300800 */
[----:B------:R-:W-:Y:S04]  /*36e80*/  STL [R1+0x1314], R71 ;  /* 0x0013144701007387 */ /* 0x000fe80000100800 */
[----:B-1----:R-:W4:Y:S01]  /*36e90*/  LDL.LU R2, [R1+0x8e0] ;  /* 0x0008e00001027983 */ /* 0x002f220000300800 */
[----:B------:R-:W-:-:S03]  /*36ea0*/  IADD3 R6, P3, PT, R6, R70, RZ ;  /* 0x0000004606067210 */ /* 0x000fc60007f7e0ff */
[----:B------:R-:W4:Y:S04]  /*36eb0*/  LDL.LU R13, [R1+0x8e8] ;  /* 0x0008e800010d7983 */ /* 0x000f280000300800 */
[----:B------:R-:W-:Y:S04]  /*36ec0*/  STL [R1+0x454], R7 ;  /* 0x0004540701007387 */ /* 0x000fe80000100800 */
[----:B------:R-:W-:Y:S04]  /*36ed0*/  STL [R1+0x1318], R92 ;  /* 0x0013185c01007387 */ /* 0x000fe80000100800 */
[----:B------:R-:W-:Y:S01]  /*36ee0*/  STL [R1+0x45c], R10 ;  /* 0x00045c0a01007387 */ /* 0x000fe20000100800 */
[----:B------:R-:W-:-:S03]  /*36ef0*/  IMAD.X R9, R9, 0x1, R69, P3 ;  /* 0x0000000109097824 */ /* 0x000fc600018e0645 */
[----:B------:R1:W-:Y:S04]  /*36f00*/  STL [R1+0x450], R11 ;  /* 0x0004500b01007387 */ /* 0x0003e80000100800 */
[----:B------:R0:W-:Y:S04]  /*36f10*/  STL [R1+0x8dc], R6 ;  /* 0x0008dc0601007387 */ /* 0x0001e80000100800 */
[----:B-1----:R-:W4:Y:S04]  /*36f20*/  LDL.LU R11, [R1+0x8f0] ;  /* 0x0008f000010b7983 */ /* 0x002f280000300800 */
[----:B------:R-:W-:Y:S04]  /*36f30*/  STL [R1+0x458], R14 ;  /* 0x0004580e01007387 */ /* 0x000fe80000100800 */
[----:B------:R-:W4:Y:S04]  /*36f40*/  LDL.LU R7, [R1+0x8fc] ;  /* 0x0008fc0001077983 */ /* 0x000f280000300800 */
[----:B------:R-:W4:Y:S01]  /*36f50*/  LDL.LU R3, [R1+0x904] ;  /* 0x0009040001037983 */ /* 0x000f220000300800 */
[----:B------:R-:W-:Y:S01]  /*36f60*/  PRMT R86, RZ, 0x7610, R86 ;  /* 0x00007610ff567816 */ /* 0x000fe20000000056 */
[----:B0-----:R-:W-:-:S02]  /*36f70*/  @!P1 IMAD.MOV.U32 R4, RZ, RZ, R6 ;  /* 0x000000ffff049224 */ /* 0x001fc400078e0006 */
[----:B------:R-:W-:Y:S01]  /*36f80*/  @!P1 IMAD.MOV.U32 R5, RZ, RZ, R9 ;  /* 0x000000ffff059224 */ /* 0x000fe200078e0009 */
[----:B------:R-:W-:-:S04]  /*36f90*/  IADD3 R12, P3, PT, R12, R70, RZ ;  /* 0x000000460c0c7210 */ /* 0x000fc80007f7e0ff */
[----:B------:R0:W4:Y:S01]  /*36fa0*/  @!P1 LDG.E.U16 R86, desc[UR20][R4.64] ;  /* 0x0000001404569981 */ /* 0x000122000c1e1500 */
[----:B------:R-:W-:Y:S01]  /*36fb0*/  PRMT R84, RZ, 0x7610, R84 ;  /* 0x00007610ff547816 */ /* 0x000fe20000000054 */
[----:B0-----:R-:W-:Y:S02]  /*36fc0*/  @!P1 IMAD.MOV.U32 R4, RZ, RZ, R12 ;  /* 0x000000ffff049224 */ /* 0x001fe400078e000c */
[----:B--2---:R-:W-:Y:S04]  /*36fd0*/  STL [R1+0x131c], R90 ;  /* 0x00131c5a01007387 */ /* 0x004fe80000100800 */
[----:B------:R0:W-:Y:S04]  /*36fe0*/  STL [R1+0x8d8], R9 ;  /* 0x0008d80901007387 */ /* 0x0001e80000100800 */
[----:B---3--:R-:W-:Y:S04]  /*36ff0*/  STL [R1+0x1320], R88 ;  /* 0x0013205801007387 */ /* 0x008fe80000100800 */
[----:B------:R-:W2:Y:S01]  /*37000*/  LDL.LU R10, [R1+0x8f8] ;  /* 0x0008f800010a7983 */ /* 0x000ea20000300800 */
[----:B----4-:R-:W-:-:S03]  /*37010*/  IADD3 R8, P4, PT, R8, R70, RZ ;  /* 0x0000004608087210 */ /* 0x010fc60007f9e0ff */
[----:B------:R-:W3:Y:S01]  /*37020*/  LDL.LU R6, [R1+0x900] ;  /* 0x0009000001067983 */ /* 0x000ee20000300800 */
[----:B------:R-:W-:-:S04]  /*37030*/  IMAD.X R2, R2, 0x1, R69, P3 ;  /* 0x0000000102027824 */ /* 0x000fc800018e0645 */
[----:B------:R-:W-:-:S05]  /*37040*/  @!P1 IMAD.MOV.U32 R5, RZ, RZ, R2 ;  /* 0x000000ffff059224 */ /* 0x000fca00078e0002 */
[----:B------:R1:W4:Y:S01]  /*37050*/  @!P1 LDG.E.U16 R84, desc[UR20][R4.64] ;  /* 0x0000001404549981 */ /* 0x000322000c1e1500 */
[----:B------:R-:W-:Y:S01]  /*37060*/  IMAD.X R13, R13, 0x1, R69, P4 ;  /* 0x000000010d0d7824 */ /* 0x000fe200020e0645 */
[----:B------:R-:W-:Y:S02]  /*37070*/  IADD3 R0, P3, PT, R0, R70, RZ ;  /* 0x0000004600007210 */ /* 0x000fe40007f7e0ff */
[----:B------:R-:W-:Y:S01]  /*37080*/  PRMT R82, RZ, 0x7610, R82 ;  /* 0x00007610ff527816 */ /* 0x000fe20000000052 */
[----:B-1----:R-:W-:Y:S02]  /*37090*/  @!P1 IMAD.MOV.U32 R4, RZ, RZ, R8 ;  /* 0x000000ffff049224 */ /* 0x002fe400078e0008 */
[----:B------:R-:W-:Y:S01]  /*370a0*/  @!P1 IMAD.MOV.U32 R5, RZ, RZ, R13 ;  /* 0x000000ffff059224 */ /* 0x000fe200078e000d */
[----:B------:R-:W-:-:S04]  /*370b0*/  PRMT R80, RZ, 0x7610, R80 ;  /* 0x00007610ff507816 */ /* 0x000fc80000000050 */
[----:B------:R1:W3:Y:S01]  /*370c0*/  @!P1 LDG.E.U16 R82, desc[UR20][R4.64] ;  /* 0x0000001404529981 */ /* 0x0002e2000c1e1500 */
[----:B------:R-:W-:Y:S02]  /*370d0*/  IMAD.X R11, R11, 0x1, R69, P3 ;  /* 0x000000010b0b7824 */ /* 0x000fe400018e0645 */
[----:B-1----:R-:W-:Y:S01]  /*370e0*/  @!P1 IMAD.MOV.U32 R4, RZ, RZ, R0 ;  /* 0x000000ffff049224 */ /* 0x002fe200078e0000 */
[----:B------:R-:W-:Y:S01]  /*370f0*/  IADD3 R7, P4, PT, R7, R70, RZ ;  /* 0x0000004607077210 */ /* 0x000fe20007f9e0ff */
[----:B------:R-:W-:Y:S01]  /*37100*/  @!P1 IMAD.MOV.U32 R5, RZ, RZ, R11 ;  /* 0x000000ffff059224 */ /* 0x000fe200078e000b */
[----:B------:R1:W-:Y:S01]  /*37110*/  STL [R1+0x8e4], R12 ;  /* 0x0008e40c01007387 */ /* 0x0003e20000100800 */
[----:B------:R-:W-:-:S03]  /*37120*/  PRMT R78, RZ, 0x7610, R78 ;  /* 0x00007610ff4e7816 */ /* 0x000fc6000000004e */
[----:B------:R1:W3:Y:S04]  /*37130*/  @!P1 LDG.E.U16 R80, desc[UR20][R4.64] ;  /* 0x0000001404509981 */ /* 0x0002e8000c1e1500 */
[----:B0-----:R-:W3:Y:S04]  /*37140*/  LDL.LU R9, [R1+0x464] ;  /* 0x0004640001097983 */ /* 0x001ee80000300800 */
[----:B------:R-:W-:Y:S01]  /*37150*/  STL [R1+0x1330], R86 ;  /* 0x0013305601007387 */ /* 0x000fe20000100800 */
[----:B-1----:R-:W-:-:S03]  /*37160*/  @!P1 IMAD.MOV.U32 R4, RZ, RZ, R7 ;  /* 0x000000ffff049224 */ /* 0x002fc600078e0007 */
[----:B------:R-:W-:Y:S04]  /*37170*/  STL [R1+0x8ec], R8 ;  /* 0x0008ec0801007387 */ /* 0x000fe80000100800 */
[----:B------:R0:W-:Y:S04]  /*37180*/  STL [R1+0x8e0], R2 ;  /* 0x0008e00201007387 */ /* 0x0001e80000100800 */
[----:B------:R-:W-:Y:S04]  /*37190*/  STL [R1+0x8f4], R0 ;  /* 0x0008f40001007387 */ /* 0x000fe80000100800 */
[----:B------:R-:W3:Y:S04]  /*371a0*/  LDL.LU R12, [R1+0x460] ;  /* 0x00046000010c7983 */ /* 0x000ee80000300800 */
[----:B------:R-:W-:Y:S04]  /*371b0*/  STL [R1+0x8e8], R13 ;  /* 0x0008e80d01007387 */ /* 0x000fe80000100800 */
[----:B0-----:R-:W3:Y:S01]  /*371c0*/  LDL.LU R2, [R1+0x46c] ;  /* 0x00046c0001027983 */ /* 0x001ee20000300800 */
[----:B--2---:R-:W-:-:S04]  /*371d0*/  IMAD.X R10, R10, 0x1, R69, P4 ;  /* 0x000000010a0a7824 */ /* 0x004fc800020e0645 */
[----:B------:R-:W-:-:S05]  /*371e0*/  @!P1 IMAD.MOV.U32 R5, RZ, RZ, R10 ;  /* 0x000000ffff059224 */ /* 0x000fca00078e000a */
[----:B------:R0:W2:Y:S04]  /*371f0*/  @!P1 LDG.E.U16 R78, desc[UR20][R4.64] ;  /* 0x00000014044e9981 */ /* 0x0000a8000c1e1500 */
[----:B----4-:R-:W-:Y:S04]  /*37200*/  STL [R1+0x1324], R84 ;  /* 0x0013245401007387 */ /* 0x010fe80000100800 */
[----:B------:R-:W4:Y:S01]  /*37210*/  LDL.LU R8, [R1+0x468] ;  /* 0x0004680001087983 */ /* 0x000f220000300800 */
[----:B------:R-:W-:-:S03]  /*37220*/  IADD3 R3, P3, PT, R3, R70, RZ ;  /* 0x0000004603037210 */ /* 0x000fc60007f7e0ff */
[----:B------:R1:W-:Y:S02]  /*37230*/  STL [R1+0x8f0], R11 ;  /* 0x0008f00b01007387 */ /* 0x0003e40000100800 */
[----:B---3--:R-:W-:Y:S02]  /*37240*/  IMAD.X R6, R6, 0x1, R69, P3 ;  /* 0x0000000106067824 */ /* 0x008fe400018e0645 */
[----:B------:R-:W-:Y:S04]  /*37250*/  STL [R1+0x1328], R82 ;  /* 0x0013285201007387 */ /* 0x000fe80000100800 */
[----:B-1----:R-:W3:Y:S04]  /*37260*/  LDL.LU R11, [R1+0x908] ;  /* 0x00090800010b7983 */ /* 0x002ee80000300800 */
[----:B------:R-:W-:Y:S04]  /*37270*/  STL [R1+0x8fc], R7 ;  /* 0x0008fc0701007387 */ /* 0x000fe80000100800 */
[----:B------:R-:W3:Y:S04]  /*37280*/  LDL.LU R0, [R1+0x90c] ;  /* 0x00090c0001007983 */ /* 0x000ee80000300800 */
[----:B------:R-:W-:Y:S04]  /*37290*/  STL [R1+0x904], R3 ;  /* 0x0009040301007387 */ /* 0x000fe80000100800 */
[----:B------:R-:W-:Y:S01]  /*372a0*/  STL [R1+0x1334], R80 ;  /* 0x0013345001007387 */ /* 0x000fe20000100800 */
[----:B------:R-:W-:-:S03]  /*372b0*/  IADD3 R9, P3, PT, R9, R70, RZ ;  /* 0x0000004609097210 */ /* 0x000fc60007f7e0ff */
[----:B------:R1:W-:Y:S04]  /*372c0*/  STL [R1+0x8f8], R10 ;  /* 0x0008f80a01007387 */ /* 0x0003e80000100800 */
[----:B------:R2:W-:Y:S01]  /*372d0*/  STL [R1+0x900], R6 ;  /* 0x0009000601007387 */ /* 0x0005e20000100800 */
[----:B------:R-:W-:Y:S01]  /*372e0*/  PRMT R76, RZ, 0x7610, R76 ;  /* 0x00007610ff4c7816 */ /* 0x000fe2000000004c */
[----:B0-----:R-:W-:Y:S02]  /*372f0*/  @!P1 IMAD.MOV.U32 R4, RZ, RZ, R3 ;  /* 0x000000ffff049224 */ /* 0x001fe400078e0003 */
[----:B-1----:R-:W3:Y:S01]  /*37300*/  LDL.LU R10, [R1+0x910] ;  /* 0x00091000010a7983 */ /* 0x002ee20000300800 */
[----:B------:R-:W-:-:S03]  /*37310*/  @!P1 IMAD.MOV.U32 R5, RZ, RZ, R6 ;  /* 0x000000ffff059224 */ /* 0x000fc600078e0006 */
[----:B------:R-:W3:Y:S04]  /*37320*/  LDL.LU R7, [R1+0x914] ;  /* 0x0009140001077983 */ /* 0x000ee80000300800 */
[----:B------:R0:W-:Y:S01]  /*37330*/  STL [R1+0x464], R9 ;  /* 0x0004640901007387 */ /* 0x0001e20000100800 */
[----:B------:R-:W-:Y:S01]  /*37340*/  IMAD.X R12, R12, 0x1, R69, P3 ;  /* 0x000000010c0c7824 */ /* 0x000fe200018e0645 */
[----:B------:R-:W-:Y:S02]  /*37350*/  PRMT R74, RZ, 0x7610, R74 ;  /* 0x00007610ff4a7816 */ /* 0x000fe4000000004a */
[----:B------:R1:W3:Y:S01]  /*37360*/  @!P1 LDG.E.U16 R76, desc[UR20][R4.64] ;  /* 0x00000014044c9981 */ /* 0x0002e2000c1e1500 */
[----:B------:R-:W-:Y:S01]  /*37370*/  IADD3 R2, P3, PT, R2, R70, RZ ;  /* 0x0000004602027210 */ /* 0x000fe20007f7e0ff */
[----:B-1----:R-:W-:-:S02]  /*37380*/  @!P1 IMAD.MOV.U32 R4, RZ, RZ, R9 ;  /* 0x000000ffff049224 */ /* 0x002fc400078e0009 */
[----:B------:R-:W-:-:S05]  /*37390*/  @!P1 IMAD.MOV.U32 R5, RZ, RZ, R12 ;  /* 0x000000ffff059224 */ /* 0x000fca00078e000c */
[----:B------:R1:W3:Y:S01]  /*373a0*/  @!P1 LDG.E.U16 R74, desc[UR20][R4.64] ;  /* 0x00000014044a9981 */ /* 0x0002e2000c1e1500 */
[----:B------:R-:W-:Y:S01]  /*373b0*/  PRMT R67, RZ, 0x7610, R67 ;  /* 0x00007610ff437816 */ /* 0x000fe20000000043 */
[----:B-1----:R-:W-:Y:S02]  /*373c0*/  @!P1 IMAD.MOV.U32 R4, RZ, RZ, R2 ;  /* 0x000000ffff049224 */ /* 0x002fe400078e0002 */
[----:B--2---:R-:W-:Y:S04]  /*373d0*/  STL [R1+0x1338], R78 ;  /* 0x0013384e01007387 */ /* 0x004fe80000100800 */
[----:B------:R-:W2:Y:S04]  /*373e0*/  LDL.LU R6, [R1+0x918] ;  /* 0x0009180001067983 */ /* 0x000ea80000300800 */
[----:B------:R-:W2:Y:S01]  /*373f0*/  LDL.LU R3, [R1+0x91c] ;  /* 0x00091c0001037983 */ /* 0x000ea20000300800 */
[----:B----4-:R-:W-:-:S04]  /*37400*/  IMAD.X R8, R8, 0x1, R69, P3 ;  /* 0x0000000108087824 */ /* 0x010fc800018e0645 */
[----:B------:R-:W-:-:S05]  /*37410*/  @!P1 IMAD.MOV.U32 R5, RZ, RZ, R8 ;  /* 0x000000ffff059224 */ /* 0x000fca00078e0008 */
[----:B------:R1:W4:Y:S01]  /*37420*/  @!P1 LDG.E.U16 R67, desc[UR20][R4.64] ;  /* 0x0000001404439981 */ /* 0x000322000c1e1500 */
[----:B------:R-:W-:Y:S02]  /*37430*/  PRMT R65, RZ, 0x7610, R65 ;  /* 0x00007610ff417816 */ /* 0x000fe40000000041 */
[----:B---3--:R-:W-:-:S05]  /*37440*/  IADD3 R0, P3, PT, R0, R70, RZ ;  /* 0x0000004600007210 */ /* 0x008fca0007f7e0ff */
[----:B------:R-:W-:Y:S02]  /*37450*/  IMAD.X R11, R11, 0x1, R69, P3 ;  /* 0x000000010b0b7824 */ /* 0x000fe400018e0645 */
[----:B-1----:R-:W-:Y:S02]  /*37460*/  @!P1 IMAD.MOV.U32 R4, RZ, RZ, R0 ;  /* 0x000000ffff049224 */ /* 0x002fe400078e0000 */
[----:B------:R-:W-:Y:S01]  /*37470*/  @!P1 IMAD.MOV.U32 R5, RZ, RZ, R11 ;  /* 0x000000ffff059224 */ /* 0x000fe200078e000b */
[----:B------:R-:W-:-:S04]  /*37480*/  PRMT R63, RZ, 0x7610, R63 ;  /* 0x00007610ff3f7816 */ /* 0x000fc8000000003f */
[----:B------:R1:W3:Y:S01]  /*37490*/  @!P1 LDG.E.U16 R65, desc[UR20][R4.64] ;  /* 0x0000001404419981 */ /* 0x0002e2000c1e1500 */
[----:B------:R-:W-:-:S05]  /*374a0*/  IADD3 R7, P3, PT, R7, R70, RZ ;  /* 0x0000004607077210 */ /* 0x000fca0007f7e0ff */
[----:B------:R-:W-:Y:S02]  /*374b0*/  IMAD.X R10, R10, 0x1, R69, P3 ;  /* 0x000000010a0a7824 */ /* 0x000fe400018e0645 */
[----:B-1----:R-:W-:Y:S01]  /*374c0*/  @!P1 IMAD.MOV.U32 R4, RZ, RZ, R7 ;  /* 0x000000ffff049224 */ /* 0x002fe200078e0007 */
[----:B------:R-:W-:Y:S01]  /*374d0*/  STL [R1+0x133c], R76 ;  /* 0x00133c4c01007387 */ /* 0x000fe20000100800 */
[----:B------:R-:W-:-:S03]  /*374e0*/  @!P1 IMAD.MOV.U32 R5, RZ, RZ, R10 ;  /* 0x000000ffff059224 */ /* 0x000fc600078e000a */
[----:B------:R1:W-:Y:S01]  /*374f0*/  STL [R1+0x460], R12 ;  /* 0x0004600c01007387 */ /* 0x0003e20000100800 */
[----:B------:R-:W-:-:S03]  /*37500*/  PRMT R61, RZ, 0x7610, R61 ;  /* 0x00007610ff3d7816 */ /* 0x000fc6000000003d */
[----:B0-----:R-:W3:Y:S04]  /*37510*/  LDL.LU R9, [R1+0x924] ;  /* 0x0009240001097983 */ /* 0x001ee80000300800 */
[----:B------:R-:W-:Y:S04]  /*37520*/  STL [R1+0x46c], R2 ;  /* 0x00046c0201007387 */ /* 0x000fe80000100800 */
[----:B------:R0:W3:Y:S04]  /*37530*/  @!P1 LDG.E.U16 R63, desc[UR20][R4.64] ;  /* 0x00000014043f9981 */ /* 0x0000e8000c1e1500 */
[----:B------:R-:W-:Y:S04]  /*37540*/  STL [R1+0x1340], R74 ;  /* 0x0013404a01007387 */ /* 0x000fe80000100800 */
[----:B------:R0:W-:Y:S04]  /*37550*/  STL [R1+0x468], R8 ;  /* 0x0004680801007387 */ /* 0x0001e80000100800 */
[----:B-1----:R-:W3:Y:S04]  /*37560*/  LDL.LU R12, [R1+0x920] ;  /* 0x00092000010c7983 */ /* 0x002ee80000300800 */
[----:B0-----:R-:W3:Y:S04]  /*37570*/  LDL.LU R8, [R1+0x928] ;  /* 0x0009280001087983 */ /* 0x001ee80000300800 */
[----:B------:R-:W3:Y:S01]  /*37580*/  LDL.LU R2, [R1+0x92c] ;  /* 0x00092c0001027983 */ /* 0x000ee20000300800 */
[----:B--2---:R-:W-:-:S05]  /*37590*/  IADD3 R3, P3, PT, R3, R70, RZ ;  /* 0x0000004603037210 */ /* 0x004fca0007f7e0ff */
[----:B------:R-:W-:Y:S02]  /*375a0*/  IMAD.X R6, R6, 0x1, R69, P3 ;  /* 0x0000000106067824 */ /* 0x000fe400018e0645 */
[----:B------:R-:W-:Y:S02]  /*375b0*/  @!P1 IMAD.MOV.U32 R4, RZ, RZ, R3 ;  /* 0x000000ffff049224 */ /* 0x000fe400078e0003 */
[----:B------:R-:W-:-:S05]  /*375c0*/  @!P1 IMAD.MOV.U32 R5, RZ, RZ, R6 ;  /* 0x000000ffff059224 */ /* 0x000fca00078e0006 */
[----:B------:R0:W2:Y:S04]  /*375d0*/  @!P1 LDG.E.U16 R61, desc[UR20][R4.64] ;  /* 0x00000014043d9981 */ /* 0x0000a8000c1e1500 */
[----:B----4-:R-:W-:Y:S04]  /*375e0*/  STL [R1+0x1344], R67 ;  /* 0x0013444301007387 */ /* 0x010fe80000100800 */
[----:B------:R-:W-:Y:S04]  /*375f0*/  STL [R1+0x90c], R0 ;  /* 0x00090c0001007387 */ /* 0x000fe80000100800 */
[----:B------:R1:W-:Y:S04]  /*37600*/  STL [R1+0x908], R11 ;  /* 0x0009080b01007387 */ /* 0x0003e80000100800 */
[----:B-1----:R-:W4:Y:S04]  /*37610*/  LDL.LU R11, [R1+0x930] ;  /* 0x00093000010b7983 */ /* 0x002f280000300800 */
[----:B------:R-:W4:Y:S04]  /*37620*/  LDL.LU R0, [R1+0x934] ;  /* 0x0009340001007983 */ /* 0x000f280000300800 */
[----:B---3--:R-:W-:Y:S04]  /*37630*/  STL [R1+0x1348], R65 ;  /* 0x0013484101007387 */ /* 0x008fe80000100800 */
[----:B------:R-:W-:Y:S04]  /*37640*/  STL [R1+0x914], R7 ;  /* 0x0009140701007387 */ /* 0x000fe80000100800 */
[----:B------:R1:W-:Y:S04]  /*37650*/  STL [R1+0x910], R10 ;  /* 0x0009100a01007387 */ /* 0x0003e80000100800 */
[----:B-1----:R-:W3:Y:S04]  /*37660*/  LDL.LU R10, [R1+0x470] ;  /* 0x00047000010a7983 */ /* 0x002ee80000300800 */
[----:B------:R-:W3:Y:S01]  /*37670*/  LDL.LU R7, [R1+0x474] ;  /* 0x0004740001077983 */ /* 0x000ee20000300800 */
[----:B------:R-:W-:-:S03]  /*37680*/  IADD3 R9, P3, PT, R9, R70, RZ ;  /* 0x0000004609097210 */ /* 0x000fc60007f7e0ff */
[----:B------:R-:W-:Y:S04]  /*37690*/  STL [R1+0x134c], R63 ;  /* 0x00134c3f01007387 */ /* 0x000fe80000100800 */
[----:B------:R-:W-:Y:S04]  /*376a0*/  STL [R1+0x91c], R3 ;  /* 0x00091c0301007387 */ /* 0x000fe80000100800 */
[----:B------:R1:W-:Y:S01]  /*376b0*/  STL [R1+0x918], R6 ;  /* 0x0009180601007387 */ /* 0x0003e20000100800 */
[----:B------:R-:W-:Y:S01]  /*376c0*/  IMAD.X R12, R12, 0x1, R69, P3 ;  /* 0x000000010c0c7824 */ /* 0x000fe200018e0645 */
[----:B------:R-:W-:-:S02]  /*376d0*/  PRMT R59, RZ, 0x7610, R59 ;  /* 0x00007610ff3b7816 */ /* 0x000fc4000000003b */
[----:B-1----:R-:W3:Y:S04]  /*376e0*/  LDL.LU R6, [R1+0x478] ;  /* 0x0004780001067983 */ /* 0x002ee80000300800 */
[----:B------:R-:W3:Y:S01]  /*376f0*/  LDL.LU R3, [R1+0x47c] ;  /* 0x00047c0001037983 */ /* 0x000ee20000300800 */
[----:B------:R-:W-:Y:S01]  /*37700*/  IADD3 R2, P3, PT, R2, R70, RZ ;  /* 0x0000004602027210 */ /* 0x000fe20007f7e0ff */
[----:B0-----:R-:W-:Y:S02]  /*37710*/  @!P1 IMAD.MOV.U32 R4, RZ, RZ, R9 ;  /* 0x000000ffff049224 */ /* 0x001fe400078e0009 */
[----:B------:R-:W-:Y:S02]  /*37720*/  @!P1 IMAD.MOV.U32 R5, RZ, RZ, R12 ;  /* 0x000000ffff059224 */ /* 0x000fe400078e000c */
[----:B------:R-:W-:-:S03]  /*37730*/  IMAD.X R8, R8, 0x1, R69, P3 ;  /* 0x0000000108087824 */ /* 0x000fc600018e0645 */
[----:B------:R0:W3:Y:S01]  /*37740*/  @!P1 LDG.E.U16 R59, desc[UR20][R4.64] ;  /* 0x00000014043b9981 */ /* 0x0000e2000c1e1500 */
[----:B------:R-:W-:Y:S01]  /*37750*/  PRMT R57, RZ, 0x7610, R57 ;  /* 0x00007610ff397816 */ /* 0x000fe20000000039 */
[----:B0-----:R-:W-:Y:S02]  /*37760*/  @!P1 IMAD.MOV.U32 R5, RZ, RZ, R8 ;  /* 0x000000ffff059224 */ /* 0x001fe400078e0008 */
[----:B------:R-:W-:-:S05]  /*37770*/  @!P1 IMAD.MOV.U32 R4, RZ, RZ, R2 ;  /* 0x000000ffff049224 */ /* 0x000fca00078e0002 */
[----:B------:R0:W3:Y:S04]  /*37780*/  @!P1 LDG.E.U16 R57, desc[UR20][R4.64] ;  /* 0x0000001404399981 */ /* 0x0000e8000c1e1500 */
[----:B--2---:R-:W-:Y:S04]  /*37790*/  STL [R1+0x1350], R61 ;  /* 0x0013503d01007387 */ /* 0x004fe80000100800 */
[----:B------:R-:W-:Y:S04]  /*377a0*/  STL [R1+0x924], R9 ;  /* 0x0009240901007387 */ /* 0x000fe80000100800 */
[----:B------:R1:W-:Y:S04]  /*377b0*/  STL [R1+0x920], R12 ;  /* 0x0009200c01007387 */ /* 0x0003e80000100800 */
[----:B-1----:R-:W2:Y:S04]  /*377c0*/  LDL.LU R12, [R1+0x938] ;  /* 0x00093800010c7983 */ /* 0x002ea80000300800 */
[----:B------:R-:W2:Y:S04]  /*377d0*/  LDL.LU R9, [R1+0x93c] ;  /* 0x00093c0001097983 */ /* 0x000ea80000300800 */
[----:B------:R-:W-:Y:S04]  /*377e0*/  STL [R1+0x92c], R2 ;  /* 0x00092c0201007387 */ /* 0x000fe80000100800 */
[----:B------:R1:W-:Y:S01]  /*377f0*/  STL [R1+0x928], R8 ;  /* 0x0009280801007387 */ /* 0x0003e20000100800 */
[----:B----4-:R-:W-:-:S03]  /*37800*/  IADD3 R0, P3, PT, R0, R70, RZ ;  /* 0x0000004600007210 */ /* 0x010fc60007f7e0ff */
[----:B-1----:R-:W4:Y:S04]  /*37810*/  LDL.LU R8, [R1+0x940] ;  /* 0x0009400001087983 */ /* 0x002f280000300800 */
[----:B------:R-:W4:Y:S01]  /*37820*/  LDL.LU R2, [R1+0x944] ;  /* 0x0009440001027983 */ /* 0x000f220000300800 */
[----:B------:R-:W-:-:S03]  /*37830*/  IMAD.X R11, R11, 0x1, R69, P3 ;  /* 0x000000010b0b7824 */ /* 0x000fc600018e0645 */
[----:B------:R-:W-:Y:S01]  /*37840*/  STL [R1+0x934], R0 ;  /* 0x0009340001007387 */ /* 0x000fe20000100800 */
[----:B0-----:R-:W-:Y:S02]  /*37850*/  @!P1 IMAD.MOV.U32 R5, RZ, RZ, R11 ;  /* 0x000000ffff059224 */ /* 0x001fe400078e000b */
[----:B------:R-:W-:Y:S01]  /*37860*/  @!P1 IMAD.MOV.U32 R4, RZ, RZ, R0 ;  /* 0x000000ffff049224 */ /* 0x000fe200078e0000 */
[----:B------:R0:W-:Y:S04]  /*37870*/  STL [R1+0x930], R11 ;  /* 0x0009300b01007387 */ /* 0x0001e80000100800 */
[----:B0-----:R-:W4:Y:S04]  /*37880*/  LDL.LU R11, [R1+0x948] ;  /* 0x00094800010b7983 */ /* 0x001f280000300800 */
[----:B------:R-:W4:Y:S01]  /*37890*/  LDL.LU R0, [R1+0x94c] ;  /* 0x00094c0001007983 */ /* 0x000f220000300800 */
[----:B---3--:R-:W-:-:S02]  /*378a0*/  IADD3 R7, P3, PT, R7, R70, RZ ;  /* 0x0000004607077210 */ /* 0x008fc40007f7e0ff */
[----:B------:R-:W-:-:S03]  /*378b0*/  PRMT R55, RZ, 0x7610, R55 ;  /* 0x00007610ff377816 */ /* 0x000fc60000000037 */
[----:B------:R-:W-:Y:S01]  /*378c0*/  IMAD.X R10, R10, 0x1, R69, P3 ;  /* 0x000000010a0a7824 */ /* 0x000fe200018e0645 */
[----:B------:R-:W-:Y:S01]  /*378d0*/  PRMT R53, RZ, 0x7610, R53 ;  /* 0x00007610ff357816 */ /* 0x000fe20000000035 */
[----:B------:R-:W-:Y:S04]  /*378e0*/  STL [R1+0x474], R7 ;  /* 0x0004740701007387 */ /* 0x000fe80000100800 */
[----:B------:R0:W3:Y:S04]  /*378f0*/  @!P1 LDG.E.U16 R55, desc[UR20][R4.64] ;  /* 0x0000001404379981 */ /* 0x0000e8000c1e1500 */
[----:B------:R1:W-:Y:S01]  /*37900*/  STL [R1+0x470], R10 ;  /* 0x0004700a01007387 */ /* 0x0003e20000100800 */
[----:B------:R-:W-:Y:S01]  /*37910*/  PRMT R51, RZ, 0x7610, R51 ;  /* 0x00007610ff337816 */ /* 0x000fe20000000033 */
[----:B0-----:R-:W-:-:S02]  /*37920*/  @!P1 IMAD.MOV.U32 R4, RZ, RZ, R7 ;  /* 0x000000ffff049224 */ /* 0x001fc400078e0007 */
[----:B------:R-:W-:Y:S02]  /*37930*/  @!P1 IMAD.MOV.U32 R5, RZ, RZ, R10 ;  /* 0x000000ffff059224 */ /* 0x000fe400078e000a */
[----:B-1----:R-:W3:Y:S04]  /*37940*/  LDL.LU R10, [R1+0x950] ;  /* 0x00095000010a7983 */ /* 0x002ee80000300800 */
[----:B------:R-:W3:Y:S01]  /*37950*/  LDL.LU R7, [R1+0x954] ;  /* 0x0009540001077983 */ /* 0x000ee20000300800 */
[----:B------:R-:W-:-:S03]  /*37960*/  IADD3 R3, P3, PT, R3, R70, RZ ;  /* 0x0000004603037210 */ /* 0x000fc60007f7e0ff */
[----:B------:R0:W3:Y:S02]  /*37970*/  @!P1 LDG.E.U16 R53, desc[UR20][R4.64] ;  /* 0x0000001404359981 */ /* 0x0000e4000c1e1500 */
[----:B------:R-:W-:Y:S02]  /*37980*/  IMAD.X R6, R6, 0x1, R69, P3 ;  /* 0x0000000106067824 */ /* 0x000fe400018e0645 */
[----:B------:R-:W-:Y:S04]  /*37990*/  STL [R1+0x47c], R3 ;  /* 0x00047c0301007387 */ /* 0x000fe80000100800 */
[----:B------:R1:W-:Y:S01]  /*379a0*/  STL [R1+0x478], R6 ;  /* 0x0004780601007387 */ /* 0x0003e20000100800 */
[----:B0-----:R-:W-:Y:S02]  /*379b0*/  @!P1 IMAD.MOV.U32 R4, RZ, RZ, R3 ;  /* 0x000000ffff049224 */ /* 0x001fe400078e0003 */
[----:B------:R-:W-:Y:S01]  /*379c0*/  @!P1 IMAD.MOV.U32 R5, RZ, RZ, R6 ;  /* 0x000000ffff059224 */ /* 0x000fe200078e0006 */
[----:B------:R-:W-:-:S04]  /*379d0*/  PRMT R49, RZ, 0x7610, R49 ;  /* 0x00007610ff317816 */ /* 0x000fc80000000031 */
[----:B------:R0:W3:Y:S04]  /*379e0*/  @!P1 LDG.E.U16 R51, desc[UR20][R4.64] ;  /* 0x0000001404339981 */ /* 0x0000e8000c1e1500 */
[----:B-1----:R-:W3:Y:S04]  /*379f0*/  LDL.LU R6, [R1+0x958] ;  /* 0x0009580001067983 */ /* 0x002ee80000300800 */
[----:B------:R-:W3:Y:S01]  /*37a00*/  LDL.LU R3, [R1+0x95c] ;  /* 0x00095c0001037983 */ /* 0x000ee20000300800 */
[----:B------:R-:W-:Y:S02]  /*37a10*/  PRMT R47, RZ, 0x7610, R47 ;  /* 0x00007610ff2f7816 */ /* 0x000fe4000000002f */
[----:B--2---:R-:W-:-:S05]  /*37a20*/  IADD3 R9, P3, PT, R9, R70, RZ ;  /* 0x0000004609097210 */ /* 0x004fca0007f7e0ff */
[----:B------:R-:W-:Y:S01]  /*37a30*/  IMAD.X R12, R12, 0x1, R69, P3 ;  /* 0x000000010c0c7824 */ /* 0x000fe200018e0645 */
[----:B------:R-:W-:Y:S01]  /*37a40*/  STL [R1+0x93c], R9 ;  /* 0x00093c0901007387 */ /* 0x000fe20000100800 */
[----:B0-----:R-:W-:Y:S02]  /*37a50*/  @!P1 IMAD.MOV.U32 R4, RZ, RZ, R9 ;  /* 0x000000ffff049224 */ /* 0x001fe400078e0009 */
[----:B------:R-:W-:Y:S01]  /*37a60*/  @!P1 IMAD.MOV.U32 R5, RZ, RZ, R12 ;  /* 0x000000ffff059224 */ /* 0x000fe200078e000c */
[----:B------:R0:W-:Y:S04]  /*37a70*/  STL [R1+0x938], R12 ;  /* 0x0009380c01007387 */ /* 0x0001e80000100800 */
[----:B------:R1:W2:Y:S04]  /*37a80*/  @!P1 LDG.E.U16 R49, desc[UR20][R4.64] ;  /* 0x0000001404319981 */ /* 0x0002a8000c1e1500 */
[----:B0-----:R-:W2:Y:S01]  /*37a90*/  LDL.LU R12, [R1+0x960] ;  /* 0x00096000010c7983 */ /* 0x001ea20000300800 */
[----:B----4-:R-:W-:-:S03]  /*37aa0*/  IADD3 R2, P3, PT, R2, R70, RZ ;  /* 0x0000004602027210 */ /* 0x010fc60007f7e0ff */
[----:B------:R-:W4:Y:S02]  /*37ab0*/  LDL.LU R9, [R1+0x964] ;  /* 0x0009640001097983 */ /* 0x000f240000300800 */
[----:B------:R-:W-:Y:S02]  /*37ac0*/  IMAD.X R8, R8, 0x1, R69, P3 ;  /* 0x0000000108087824 */ /* 0x000fe400018e0645 */
[----:B------:R-:W-:Y:S01]  /*37ad0*/  STL [R1+0x944], R2 ;  /* 0x0009440201007387 */ /* 0x000fe20000100800 */
[----:B-1----:R-:W-:Y:S02]  /*37ae0*/  @!P1 IMAD.MOV.U32 R4, RZ, RZ, R2 ;  /* 0x000000ffff049224 */ /* 0x002fe400078e0002 */
[----:B------:R-:W-:Y:S01]  /*37af0*/  @!P1 IMAD.MOV.U32 R5, RZ, RZ, R8 ;  /* 0x000000ffff059224 */ /* 0x000fe200078e0008 */
[----:B------:R0:W-:Y:S04]  /*37b00*/  STL [R1+0x940], R8 ;  /* 0x0009400801007387 */ /* 0x0001e80000100800 */
[----:B------:R1:W2:Y:S04]  /*37b10*/  @!P1 LDG.E.U16 R47, desc[UR20][R4.64] ;  /* 0x00000014042f9981 */ /* 0x0002a8000c1e1500 */
[----:B0-----:R-:W2:Y:S01]  /*37b20*/  LDL.LU R8, [R1+0x480] ;  /* 0x0004800001087983 */ /* 0x001ea20000300800 */
[----:B------:R-:W-:-:S03]  /*37b30*/  IADD3 R0, P3, PT, R0, R70, RZ ;  /* 0x0000004600007210 */ /* 0x000fc60007f7e0ff */
[----:B------:R-:W2:Y:S02]  /*37b40*/  LDL.LU R2, [R1+0x484] ;  /* 0x0004840001027983 */ /* 0x000ea40000300800 */
[----:B------:R-:W-:Y:S02]  /*37b50*/  IMAD.X R11, R11, 0x1, R69, P3 ;  /* 0x000000010b0b7824 */ /* 0x000fe400018e0645 */
[----:B------:R0:W-:Y:S01]  /*37b60*/  STL [R1+0x94c], R0 ;  /* 0x00094c0001007387 */ /* 0x0001e20000100800 */
[----:B-1----:R-:W-:-:S03]  /*37b70*/  @!P1 IMAD.MOV.U32 R4, RZ, RZ, R0 ;  /* 0x000000ffff049224 */ /* 0x002fc600078e0000 */
[----:B------:R1:W-:Y:S04]  /*37b80*/  STL [R1+0x948], R11 ;  /* 0x0009480b01007387 */ /* 0x0003e80000100800 */
[----:B------:R-:W2:Y:S04]  /*37b90*/  LDL.LU R14, [R1+0x488] ;  /* 0x00048800010e7983 */ /* 0x000ea80000300800 */
[----:B0-----:R-:W2:Y:S01]  /*37ba0*/  LDL.LU R0, [R1+0x48c] ;  /* 0x00048c0001007983 */ /* 0x001ea20000300800 */
[----:B------:R-:W-:Y:S01]  /*37bb0*/  PRMT R45, RZ, 0x7610, R45 ;  /* 0x00007610ff2d7816 */ /* 0x000fe2000000002d */
[----:B------:R-:W-:Y:S01]  /*37bc0*/  @!P1 IMAD.MOV.U32 R5, RZ, RZ, R11 ;  /* 0x000000ffff059224 */ /* 0x000fe200078e000b */
[----:B------:R-:W-:-:S04]  /*37bd0*/  PRMT R41, RZ, 0x7610, R41 ;  /* 0x00007610ff297816 */ /* 0x000fc80000000029 */
[----:B------:R0:W2:Y:S01]  /*37be0*/  @!P1 LDG.E.U16 R45, desc[UR20][R4.64] ;  /* 0x00000014042d9981 */ /* 0x0000a2000c1e1500 */
[----:B---3--:R-:W-:-:S05]  /*37bf0*/  IADD3 R7, P3, PT, R7, R70, RZ ;  /* 0x0000004607077210 */ /* 0x008fca0007f7e0ff */
[----:B------:R-:W-:Y:S01]  /*37c00*/  IMAD.X R10, R10, 0x1, R69, P3 ;  /* 0x000000010a0a7824 */ /* 0x000fe200018e0645 */
[----:B------:R-:W-:Y:S01]  /*37c10*/  STL [R1+0x954], R7 ;  /* 0x0009540701007387 */ /* 0x000fe20000100800 */
[----:B0-----:R-:W-:Y:S02]  /*37c20*/  @!P1 IMAD.MOV.U32 R4, RZ, RZ, R7 ;  /* 0x000000ffff049224 */ /* 0x001fe400078e0007 */
[----:B------:R-:W-:Y:S01]  /*37c30*/  @!P1 IMAD.MOV.U32 R5, RZ, RZ, R10 ;  /* 0x000000ffff059224 */ /* 0x000fe200078e000a */
[----:B------:R0:W-:Y:S04]  /*37c40*/  STL [R1+0x950], R10 ;  /* 0x0009500a01007387 */ /* 0x0001e80000100800 */
[----:B-1----:R-:W3:Y:S04]  /*37c50*/  LDL.LU R11, [R1+0x968] ;  /* 0x00096800010b7983 */ /* 0x002ee80000300800 */
[----:B------:R1:W3:Y:S04]  /*37c60*/  @!P1 LDG.E.U16 R41, desc[UR20][R4.64] ;  /* 0x0000001404299981 */ /* 0x0002e8000c1e1500 */
[----:B0-----:R-:W3:Y:S01]  /*37c70*/  LDL.LU R10, [R1+0x96c] ;  /* 0x00096c00010a7983 */ /* 0x001ee20000300800 */
[----:B------:R-:W-:-:S05]  /*37c80*/  IADD3 R3, P3, PT, R3, R70, RZ ;  /* 0x0000004603037210 */ /* 0x000fca0007f7e0ff */
[----:B------:R-:W-:Y:S01]  /*37c90*/  IMAD.X R6, R6, 0x1, R69, P3 ;  /* 0x0000000106067824 */ /* 0x000fe200018e0645 */
[----:B------:R-:W-:Y:S01]  /*37ca0*/  STL [R1+0x95c], R3 ;  /* 0x00095c0301007387 */ /* 0x000fe20000100800 */
[----:B-1----:R-:W-:Y:S02]  /*37cb0*/  PRMT R4, RZ, 0x7610, R4 ;  /* 0x00007610ff047816 */ /* 0x002fe40000000004 */
[----:B------:R-:W-:Y:S01]  /*37cc0*/  @!P1 IMAD.MOV.U32 R7, RZ, RZ, R6 ;  /* 0x000000ffff079224 */ /* 0x000fe200078e0006 */
[----:B------:R0:W-:Y:S04]  /*37cd0*/  STL [R1+0x958], R6 ;  /* 0x0009580601007387 */ /* 0x0001e80000100800 */
[----:B------:R-:W3:Y:S01]  /*37ce0*/  LDL.LU R16, [R1+0x970] ;  /* 0x0009700001107983 */ /* 0x000ee20000300800 */
[----:B0-----:R-:W-:-:S03]  /*37cf0*/  @!P1 IMAD.MOV.U32 R6, RZ, RZ, R3 ;  /* 0x000000ffff069224 */ /* 0x001fc600078e0003 */
[----:B------:R-:W3:Y:S01]  /*37d00*/  LDL.LU R3, [R1+0x974] ;  /* 0x0009740001037983 */ /* 0x000ee20000300800 */
[----:B------:R-:W-:-:S03]  /*37d10*/  PRMT R5, RZ, 0x7610, R5 ;  /* 0x00007610ff057816 */ /* 0x000fc60000000005 */
[----:B------:R0:W3:Y:S01]  /*37d20*/  @!P1 LDG.E.U16 R4, desc[UR20][R6.64] ;  /* 0x0000001406049981 */ /* 0x0000e2000c1e1500 */
[----:B----4-:R-:W-:-:S05]  /*37d30*/  IADD3 R9, P3, PT, R9, R70, RZ ;  /* 0x0000004609097210 */ /* 0x010fca0007f7e0ff */
[----:B--2---:R-:W-:Y:S01]  /*37d40*/  IMAD.X R12, R12, 0x1, R69, P3 ;  /* 0x000000010c0c7824 */ /* 0x004fe200018e0645 */
[----:B------:R-:W-:Y:S03]  /*37d50*/  STL [R1+0x964], R9 ;  /* 0x0009640901007387 */ /* 0x000fe60000100800 */
[----:B0-----:R-:W-:Y:S01]  /*37d60*/  @!P1 IMAD.MOV.U32 R7, RZ, RZ, R12 ;  /* 0x000000ffff079224 */ /* 0x001fe200078e000c */
[----:B------:R0:W-:Y:S01]  /*37d70*/  STL [R1+0x960], R12 ;  /* 0x0009600c01007387 */ /* 0x0001e20000100800 */
[----:B------:R-:W-:-:S03]  /*37d80*/  @!P1 IMAD.MOV.U32 R6, RZ, RZ, R9 ;  /* 0x000000ffff069224 */ /* 0x000fc600078e0009 */
[----:B------:R-:W2:Y:S04]  /*37d90*/  LDL.LU R13, [R1+0x978] ;  /* 0x00097800010d7983 */ /* 0x000ea80000300800 */
[----:B------:R1:W4:Y:S01]  /*37da0*/  @!P1 LDG.E.U16 R5, desc[UR20][R6.64] ;  /* 0x0000001406059981 */ /* 0x000322000c1e1500 */
[----:B------:R-:W-:-:S03]  /*37db0*/  IADD3 R2, P3, PT, R2, R70, RZ ;  /* 0x0000004602027210 */ /* 0x000fc60007f7e0ff */
[----:B0-----:R-:W2:Y:S02]  /*37dc0*/  LDL.LU R12, [R1+0x97c] ;  /* 0x00097c00010c7983 */ /* 0x001ea40000300800 */
[----:B------:R-:W-:Y:S02]  /*37dd0*/  IMAD.X R8, R8, 0x1, R69, P3 ;  /* 0x0000000108087824 */ /* 0x000fe400018e0645 */
[----:B------:R-:W-:Y:S02]  /*37de0*/  STL [R1+0x484], R2 ;  /* 0x0004840201007387 */ /* 0x000fe40000100800 */
[----:B------:R-:W-:Y:S02]  /*37df0*/  @!P1 IMAD.MOV.U32 R9, RZ, RZ, R8 ;  /* 0x000000ffff099224 */ /* 0x000fe400078e0008 */
[----:B------:R0:W-:Y:S01]  /*37e00*/  STL [R1+0x480], R8 ;  /* 0x0004800801007387 */ /* 0x0001e20000100800 */
[----:B-1----:R-:W-:-:S03]  /*37e10*/  PRMT R6, RZ, 0x7610, R6 ;  /* 0x00007610ff067816 */ /* 0x002fc60000000006 */
[----:B------:R-:W4:Y:S01]  /*37e20*/  LDL.LU R15, [R1+0x980] ;  /* 0x00098000010f7983 */ /* 0x000f220000300800 */
[----:B------:R-:W-:Y:S01]  /*37e30*/  IADD3 R0, P3, PT, R0, R70, RZ ;  /* 0x0000004600007210 */ /* 0x000fe20007f7e0ff */
[----:B0-----:R-:W-:Y:S02]  /*37e40*/  @!P1 IMAD.MOV.U32 R8, RZ, RZ, R2 ;  /* 0x000000ffff089224 */ /* 0x001fe400078e0002 */
[----:B------:R-:W4:Y:S02]  /*37e50*/  LDL.LU R2, [R1+0x984] ;  /* 0x0009840001027983 */ /* 0x000f240000300800 */
[----:B------:R-:W-:Y:S02]  /*37e60*/  IMAD.X R14, R14, 0x1, R69, P3 ;  /* 0x000000010e0e7824 */ /* 0x000fe400018e0645 */
[----:B------:R0:W4:Y:S04]  /*37e70*/  @!P1 LDG.E.U16 R6, desc[UR20][R8.64] ;  /* 0x0000001408069981 */ /* 0x000128000c1e1500 */
[----:B------:R-:W-:Y:S04]  /*37e80*/  STL [R1+0x48c], R0 ;  /* 0x00048c0001007387 */ /* 0x000fe80000100800 */
[----:B------:R1:W-:Y:S01]  /*37e90*/  STL [R1+0x488], R14 ;  /* 0x0004880e01007387 */ /* 0x0003e20000100800 */
[----:B0-----:R-:W-:-:S02]  /*37ea0*/  @!P1 IMAD.MOV.U32 R9, RZ, RZ, R14 ;  /* 0x000000ffff099224 */ /* 0x001fc400078e000e */
[----:B------:R-:W-:Y:S01]  /*37eb0*/  @!P1 IMAD.MOV.U32 R8, RZ, RZ, R0 ;  /* 0x000000ffff089224 */ /* 0x000fe200078e0000 */
[----:B-1----:R-:W4:Y:S04]  /*37ec0*/  LDL.LU R14, [R1+0x988] ;  /* 0x00098800010e7983 */ /* 0x002f280000300800 */
[----:B------:R-:W4:Y:S01]  /*37ed0*/  LDL.LU R0, [R1+0x98c] ;  /* 0x00098c0001007983 */ /* 0x000f220000300800 */
[----:B---3--:R-:W-:Y:S02]  /*37ee0*/  IADD3 R10, P3, PT, R10, R70, RZ ;  /* 0x000000460a0a7210 */ /* 0x008fe40007f7e0ff */
[----:B------:R-:W-:-:S03]  /*37ef0*/  PRMT R7, RZ, 0x7610, R7 ;  /* 0x00007610ff077816 */ /* 0x000fc60000000007 */
[----:B------:R-:W-:Y:S01]  /*37f00*/  IMAD.X R11, R11, 0x1, R69, P3 ;  /* 0x000000010b0b7824 */ /* 0x000fe200018e0645 */
[----:B------:R0:W-:Y:S04]  /*37f10*/  STL [R1+0x96c], R10 ;  /* 0x00096c0a01007387 */ /* 0x0001e80000100800 */
[----:B------:R1:W3:Y:S04]  /*37f20*/  @!P1 LDG.E.U16 R7, desc[UR20][R8.64] ;  /* 0x0000001408079981 */ /* 0x0002e8000c1e1500 */
[----:B------:R0:W-:Y:S04]  /*37f30*/  STL [R1+0x968], R11 ;  /* 0x0009680b01007387 */ /* 0x0001e80000100800 */
[----:B------:R-:W3:Y:S01]  /*37f40*/  LDL.LU R20, [R1+0x990] ;  /* 0x0009900001147983 */ /* 0x000ee20000300800 */
[----:B-1----:R-:W-:-:S03]  /*37f50*/  PRMT R8, RZ, 0x7610, R8 ;  /* 0x00007610ff087816 */ /* 0x002fc60000000008 */
[----:B------:R-:W3:Y:S01]  /*37f60*/  LDL.LU R17, [R1+0x994] ;  /* 0x0009940001117983 */ /* 0x000ee20000300800 */
[----:B------:R-:W-:-:S03]  /*37f70*/  IADD3 R3, P3, PT, R3, R70, RZ ;  /* 0x0000004603037210 */ /* 0x000fc60007f7e0ff */
[----:B------:R0:W3:Y:S02]  /*37f80*/  @!P1 LDG.E.U16 R8, desc[UR20][R10.64] ;  /* 0x000000140a089981 */ /* 0x0000e4000c1e1500 */
[----:B------:R-:W-:Y:S01]  /*37f90*/  IMAD.X R16, R16, 0x1, R69, P3 ;  /* 0x0000000110107824 */ /* 0x000fe200018e0645 */
[----:B------:R-:W-:Y:S01]  /*37fa0*/  PRMT R9, RZ, 0x7610, R9 ;  /* 0x00007610ff097816 */ /* 0x000fe20000000009 */
[----:B------:R-:W-:Y:S04]  /*37fb0*/  STL [R1+0x974], R3 ;  /* 0x0009740301007387 */ /* 0x000fe80000100800 */
[----:B------:R1:W-:Y:S01]  /*37fc0*/  STL [R1+0x970], R16 ;  /* 0x0009701001007387 */ /* 0x0003e20000100800 */
[----:B0-----:R-:W-:Y:S02]  /*37fd0*/  @!P1 IMAD.MOV.U32 R10, RZ, RZ, R3 ;  /* 0x000000ffff0a9224 */ /* 0x001fe400078e0003 */
[----:B------:R-:W-:-:S05]  /*37fe0*/  @!P1 IMAD.MOV.U32 R11, RZ, RZ, R16 ;  /* 0x000000ffff0b9224 */ /* 0x000fca00078e0010 */
[----:B------:R0:W3:Y:S04]  /*37ff0*/  @!P1 LDG.E.U16 R9, desc[UR20][R10.64] ;  /* 0x000000140a099981 */ /* 0x0000e8000c1e1500 */
[----:B-1----:R-:W3:Y:S04]  /*38000*/  LDL.LU R16, [R1+0x490] ;  /* 0x0004900001107983 */ /* 0x002ee80000300800 */
[----:B------:R-:W3:Y:S01]  /*38010*/  LDL.LU R3, [R1+0x494] ;  /* 0x0004940001037983 */ /* 0x000ee20000300800 */
[----:B0-----:R-:W-:Y:S02]  /*38020*/  PRMT R10, RZ, 0x7610, R10 ;  /* 0x00007610ff0a7816 */ /* 0x001fe4000000000a */
[----:B--2---:R-:W-:-:S05]  /*38030*/  IADD3 R12, P3, PT, R12, R70, RZ ;  /* 0x000000460c0c7210 */ /* 0x004fca0007f7e0ff */
[----:B------:R-:W-:Y:S01]  /*38040*/  IMAD.X R13, R13, 0x1, R69, P3 ;  /* 0x000000010d0d7824 */ /* 0x000fe200018e0645 */
[----:B------:R0:W-:Y:S04]  /*38050*/  STL [R1+0x97c], R12 ;  /* 0x00097c0c01007387 */ /* 0x0001e80000100800 */
[----:B------:R-:W-:Y:S04]  /*38060*/  STL [R1+0x978], R13 ;  /* 0x0009780d01007387 */ /* 0x000fe80000100800 */
[----:B------:R-:W2:Y:S04]  /*38070*/  LDL.LU R22, [R1+0x498] ;  /* 0x0004980001167983 */ /* 0x000ea80000300800 */
[----:B------:R-:W2:Y:S01]  /*38080*/  LDL.LU R19, [R1+0x49c] ;  /* 0x00049c0001137983 */ /* 0x000ea20000300800 */
[----:B----4-:R-:W-:-:S03]  /*38090*/  IADD3 R2, P3, PT, R2, R70, RZ ;  /* 0x0000004602027210 */ /* 0x010fc60007f7e0ff */
[----:B------:R0:W4:Y:S02]  /*380a0*/  @!P1 LDG.E.U16 R10, desc[UR20][R12.64] ;  /* 0x000000140c0a9981 */ /* 0x000124000c1e1500 */
[----:B------:R-:W-:Y:S02]  /*380b0*/  IMAD.X R15, R15, 0x1, R69, P3 ;  /* 0x000000010f0f7824 */ /* 0x000fe400018e0645 */
[----:B------:R1:W-:Y:S04]  /*380c0*/  STL [R1+0x984], R2 ;  /* 0x0009840201007387 */ /* 0x0003e80000100800 */
[----:B------:R1:W-:Y:S01]  /*380d0*/  STL [R1+0x980], R15 ;  /* 0x0009800f01007387 */ /* 0x0003e20000100800 */
[----:B0-----:R-:W-:-:S03]  /*380e0*/  @!P1 IMAD.MOV.U32 R12, RZ, RZ, R2 ;  /* 0x000000ffff0c9224 */ /* 0x001fc600078e0002 */
[----:B------:R-:W4:Y:S04]  /*380f0*/  LDL.LU R18, [R1+0x998] ;  /* 0x0009980001127983 */ /* 0x000f280000300800 */
[----:B-1----:R-:W4:Y:S01]  /*38100*/  LDL.LU R2, [R1+0x99c] ;  /* 0x00099c0001027983 */ /* 0x002f220000300800 */
[----:B------:R-:W-:Y:S01]  /*38110*/  IADD3 R0, P3, PT, R0, R70, RZ ;  /* 0x0000004600007210 */ /* 0x000fe20007f7e0ff */
[----:B------:R-:W-:-:S04]  /*38120*/  @!P1 IMAD.MOV.U32 R13, RZ, RZ, R15 ;  /* 0x000000ffff0d9224 */ /* 0x000fc800078e000f */
[----:B------:R-:W-:Y:S01]  /*38130*/  IMAD.X R14, R14, 0x1, R69, P3 ;  /* 0x000000010e0e7824 */ /* 0x000fe200018e0645 */
[----:B------:R-:W-:Y:S03]  /*38140*/  STL [R1+0x98c], R0 ;  /* 0x00098c0001007387 */ /* 0x000fe60000100800 */
[----:B------:R-:W-:Y:S01]  /*38150*/  @!P1 IMAD.MOV.U32 R15, RZ, RZ, R14 ;  /* 0x000000ffff0f9224 */ /* 0x000fe200078e000e */
[----:B------:R0:W-:Y:S04]  /*38160*/  STL [R1+0x988], R14 ;  /* 0x0009880e01007387 */ /* 0x0001e80000100800 */
[----:B------:R-:W4:Y:S01]  /*38170*/  LDL.LU R24, [R1+0x9a0] ;  /* 0x0009a00001187983 */ /* 0x000f220000300800 */
[----:B0-----:R-:W-:-:S03]  /*38180*/  @!P1 IMAD.MOV.U32 R14, RZ, RZ, R0 ;  /* 0x000000ffff0e9224 */ /* 0x001fc600078e0000 */
[----:B------:R-:W4:Y:S01]  /*38190*/  LDL.LU R0, [R1+0x9a4] ;  /* 0x0009a40001007983 */ /* 0x000f220000300800 */
[----:B------:R-:W-:Y:S02]  /*381a0*/  PRMT R11, RZ, 0x7610, R11 ;  /* 0x00007610ff0b7816 */ /* 0x000fe4000000000b */
[----:B---3--:R-:W-:-:S04]  /*381b0*/  IADD3 R17, P3, PT, R17, R70, RZ ;  /* 0x0000004611117210 */ /* 0x008fc80007f7e0ff */
[----:B------:R0:W3:Y:S01]  /*381c0*/  @!P1 LDG.E.U16 R11, desc[UR20][R12.64] ;  /* 0x000000140c0b9981 */ /* 0x0000e2000c1e1500 */
[----:B------:R-:W-:-:S03]  /*381d0*/  IMAD.X R20, R20, 0x1, R69, P3 ;  /* 0x0000000114147824 */ /* 0x000fc600018e0645 */
[----:B------:R-:W-:Y:S01]  /*381e0*/  STL [R1+0x994], R17 ;  /* 0x0009941101007387 */ /* 0x000fe20000100800 */
[----:B0-----:R-:W-:-:S03]  /*381f0*/  PRMT R12, RZ, 0x7610, R12 ;  /* 0x00007610ff0c7816 */ /* 0x001fc6000000000c */
[----:B------:R0:W-:Y:S01]  /*38200*/  STL [R1+0x990], R20 ;  /* 0x0009901401007387 */ /* 0x0001e20000100800 */
[----:B------:R-:W-:-:S03]  /*38210*/  PRMT R13, RZ, 0x7610, R13 ;  /* 0x00007610ff0d7816 */ /* 0x000fc6000000000d */
[----:B------:R-:W3:Y:S04]  /*38220*/  LDL.LU R21, [R1+0x9a8] ;  /* 0x0009a80001157983 */ /* 0x000ee80000300800 */
[----:B------:R1:W3:Y:S01]  /*38230*/  @!P1 LDG.E.U16 R12, desc[UR20][R14.64] ;  /* 0x000000140e0c9981 */ /* 0x0002e2000c1e1500 */
[----:B------:R-:W-:Y:S01]  /*38240*/  IADD3 R3, P3, PT, R3, R70, RZ ;  /* 0x0000004603037210 */ /* 0x000fe20007f7e0ff */
[----:B-1----:R-:W-:Y:S02]  /*38250*/  @!P1 IMAD.MOV.U32 R14, RZ, RZ, R17 ;  /* 0x000000ffff0e9224 */ /* 0x002fe400078e0011 */
[----:B------:R-:W-:Y:S02]  /*38260*/  @!P1 IMAD.MOV.U32 R15, RZ, RZ, R20 ;  /* 0x000000ffff0f9224 */ /* 0x000fe400078e0014 */
[----:B------:R-:W-:Y:S01]  /*38270*/  IMAD.X R16, R16, 0x1, R69, P3 ;  /* 0x0000000110107824 */ /* 0x000fe200018e0645 */
[----:B0-----:R-:W3:Y:S03]  /*38280*/  LDL.LU R20, [R1+0x9ac] ;  /* 0x0009ac0001147983 */ /* 0x001ee60000300800 */
[----:B------:R-:W-:Y:S01]  /*38290*/  @!P1 IMAD.MOV.U32 R17, RZ, RZ, R16 ;  /* 0x000000ffff119224 */ /* 0x000fe200078e0010 */
[----:B------:R0:W3:Y:S04]  /*382a0*/  @!P1 LDG.E.U16 R13, desc[UR20][R14.64] ;  /* 0x000000140e0d9981 */ /* 0x0000e8000c1e1500 */
[----:B------:R-:W-:Y:S04]  /*382b0*/  STL [R1+0x494], R3 ;  /* 0x0004940301007387 */ /* 0x000fe80000100800 */
[----:B------:R1:W-:Y:S01]  /*382c0*/  STL [R1+0x490], R16 ;  /* 0x0004901001007387 */ /* 0x0003e20000100800 */
[----:B0-----:R-:W-:-:S03]  /*382d0*/  PRMT R14, RZ, 0x7610, R14 ;  /* 0x00007610ff0e7816 */ /* 0x001fc6000000000e */
[----:B------:R-:W3:Y:S01]  /*382e0*/  LDL.LU R26, [R1+0x9b0] ;  /* 0x0009b000011a7983 */ /* 0x000ee20000300800 */
[----:B-1----:R-:W-:-:S03]  /*382f0*/  @!P1 IMAD.MOV.U32 R16, RZ, RZ, R3 ;  /* 0x000000ffff109224 */ /* 0x002fc600078e0003 */
[----:B------:R-:W3:Y:S01]  /*38300*/  LDL.LU R3, [R1+0x9b4] ;  /* 0x0009b40001037983 */ /* 0x000ee20000300800 */
[----:B------:R-:W-:-:S03]  /*38310*/  PRMT R15, RZ, 0x7610, R15 ;  /* 0x00007610ff0f7816 */ /* 0x000fc6000000000f */
[----:B------:R0:W3:Y:S01]  /*38320*/  @!P1 LDG.E.U16 R14, desc[UR20][R16.64] ;  /* 0x00000014100e9981 */ /* 0x0000e2000c1e1500 */
[----:B--2---:R-:W-:-:S05]  /*38330*/  IADD3 R19, P3, PT, R19, R70, RZ ;  /* 0x0000004613137210 */ /* 0x004fca0007f7e0ff */
[----:B------:R-:W-:Y:S01]  /*38340*/  IMAD.X R22, R22, 0x1, R69, P3 ;  /* 0x0000000116167824 */ /* 0x000fe200018e0645 */
[----:B------:R-:W-:Y:S03]  /*38350*/  STL [R1+0x49c], R19 ;  /* 0x00049c1301007387 */ /* 0x000fe60000100800 */
[----:B0-----:R-:W-:Y:S01]  /*38360*/  @!P1 IMAD.MOV.U32 R17, RZ, RZ, R22 ;  /* 0x000000ffff119224 */ /* 0x001fe200078e0016 */
[----:B------:R0:W-:Y:S01]  /*38370*/  STL [R1+0x498], R22 ;  /* 0x0004981601007387 */ /* 0x0001e20000100800 */
[----:B------:R-:W-:-:S03]  /*38380*/  @!P1 IMAD.MOV.U32 R16, RZ, RZ, R19 ;  /* 0x000000ffff109224 */ /* 0x000fc600078e0013 */
[----:B------:R-:W2:Y:S04]  /*38390*/  LDL.LU R23, [R1+0x9b8] ;  /* 0x0009b80001177983 */ /* 0x000ea80000300800 */
[----:B------:R1:W2:Y:S01]  /*383a0*/  @!P1 LDG.E.U16 R15, desc[UR20][R16.64] ;  /* 0x00000014100f9981 */ /* 0x0002a2000c1e1500 */
[----:B----4-:R-:W-:-:S03]  /*383b0*/  IADD3 R2, P3, PT, R2, R70, RZ ;  /* 0x0000004602027210 */ /* 0x010fc60007f7e0ff */
[----:B0-----:R-:W4:Y:S02]  /*383c0*/  LDL.LU R22, [R1+0x9bc] ;  /* 0x0009bc0001167983 */ /* 0x001f240000300800 */
[----:B------:R-:W-:Y:S02]  /*383d0*/  IMAD.X R18, R18, 0x1, R69, P3 ;  /* 0x0000000112127824 */ /* 0x000fe400018e0645 */
[----:B------:R-:W-:Y:S02]  /*383e0*/  STL [R1+0x99c], R2 ;  /* 0x00099c0201007387 */ /* 0x000fe40000100800 */
[----:B------:R-:W-:Y:S02]  /*383f0*/  @!P1 IMAD.MOV.U32 R19, RZ, RZ, R18 ;  /* 0x000000ffff139224 */ /* 0x000fe400078e0012 */
[----:B------:R0:W-:Y:S01]  /*38400*/  STL [R1+0x998], R18 ;  /* 0x0009981201007387 */ /* 0x0001e20000100800 */
[----:B-1----:R-:W-:-:S03]  /*38410*/  PRMT R16, RZ, 0x7610, R16 ;  /* 0x00007610ff107816 */ /* 0x002fc60000000010 */
[----:B------:R-:W2:Y:S01]  /*38420*/  LDL.LU R25, [R1+0x9c0] ;  /* 0x0009c00001197983 */ /* 0x000ea20000300800 */
[----:B0-----:R-:W-:-:S03]  /*38430*/  @!P1 IMAD.MOV.U32 R18, RZ, RZ, R2 ;  /* 0x000000ffff129224 */ /* 0x001fc600078e0002 */
[----:B------:R-:W2:Y:S04]  /*38440*/  LDL.LU R2, [R1+0x9c4] ;  /* 0x0009c40001027983 */ /* 0x000ea80000300800 */
[----:B------:R0:W2:Y:S01]  /*38450*/  @!P1 LDG.E.U16 R16, desc[UR20][R18.64] ;  /* 0x0000001412109981 */ /* 0x0000a2000c1e1500 */
[----:B------:R-:W-:-:S05]  /*38460*/  IADD3 R0, P3, PT, R0, R70, RZ ;  /* 0x0000004600007210 */ /* 0x000fca0007f7e0ff */
[----:B------:R-:W-:Y:S01]  /*38470*/  IMAD.X R24, R24, 0x1, R69, P3 ;  /* 0x0000000118187824 */ /* 0x000fe200018e0645 */
[----:B------:R-:W-:Y:S01]  /*38480*/  STL [R1+0x9a4], R0 ;  /* 0x0009a40001007387 */ /* 0x000fe20000100800 */
[----:B0-----:R-:W-:Y:S02]  /*38490*/  @!P1 IMAD.MOV.U32 R18, RZ, RZ, R0 ;  /* 0x000000ffff129224 */ /* 0x001fe400078e0000 */
[----:B------:R-:W-:Y:S01]  /*384a0*/  @!P1 IMAD.MOV.U32 R19, RZ, RZ, R24 ;  /* 0x000000ffff139224 */ /* 0x000fe200078e0018 */
[----:B------:R0:W-:Y:S04]  /*384b0*/  STL [R1+0x9a0], R24 ;  /* 0x0009a01801007387 */ /* 0x0001e80000100800 */
[----:B0-----:R-:W2:Y:S04]  /*384c0*/  LDL.LU R24, [R1+0x4a0] ;  /* 0x0004a00001187983 */ /* 0x001ea80000300800 */
[----:B------:R-:W2:Y:S01]  /*384d0*/  LDL.LU R0, [R1+0x4a4] ;  /* 0x0004a40001007983 */ /* 0x000ea20000300800 */
[----:B------:R-:W-:-:S06]  /*384e0*/  PRMT R17, RZ, 0x7610, R17 ;  /* 0x00007610ff117816 */ /* 0x000fcc0000000011 */
[----:B------:R0:W2:Y:S01]  /*384f0*/  @!P1 LDG.E.U16 R17, desc[UR20][R18.64] ;  /* 0x0000001412119981 */ /* 0x0000a2000c1e1500 */
[----:B---3--:R-:W-:-:S05]  /*38500*/  IADD3 R20, P3, PT, R20, R70, RZ ;  /* 0x0000004614147210 */ /* 0x008fca0007f7e0ff */
[----:B------:R-:W-:Y:S01]  /*38510*/  IMAD.X R21, R21, 0x1, R69, P3 ;  /* 0x0000000115157824 */ /* 0x000fe200018e0645 */
[----:B0-----:R-:W-:Y:S01]  /*38520*/  PRMT R18, RZ, 0x7610, R18 ;  /* 0x00007610ff127816 */ /* 0x001fe20000000012 */
[----:B------:R0:W-:Y:S04]  /*38530*/  STL [R1+0x9ac], R20 ;  /* 0x0009ac1401007387 */ /* 0x0001e80000100800 */
[----:B------:R1:W-:Y:S04]  /*38540*/  STL [R1+0x9a8], R21 ;  /* 0x0009a81501007387 */ /* 0x0003e80000100800 */
[----:B------:R-:W3:Y:S01]  /*38550*/  LDL.LU R30, [R1+0x4a8] ;  /* 0x0004a800011e7983 */ /* 0x000ee20000300800 */
[----:B------:R-:W-:-:S03]  /*38560*/  PRMT R19, RZ, 0x7610, R19 ;  /* 0x00007610ff137816 */ /* 0x000fc60000000013 */
[----:B------:R-:W3:Y:S04]  /*38570*/  LDL.LU R27, [R1+0x4ac] ;  /* 0x0004ac00011b7983 */ /* 0x000ee80000300800 */
[----:B------:R0:W3:Y:S01]  /*38580*/  @!P1 LDG.E.U16 R18, desc[UR20][R20.64] ;  /* 0x0000001414129981 */ /* 0x0000e2000c1e1500 */
[----:B------:R-:W-:-:S05]  /*38590*/  IADD3 R3, P3, PT, R3, R70, RZ ;  /* 0x0000004603037210 */ /* 0x000fca0007f7e0ff */
[----:B------:R-:W-:Y:S01]  /*385a0*/  IMAD.X R26, R26, 0x1, R69, P3 ;  /* 0x000000011a1a7824 */ /* 0x000fe200018e0645 */
[----:B------:R-:W-:Y:S01]  /*385b0*/  STL [R1+0x9b4], R3 ;  /* 0x0009b40301007387 */ /* 0x000fe20000100800 */
[----:B0-----:R-:W-:-:S03]  /*385c0*/  @!P1 IMAD.MOV.U32 R20, RZ, RZ, R3 ;  /* 0x000000ffff149224 */ /* 0x001fc600078e0003 */
[----:B------:R0:W-:Y:S01]  /*385d0*/  STL [R1+0x9b0], R26 ;  /* 0x0009b01a01007387 */ /* 0x0001e20000100800 */
[----:B-1----:R-:W-:-:S05]  /*385e0*/  @!P1 IMAD.MOV.U32 R21, RZ, RZ, R26 ;  /* 0x000000ffff159224 */ /* 0x002fca00078e001a */
[----:B------:R1:W3:Y:S04]  /*385f0*/  @!P1 LDG.E.U16 R19, desc[UR20][R20.64] ;  /* 0x0000001414139981 */ /* 0x0002e8000c1e1500 */
[----:B0-----:R-:W3:Y:S04]  /*38600*/  LDL.LU R26, [R1+0x9c8] ;  /* 0x0009c800011a7983 */ /* 0x001ee80000300800 */
[----:B------:R-:W3:Y:S01]  /*38610*/  LDL.LU R3, [R1+0x9cc] ;  /* 0x0009cc0001037983 */ /* 0x000ee20000300800 */
[----:B-1----:R-:W-:Y:S02]  /*38620*/  PRMT R20, RZ, 0x7610, R20 ;  /* 0x00007610ff147816 */ /* 0x002fe40000000014 */
[----:B----4-:R-:W-:-:S05]  /*38630*/  IADD3 R22, P3, PT, R22, R70, RZ ;  /* 0x0000004616167210 */ /* 0x010fca0007f7e0ff */
[----:B--2---:R-:W-:Y:S01]  /*38640*/  IMAD.X R23, R23, 0x1, R69, P3 ;  /* 0x0000000117177824 */ /* 0x004fe200018e0645 */
[----:B------:R0:W-:Y:S04]  /*38650*/  STL [R1+0x9bc], R22 ;  /* 0x0009bc1601007387 */ /* 0x0001e80000100800 */
[----:B------:R-:W-:Y:S04]  /*38660*/  STL [R1+0x9b8], R23 ;  /* 0x0009b81701007387 */ /* 0x000fe80000100800 */
[----:B------:R-:W2:Y:S04]  /*38670*/  LDL.LU R32, [R1+0x9d0] ;  /* 0x0009d00001207983 */ /* 0x000ea80000300800 */
[----:B------:R-:W4:Y:S01]  /*38680*/  LDL.LU R29, [R1+0x9d4] ;  /* 0x0009d400011d7983 */ /* 0x000f220000300800 */
[----:B------:R-:W-:-:S03]  /*38690*/  IADD3 R2, P3, PT, R2, R70, RZ ;  /* 0x0000004602027210 */ /* 0x000fc60007f7e0ff */
[----:B------:R0:W2:Y:S02]  /*386a0*/  @!P1 LDG.E.U16 R20, desc[UR20][R22.64] ;  /* 0x0000001416149981 */ /* 0x0000a4000c1e1500 */
[----:B------:R-:W-:Y:S02]  /*386b0*/  IMAD.X R25, R25, 0x1, R69, P3 ;  /* 0x0000000119197824 */ /* 0x000fe400018e0645 */
[----:B------:R1:W-:Y:S04]  /*386c0*/  STL [R1+0x9c4], R2 ;  /* 0x0009c40201007387 */ /* 0x0003e80000100800 */
[----:B------:R1:W-:Y:S01]  /*386d0*/  STL [R1+0x9c0], R25 ;  /* 0x0009c01901007387 */ /* 0x0003e20000100800 */
[----:B0-----:R-:W-:-:S03]  /*386e0*/  @!P1 IMAD.MOV.U32 R22, RZ, RZ, R2 ;  /* 0x000000ffff169224 */ /* 0x001fc600078e0002 */
[----:B------:R-:W2:Y:S04]  /*386f0*/  LDL.LU R28, [R1+0x9d8] ;  /* 0x0009d800011c7983 */ /* 0x000ea80000300800 */
[----:B-1----:R-:W2:Y:S01]  /*38700*/  LDL.LU R2, [R1+0x9dc] ;  /* 0x0009dc0001027983 */ /* 0x002ea20000300800 */
[----:B------:R-:W-:Y:S01]  /*38710*/  @!P1 IMAD.MOV.U32 R23, RZ, RZ, R25 ;  /* 0x000000ffff179224 */ /* 0x000fe200078e0019 */
[----:B------:R-:W-:-:S05]  /*38720*/  IADD3 R0, P3, PT, R0, R70, RZ ;  /* 0x0000004600007210 */ /* 0x000fca0007f7e0ff */
[----:B------:R-:W-:Y:S01]  /*38730*/  IMAD.X R24, R24, 0x1, R69, P3 ;  /* 0x0000000118187824 */ /* 0x000fe200018e0645 */
[----:B------:R-:W-:Y:S03]  /*38740*/  STL [R1+0x4a4], R0 ;  /* 0x0004a40001007387 */ /* 0x000fe60000100800 */
[----:B------:R-:W-:Y:S01]  /*38750*/  @!P1 IMAD.MOV.U32 R25, RZ, RZ, R24 ;  /* 0x000000ffff199224 */ /* 0x000fe200078e0018 */
[----:B------:R0:W-:Y:S04]  /*38760*/  STL [R1+0x4a0], R24 ;  /* 0x0004a01801007387 */ /* 0x0001e80000100800 */
[----:B------:R-:W2:Y:S01]  /*38770*/  LDL.LU R34, [R1+0x9e0] ;  /* 0x0009e00001227983 */ /* 0x000ea20000300800 */
[----:B0-----:R-:W-:-:S03]  /*38780*/  @!P1 IMAD.MOV.U32 R24, RZ, RZ, R0 ;  /* 0x000000ffff189224 */ /* 0x001fc600078e0000 */
[----:B------:R-:W2:Y:S01]  /*38790*/  LDL.LU R0, [R1+0x9e4] ;  /* 0x0009e40001007983 */ /* 0x000ea20000300800 */
[----:B------:R-:W-:-:S06]  /*387a0*/  PRMT R21, RZ, 0x7610, R21 ;  /* 0x00007610ff157816 */ /* 0x000fcc0000000015 */
[----:B------:R0:W2:Y:S01]  /*387b0*/  @!P1 LDG.E.U16 R21, desc[UR20][R22.64] ;  /* 0x0000001416159981 */ /* 0x0000a2000c1e1500 */
[----:B---3--:R-:W-:Y:S02]  /*387c0*/  IADD3 R27, P3, PT, R27, R70, RZ ;  /* 0x000000461b1b7210 */ /* 0x008fe40007f7e0ff */
[----:B0-----:R-:W-:-:S03]  /*387d0*/  PRMT R22, RZ, 0x7610, R22 ;  /* 0x00007610ff167816 */ /* 0x001fc60000000016 */
[----:B------:R-:W-:Y:S01]  /*387e0*/  IMAD.X R30, R30, 0x1, R69, P3 ;  /* 0x000000011e1e7824 */ /* 0x000fe200018e0645 */
[----:B------:R-:W-:Y:S01]  /*387f0*/  PRMT R23, RZ, 0x7610, R23 ;  /* 0x00007610ff177816 */ /* 0x000fe20000000017 */
[----:B------:R-:W-:Y:S04]  /*38800*/  STL [R1+0x4ac], R27 ;  /* 0x0004ac1b01007387 */ /* 0x000fe80000100800 */
[----:B------:R0:W3:Y:S04]  /*38810*/  @!P1 LDG.E.U16 R22, desc[UR20][R24.64] ;  /* 0x0000001418169981 */ /* 0x0000e8000c1e1500 */
[----:B------:R1:W-:Y:S04]  /*38820*/  STL [R1+0x4a8], R30 ;  /* 0x0004a81e01007387 */ /* 0x0003e80000100800 */
[----:B------:R-:W3:Y:S01]  /*38830*/  LDL.LU R31, [R1+0x9e8] ;  /* 0x0009e800011f7983 */ /* 0x000ee20000300800 */
[----:B0-----:R-:W-:-:S02]  /*38840*/  @!P1 IMAD.MOV.U32 R24, RZ, RZ, R27 ;  /* 0x000000ffff189224 */ /* 0x001fc400078e001b */
[----:B------:R-:W-:Y:S02]  /*38850*/  @!P1 IMAD.MOV.U32 R25, RZ, RZ, R30 ;  /* 0x000000ffff199224 */ /* 0x000fe400078e001e */
[----:B-1----:R-:W3:Y:S01]  /*38860*/  LDL.LU R30, [R1+0x9ec] ;  /* 0x0009ec00011e7983 */ /* 0x002ee20000300800 */
[----:B------:R-:W-:-:S03]  /*38870*/  IADD3 R3, P3, PT, R3, R70, RZ ;  /* 0x0000004603037210 */ /* 0x000fc60007f7e0ff */
[----:B------:R0:W3:Y:S02]  /*38880*/  @!P1 LDG.E.U16 R23, desc[UR20][R24.64] ;  /* 0x0000001418179981 */ /* 0x0000e4000c1e1500 */
[----:B------:R-:W-:Y:S02]  /*38890*/  IMAD.X R26, R26, 0x1, R69, P3 ;  /* 0x000000011a1a7824 */ /* 0x000fe400018e0645 */
[----:B------:R-:W-:Y:S02]  /*388a0*/  STL [R1+0x9cc], R3 ;  /* 0x0009cc0301007387 */ /* 0x000fe40000100800 */
[----:B------:R-:W-:Y:S02]  /*388b0*/  @!P1 IMAD.MOV.U32 R27, RZ, RZ, R26 ;  /* 0x000000ffff1b9224 */ /* 0x000fe400078e001a */
[----:B------:R1:W-:Y:S01]  /*388c0*/  STL [R1+0x9c8], R26 ;  /* 0x0009c81a01007387 */ /* 0x0003e20000100800 */
[----:B0-----:R-:W-:-:S03]  /*388d0*/  PRMT R24, RZ, 0x7610, R24 ;  /* 0x00007610ff187816 */ /* 0x001fc60000000018 */
[----:B------:R-:W3:Y:S01]  /*388e0*/  LDL.LU R36, [R1+0x9f0] ;  /* 0x0009f00001247983 */ /* 0x000ee20000300800 */
[----:B-1----:R-:W-:-:S03]  /*388f0*/  @!P1 IMAD.MOV.U32 R26, RZ, RZ, R3 ;  /* 0x000000ffff1a9224 */ /* 0x002fc600078e0003 */
        /* <DEDUP_REMOVED lines=19> */
[----:B0-----:R-:W-:-:S03]  /*38a30*/  @!P1 IMAD.MOV.U32 R28, RZ, RZ, R2 ;  /* 0x000000ffff1c9224 */ /* 0x001fc600078e0002 */
[----:B------:R-:W4:Y:S04]  /*38a40*/  LDL.LU R2, [R1+0x4bc] ;  /* 0x0004bc0001027983 */ /* 0x000f280000300800 */
[----:B------:R0:W4:Y:S01]  /*38a50*/  @!P1 LDG.E.U16 R26, desc[UR20][R28.64] ;  /* 0x000000141c1a9981 */ /* 0x000122000c1e1500 */
[----:B------:R-:W-:-:S05]  /*38a60*/  IADD3 R0, P3, PT, R0, R70, RZ ;  /* 0x0000004600007210 */ /* 0x000fca0007f7e0ff */
[----:B------:R-:W-:Y:S01]  /*38a70*/  IMAD.X R34, R34, 0x1, R69, P3 ;  /* 0x0000000122227824 */ /* 0x000fe200018e0645 */
[----:B------:R-:W-:Y:S01]  /*38a80*/  STL [R1+0x9e4], R0 ;  /* 0x0009e40001007387 */ /* 0x000fe20000100800 */
[----:B0-----:R-:W-:Y:S02]  /*38a90*/  @!P1 IMAD.MOV.U32 R28, RZ, RZ, R0 ;  /* 0x000000ffff1c9224 */ /* 0x001fe400078e0000 */
[----:B------:R-:W-:Y:S01]  /*38aa0*/  @!P1 IMAD.MOV.U32 R29, RZ, RZ, R34 ;  /* 0x000000ffff1d9224 */ /* 0x000fe200078e0022 */
[----:B------:R0:W-:Y:S04]  /*38ab0*/  STL [R1+0x9e0], R34 ;  /* 0x0009e02201007387 */ /* 0x0001e80000100800 */
[----:B0-----:R-:W4:Y:S04]  /*38ac0*/  LDL.LU R34, [R1+0x9f8] ;  /* 0x0009f80001227983 */ /* 0x001f280000300800 */
[----:B------:R-:W4:Y:S01]  /*38ad0*/  LDL.LU R0, [R1+0x9fc] ;  /* 0x0009fc0001007983 */ /* 0x000f220000300800 */
[----:B------:R-:W-:-:S06]  /*38ae0*/  PRMT R27, RZ, 0x7610, R27 ;  /* 0x00007610ff1b7816 */ /* 0x000fcc000000001b */
[----:B------:R0:W4:Y:S01]  /*38af0*/  @!P1 LDG.E.U16 R27, desc[UR20][R28.64] ;  /* 0x000000141c1b9981 */ /* 0x000122000c1e1500 */
[----:B---3--:R-:W-:-:S05]  /*38b00*/  IADD3 R30, P3, PT, R30, R70, RZ ;  /* 0x000000461e1e7210 */ /* 0x008fca0007f7e0ff */
[----:B------:R-:W-:Y:S01]  /*38b10*/  IMAD.X R31, R31, 0x1, R69, P3 ;  /* 0x000000011f1f7824 */ /* 0x000fe200018e0645 */
[----:B0-----:R-:W-:Y:S01]  /*38b20*/  PRMT R28, RZ, 0x7610, R28 ;  /* 0x00007610ff1c7816 */ /* 0x001fe2000000001c */
[----:B------:R0:W-:Y:S01]  /*38b30*/  STL [R1+0x9ec], R30 ;  /* 0x0009ec1e01007387 */ /* 0x0001e20000100800 */
[----:B------:R-:W-:-:S03]  /*38b40*/  PRMT R29, RZ, 0x7610, R29 ;  /* 0x00007610ff1d7816 */ /* 0x000fc6000000001d */
[----:B------:R1:W-:Y:S04]  /*38b50*/  STL [R1+0x9e8], R31 ;  /* 0x0009e81f01007387 */ /* 0x0003e80000100800 */
[----:B------:R-:W3:Y:S04]  /*38b60*/  LDL.LU R42, [R1+0xa00] ;  /* 0x000a0000012a7983 */ /* 0x000ee80000300800 */
[----:B------:R0:W3:Y:S01]  /*38b70*/  @!P1 LDG.E.U16 R28, desc[UR20][R30.64] ;  /* 0x000000141e1c9981 */ /* 0x0000e2000c1e1500 */
[----:B------:R-:W-:-:S05]  /*38b80*/  IADD3 R3, P3, PT, R3, R70, RZ ;  /* 0x0000004603037210 */ /* 0x000fca0007f7e0ff */
[----:B------:R-:W-:Y:S01]  /*38b90*/  IMAD.X R36, R36, 0x1, R69, P3 ;  /* 0x0000000124247824 */ /* 0x000fe200018e0645 */
[----:B------:R-:W-:Y:S01]  /*38ba0*/  STL [R1+0x9f4], R3 ;  /* 0x0009f40301007387 */ /* 0x000fe20000100800 */
[----:B0-----:R-:W-:Y:S02]  /*38bb0*/  @!P1 IMAD.MOV.U32 R30, RZ, RZ, R3 ;  /* 0x000000ffff1e9224 */ /* 0x001fe400078e0003 */
[----:B-1----:R-:W-:Y:S01]  /*38bc0*/  @!P1 IMAD.MOV.U32 R31, RZ, RZ, R36 ;  /* 0x000000ffff1f9224 */ /* 0x002fe200078e0024 */
[----:B------:R0:W-:Y:S04]  /*38bd0*/  STL [R1+0x9f0], R36 ;  /* 0x0009f02401007387 */ /* 0x0001e80000100800 */
[----:B------:R-:W3:Y:S04]  /*38be0*/  LDL.LU R37, [R1+0xa04] ;  /* 0x000a040001257983 */ /* 0x000ee80000300800 */
[----:B------:R1:W3:Y:S04]  /*38bf0*/  @!P1 LDG.E.U16 R29, desc[UR20][R30.64] ;  /* 0x000000141e1d9981 */ /* 0x0002e8000c1e1500 */
[----:B0-----:R-:W3:Y:S04]  /*38c00*/  LDL.LU R36, [R1+0xa08] ;  /* 0x000a080001247983 */ /* 0x001ee80000300800 */
[----:B------:R-:W3:Y:S01]  /*38c10*/  LDL.LU R3, [R1+0xa0c] ;  /* 0x000a0c0001037983 */ /* 0x000ee20000300800 */
[----:B-1----:R-:W-:-:S02]  /*38c20*/  PRMT R30, RZ, 0x7610, R30 ;  /* 0x00007610ff1e7816 */ /* 0x002fc4000000001e */
[----:B--2---:R-:W-:-:S05]  /*38c30*/  IADD3 R32, P3, PT, R32, R70, RZ ;  /* 0x0000004620207210 */ /* 0x004fca0007f7e0ff */
[----:B------:R-:W-:Y:S01]  /*38c40*/  IMAD.X R33, R33, 0x1, R69, P3 ;  /* 0x0000000121217824 */ /* 0x000fe200018e0645 */
[----:B------:R0:W-:Y:S04]  /*38c50*/  STL [R1+0x4b4], R32 ;  /* 0x0004b42001007387 */ /* 0x0001e80000100800 */
[----:B------:R-:W-:Y:S04]  /*38c60*/  STL [R1+0x4b0], R33 ;  /* 0x0004b02101007387 */ /* 0x000fe80000100800 */
[----:B------:R0:W2:Y:S01]  /*38c70*/  @!P1 LDG.E.U16 R30, desc[UR20][R32.64] ;  /* 0x00000014201e9981 */ /* 0x0000a2000c1e1500 */
[----:B----4-:R-:W-:-:S05]  /*38c80*/  IADD3 R2, P3, PT, R2, R70, RZ ;  /* 0x0000004602027210 */ /* 0x010fca0007f7e0ff */
[----:B------:R-:W-:Y:S01]  /*38c90*/  IMAD.X R35, R35, 0x1, R69, P3 ;  /* 0x0000000123237824 */ /* 0x000fe200018e0645 */
[----:B------:R1:W-:Y:S01]  /*38ca0*/  STL [R1+0x4bc], R2 ;  /* 0x0004bc0201007387 */ /* 0x0003e20000100800 */
[----:B0-----:R-:W-:-:S03]  /*38cb0*/  @!P1 IMAD.MOV.U32 R32, RZ, RZ, R2 ;  /* 0x000000ffff209224 */ /* 0x001fc600078e0002 */
[----:B------:R0:W-:Y:S04]  /*38cc0*/  STL [R1+0x4b8], R35 ;  /* 0x0004b82301007387 */ /* 0x0001e80000100800 */
[----:B------:R-:W4:Y:S04]  /*38cd0*/  LDL.LU R61, [R1+0xa10] ;  /* 0x000a1000013d7983 */ /* 0x000f280000300800 */
[----:B-1----:R-:W2:Y:S01]  /*38ce0*/  LDL.LU R2, [R1+0xa14] ;  /* 0x000a140001027983 */ /* 0x002ea20000300800 */
[----:B------:R-:W-:Y:S01]  /*38cf0*/  @!P1 IMAD.MOV.U32 R33, RZ, RZ, R35 ;  /* 0x000000ffff219224 */ /* 0x000fe200078e0023 */
[----:B------:R-:W-:-:S05]  /*38d00*/  IADD3 R0, P3, PT, R0, R70, RZ ;  /* 0x0000004600007210 */ /* 0x000fca0007f7e0ff */
[----:B------:R-:W-:Y:S01]  /*38d10*/  IMAD.X R34, R34, 0x1, R69, P3 ;  /* 0x0000000122227824 */ /* 0x000fe200018e0645 */
[----:B------:R-:W-:Y:S03]  /*38d20*/  STL [R1+0x9fc], R0 ;  /* 0x0009fc0001007387 */ /* 0x000fe60000100800 */
[----:B0-----:R-:W-:Y:S01]  /*38d30*/  @!P1 IMAD.MOV.U32 R35, RZ, RZ, R34 ;  /* 0x000000ffff239224 */ /* 0x001fe200078e0022 */
[----:B------:R0:W-:Y:S04]  /*38d40*/  STL [R1+0x9f8], R34 ;  /* 0x0009f82201007387 */ /* 0x0001e80000100800 */
[----:B------:R-:W4:Y:S01]  /*38d50*/  LDL.LU R38, [R1+0xa18] ;  /* 0x000a180001267983 */ /* 0x000f220000300800 */
[----:B0-----:R-:W-:-:S03]  /*38d60*/  @!P1 IMAD.MOV.U32 R34, RZ, RZ, R0 ;  /* 0x000000ffff229224 */ /* 0x001fc600078e0000 */
[----:B------:R-:W4:Y:S01]  /*38d70*/  LDL.LU R0, [R1+0xa1c] ;  /* 0x000a1c0001007983 */ /* 0x000f220000300800 */
[----:B------:R-:W-:-:S06]  /*38d80*/  PRMT R31, RZ, 0x7610, R31 ;  /* 0x00007610ff1f7816 */ /* 0x000fcc000000001f */
[----:B------:R0:W4:Y:S02]  /*38d90*/  @!P1 LDG.E.U16 R31, desc[UR20][R32.64] ;  /* 0x00000014201f9981 */ /* 0x000124000c1e1500 */
[----:B0-----:R-:W-:Y:S02]  /*38da0*/  PRMT R32, RZ, 0x7610, R32 ;  /* 0x00007610ff207816 */ /* 0x001fe40000000020 */
[----:B------:R-:W-:-:S04]  /*38db0*/  PRMT R33, RZ, 0x7610, R33 ;  /* 0x00007610ff217816 */ /* 0x000fc80000000021 */
[----:B------:R0:W4:Y:S01]  /*38dc0*/  @!P1 LDG.E.U16 R32, desc[UR20][R34.64] ;  /* 0x0000001422209981 */ /* 0x000122000c1e1500 */
[----:B---3--:R-:W-:-:S05]  /*38dd0*/  IADD3 R37, P3, PT, R37, R70, RZ ;  /* 0x0000004625257210 */ /* 0x008fca0007f7e0ff */
[----:B------:R-:W-:Y:S02]  /*38de0*/  IMAD.X R42, R42, 0x1, R69, P3 ;  /* 0x000000012a2a7824 */ /* 0x000fe400018e0645 */
[----:B0-----:R-:W-:Y:S01]  /*38df0*/  @!P1 IMAD.MOV.U32 R34, RZ, RZ, R37 ;  /* 0x000000ffff229224 */ /* 0x001fe200078e0025 */
[----:B------:R-:W-:Y:S01]  /*38e00*/  IADD3 R3, P3, PT, R3, R70, RZ ;  /* 0x0000004603037210 */ /* 0x000fe20007f7e0ff */
[----:B------:R-:W-:Y:S01]  /*38e10*/  @!P1 IMAD.MOV.U32 R35, RZ, RZ, R42 ;  /* 0x000000ffff239224 */ /* 0x000fe200078e002a */
[----:B------:R0:W-:Y:S03]  /*38e20*/  STL [R1+0xa04], R37 ;  /* 0x000a042501007387 */ /* 0x0001e60000100800 */
[----:B------:R-:W-:Y:S01]  /*38e30*/  IMAD.X R36, R36, 0x1, R69, P3 ;  /* 0x0000000124247824 */ /* 0x000fe200018e0645 */
[----:B------:R-:W-:Y:S04]  /*38e40*/  STL [R1+0xa00], R42 ;  /* 0x000a002a01007387 */ /* 0x000fe80000100800 */
[----:B------:R1:W3:Y:S01]  /*38e50*/  @!P1 LDG.E.U16 R33, desc[UR20][R34.64] ;  /* 0x0000001422219981 */ /* 0x0002e2000c1e1500 */
[----:B0-----:R-:W-:-:S03]  /*38e60*/  @!P1 IMAD.MOV.U32 R37, RZ, RZ, R36 ;  /* 0x000000ffff259224 */ /* 0x001fc600078e0024 */
[----:B------:R-:W-:Y:S04]  /*38e70*/  STL [R1+0xa0c], R3 ;  /* 0x000a0c0301007387 */ /* 0x000fe80000100800 */
[----:B------:R0:W-:Y:S01]  /*38e80*/  STL [R1+0xa08], R36 ;  /* 0x000a082401007387 */ /* 0x0001e20000100800 */
[----:B-1----:R-:W-:-:S03]  /*38e90*/  PRMT R34, RZ, 0x7610, R34 ;  /* 0x00007610ff227816 */ /* 0x002fc60000000022 */
[----:B------:R-:W3:Y:S01]  /*38ea0*/  LDL.LU R43, [R1+0xa20] ;  /* 0x000a2000012b7983 */ /* 0x000ee20000300800 */
[----:B0-----:R-:W-:-:S03]  /*38eb0*/  @!P1 IMAD.MOV.U32 R36, RZ, RZ, R3 ;  /* 0x000000ffff249224 */ /* 0x001fc600078e0003 */
[----:B------:R-:W3:Y:S04]  /*38ec0*/  LDL.LU R3, [R1+0xa24] ;  /* 0x000a240001037983 */ /* 0x000ee80000300800 */
[----:B------:R-:W3:Y:S04]  /*38ed0*/  LDL.LU R42, [R1+0x4c0] ;  /* 0x0004c000012a7983 */ /* 0x000ee80000300800 */
[----:B------:R0:W3:Y:S01]  /*38ee0*/  @!P1 LDG.E.U16 R34, desc[UR20][R36.64] ;  /* 0x0000001424229981 */ /* 0x0000e2000c1e1500 */
[----:B------:R-:W-:Y:S01]  /*38ef0*/  IMAD.MOV.U32 R72, RZ, RZ, R39 ;  /* 0x000000ffff487224 */ /* 0x000fe200078e0027 */
[----:B--2---:R-:W-:-:S05]  /*38f00*/  IADD3 R2, P3, PT, R2, R70, RZ ;  /* 0x0000004602027210 */ /* 0x004fca0007f7e0ff */
[----:B----4-:R-:W-:Y:S01]  /*38f10*/  IMAD.X R61, R61, 0x1, R69, P3 ;  /* 0x000000013d3d7824 */ /* 0x010fe200018e0645 */
[----:B------:R1:W-:Y:S01]  /*38f20*/  STL [R1+0xa14], R2 ;  /* 0x000a140201007387 */ /* 0x0003e20000100800 */
[----:B0-----:R-:W-:-:S03]  /*38f30*/  @!P1 IMAD.MOV.U32 R36, RZ, RZ, R2 ;  /* 0x000000ffff249224 */ /* 0x001fc600078e0002 */
[----:B------:R-:W-:Y:S04]  /*38f40*/  STL [R1+0xa10], R61 ;  /* 0x000a103d01007387 */ /* 0x000fe80000100800 */
[----:B-1----:R-:W2:Y:S04]  /*38f50*/  LDL.LU R2, [R1+0x4c4] ;  /* 0x0004c40001027983 */ /* 0x002ea80000300800 */
[----:B------:R-:W4:Y:S01]  /*38f60*/  LDL.LU R65, [R1+0x4c8] ;  /* 0x0004c80001417983 */ /* 0x000f220000300800 */
[----:B------:R-:W-:-:S05]  /*38f70*/  IADD3 R0, P3, PT, R0, R70, RZ ;  /* 0x0000004600007210 */ /* 0x000fca0007f7e0ff */
[----:B------:R-:W-:Y:S01]  /*38f80*/  IMAD.X R38, R38, 0x1, R69, P3 ;  /* 0x0000000126267824 */ /* 0x000fe200018e0645 */
[----:B------:R-:W-:Y:S03]  /*38f90*/  STL [R1+0xa1c], R0 ;  /* 0x000a1c0001007387 */ /* 0x000fe60000100800 */
[----:B------:R-:W-:Y:S01]  /*38fa0*/  @!P1 IMAD.MOV.U32 R39, RZ, RZ, R38 ;  /* 0x000000ffff279224 */ /* 0x000fe200078e0026 */
[----:B------:R0:W-:Y:S02]  /*38fb0*/  STL [R1+0xa18], R38 ;  /* 0x000a182601007387 */ /* 0x0001e40000100800 */
[----:B0-----:R-:W-:Y:S02]  /*38fc0*/  @!P1 IMAD.MOV.U32 R38, RZ, RZ, R0 ;  /* 0x000000ffff269224 */ /* 0x001fe400078e0000 */
[----:B------:R-:W4:Y:S01]  /*38fd0*/  LDL.LU R0, [R1+0x4cc] ;  /* 0x0004cc0001007983 */ /* 0x000f220000300800 */
[----:B------:R-:W-:Y:S01]  /*38fe0*/  PRMT R35, RZ, 0x7610, R35 ;  /* 0x00007610ff237816 */ /* 0x000fe20000000023 */
[----:B------:R-:W-:-:S02]  /*38ff0*/  @!P1 IMAD.MOV.U32 R37, RZ, RZ, R61 ;  /* 0x000000ffff259224 */ /* 0x000fc400078e003d */
[----:B------:R-:W4:Y:S04]  /*39000*/  LDL.LU R63, [R1+0xa28] ;  /* 0x000a2800013f7983 */ /* 0x000f280000300800 */
[----:B------:R0:W4:Y:S02]  /*39010*/  @!P1 LDG.E.U16 R35, desc[UR20][R36.64] ;  /* 0x0000001424239981 */ /* 0x000124000c1e1500 */
[----:B0-----:R-:W-:-:S06]  /*39020*/  PRMT R36, RZ, 0x7610, R36 ;  /* 0x00007610ff247816 */ /* 0x001fcc0000000024 */
[----:B------:R0:W4:Y:S01]  /*39030*/  @!P1 LDG.E.U16 R36, desc[UR20][R38.64] ;  /* 0x0000001426249981 */ /* 0x000122000c1e1500 */
[----:B------:R-:W-:Y:S02]  /*39040*/  PRMT R37, RZ, 0x7610, R37 ;  /* 0x00007610ff257816 */ /* 0x000fe40000000025 */
[----:B---3--:R-:W-:-:S05]  /*39050*/  IADD3 R3, P3, PT, R3, R70, RZ ;  /* 0x0000004603037210 */ /* 0x008fca0007f7e0ff */
[----:B------:R-:W-:Y:S01]  /*39060*/  IMAD.X R43, R43, 0x1, R69, P3 ;  /* 0x000000012b2b7824 */ /* 0x000fe200018e0645 */
[----:B------:R1:W-:Y:S01]  /*39070*/  STL [R1+0xa24], R3 ;  /* 0x000a240301007387 */ /* 0x0003e20000100800 */
[----:B0-----:R-:W-:-:S03]  /*39080*/  @!P1 IMAD.MOV.U32 R38, RZ, RZ, R3 ;  /* 0x000000ffff269224 */ /* 0x001fc600078e0003 */
[----:B------:R0:W-:Y:S01]  /*39090*/  STL [R1+0xa20], R43 ;  /* 0x000a202b01007387 */ /* 0x0001e20000100800 */
[----:B------:R-:W-:-:S03]  /*390a0*/  @!P1 IMAD.MOV.U32 R39, RZ, RZ, R43 ;  /* 0x000000ffff279224 */ /* 0x000fc600078e002b */
[----:B-1----:R-:W3:Y:S04]  /*390b0*/  LDL.LU R3, [R1+0xa2c] ;  /* 0x000a2c0001037983 */ /* 0x002ee80000300800 */
[----:B------:R1:W3:Y:S02]  /*390c0*/  @!P1 LDG.E.U16 R37, desc[UR20][R38.64] ;  /* 0x0000001426259981 */ /* 0x0002e4000c1e1500 */
[----:B-1----:R-:W-:Y:S02]  /*390d0*/  PRMT R38, RZ, 0x7610, R38 ;  /* 0x00007610ff267816 */ /* 0x002fe40000000026 */
[----:B--2---:R-:W-:-:S05]  /*390e0*/  IADD3 R2, P3, PT, R2, R70, RZ ;  /* 0x0000004602027210 */ /* 0x004fca0007f7e0ff */
[----:B------:R-:W-:Y:S01]  /*390f0*/  IMAD.X R42, R42, 0x1, R69, P3 ;  /* 0x000000012a2a7824 */ /* 0x000fe200018e0645 */
[----:B------:R-:W-:Y:S03]  /*39100*/  STL [R1+0x4c4], R2 ;  /* 0x0004c40201007387 */ /* 0x000fe60000100800 */
[----:B0-----:R-:W-:Y:S01]  /*39110*/  @!P1 IMAD.MOV.U32 R43, RZ, RZ, R42 ;  /* 0x000000ffff2b9224 */ /* 0x001fe200078e002a */
[----:B------:R0:W-:Y:S04]  /*39120*/  STL [R1+0x4c0], R42 ;  /* 0x0004c02a01007387 */ /* 0x0001e80000100800 */
[----:B------:R-:W2:Y:S01]  /*39130*/  LDL.LU R61, [R1+0xa58] ;  /* 0x000a5800013d7983 */ /* 0x000ea20000300800 */
[----:B0-----:R-:W-:-:S03]  /*39140*/  @!P1 IMAD.MOV.U32 R42, RZ, RZ, R2 ;  /* 0x000000ffff2a9224 */ /* 0x001fc600078e0002 */
[----:B------:R-:W2:Y:S04]  /*39150*/  LDL.LU R2, [R1+0xa5c] ;  /* 0x000a5c0001027983 */ /* 0x000ea80000300800 */
[----:B------:R0:W2:Y:S01]  /*39160*/  @!P1 LDG.E.U16 R38, desc[UR20][R42.64] ;  /* 0x000000142a269981 */ /* 0x0000a2000c1e1500 */
[----:B----4-:R-:W-:-:S05]  /*39170*/  IADD3 R0, P3, PT, R0, R70, RZ ;  /* 0x0000004600007210 */ /* 0x010fca0007f7e0ff */
[----:B------:R-:W-:Y:S01]  /*39180*/  IMAD.X R65, R65, 0x1, R69, P3 ;  /* 0x0000000141417824 */ /* 0x000fe200018e0645 */
[----:B------:R1:W-:Y:S01]  /*39190*/  STL [R1+0x4cc], R0 ;  /* 0x0004cc0001007387 */ /* 0x0003e20000100800 */
[----:B0-----:R-:W-:-:S03]  /*391a0*/  @!P1 IMAD.MOV.U32 R42, RZ, RZ, R0 ;  /* 0x000000ffff2a9224 */ /* 0x001fc600078e0000 */
[----:B------:R-:W-:Y:S04]  /*391b0*/  STL [R1+0x4c8], R65 ;  /* 0x0004c84101007387 */ /* 0x000fe80000100800 */
[----:B------:R-:W4:Y:S04]  /*391c0*/  LDL.LU R67, [R1+0xa88] ;  /* 0x000a880001437983 */ /* 0x000f280000300800 */
[----:B-1----:R-:W4:Y:S01]  /*391d0*/  LDL.LU R0, [R1+0xa8c] ;  /* 0x000a8c0001007983 */ /* 0x002f220000300800 */
[----:B------:R-:W-:Y:S01]  /*391e0*/  PRMT R39, RZ, 0x7610, R39 ;  /* 0x00007610ff277816 */ /* 0x000fe20000000027 */
[----:B------:R-:W-:Y:S01]  /*391f0*/  @!P1 IMAD.MOV.U32 R43, RZ, RZ, R65 ;  /* 0x000000ffff2b9224 */ /* 0x000fe200078e0041 */
[----:B------:R-:W-:-:S04]  /*39200*/  PRMT R40, RZ, 0x7610, R40 ;  /* 0x00007610ff287816 */ /* 0x000fc80000000028 */
[----:B------:R0:W4:Y:S01]  /*39210*/  @!P1 LDG.E.U16 R39, desc[UR20][R42.64] ;  /* 0x000000142a279981 */ /* 0x000122000c1e1500 */
[----:B------:R-:W-:Y:S02]  /*39220*/  PRMT R44, RZ, 0x7610, R44 ;  /* 0x00007610ff2c7816 */ /* 0x000fe4000000002c */
[----:B---3--:R-:W-:-:S05]  /*39230*/  IADD3 R3, P3, PT, R3, R70, RZ ;  /* 0x0000004603037210 */ /* 0x008fca0007f7e0ff */
[----:B------:R-:W-:Y:S01]  /*39240*/  IMAD.X R63, R63, 0x1, R69, P3 ;  /* 0x000000013f3f7824 */ /* 0x000fe200018e0645 */
[----:B------:R-:W-:Y:S01]  /*39250*/  STL [R1+0xa2c], R3 ;  /* 0x000a2c0301007387 */ /* 0x000fe20000100800 */
[----:B0-----:R-:W-:Y:S02]  /*39260*/  @!P1 IMAD.MOV.U32 R42, RZ, RZ, R3 ;  /* 0x000000ffff2a9224 */ /* 0x001fe400078e0003 */
[----:B------:R-:W-:Y:S01]  /*39270*/  @!P1 IMAD.MOV.U32 R43, RZ, RZ, R63 ;  /* 0x000000ffff2b9224 */ /* 0x000fe200078e003f */
[----:B------:R0:W-:Y:S04]  /*39280*/  STL [R1+0xa28], R63 ;  /* 0x000a283f01007387 */ /* 0x0001e80000100800 */
[----:B------:R1:W3:Y:S04]  /*39290*/  @!P1 LDG.E.U16 R40, desc[UR20][R42.64] ;  /* 0x000000142a289981 */ /* 0x0002e8000c1e1500 */
[----:B0-----:R-:W3:Y:S04]  /*392a0*/  LDL.LU R63, [R1+0xa30] ;  /* 0x000a3000013f7983 */ /* 0x001ee80000300800 */
[----:B------:R-:W3:Y:S04]  /*392b0*/  LDL.LU R3, [R1+0xa34] ;  /* 0x000a340001037983 */ /* 0x000ee80000300800 */
[----:B------:R-:W3:Y:S01]  /*392c0*/  LDL.LU R65, [R1+0xa60] ;  /* 0x000a600001417983 */ /* 0x000ee20000300800 */
[----:B--2---:R-:W-:-:S05]  /*392d0*/  IADD3 R2, P3, PT, R2, R70, RZ ;  /* 0x0000004602027210 */ /* 0x004fca0007f7e0ff */
[----:B------:R-:W-:Y:S01]  /*392e0*/  IMAD.X R61, R61, 0x1, R69, P3 ;  /* 0x000000013d3d7824 */ /* 0x000fe200018e0645 */
[----:B------:R0:W-:Y:S01]  /*392f0*/  STL [R1+0xa5c], R2 ;  /* 0x000a5c0201007387 */ /* 0x0001e20000100800 */
[----:B-1----:R-:W-:-:S03]  /*39300*/  @!P1 IMAD.MOV.U32 R42, RZ, RZ, R2 ;  /* 0x000000ffff2a9224 */ /* 0x002fc600078e0002 */
[----:B------:R1:W-:Y:S01]  /*39310*/  STL [R1+0xa58], R61 ;  /* 0x000a583d01007387 */ /* 0x0003e20000100800 */
[----:B------:R-:W-:-:S03]  /*39320*/  @!P1 IMAD.MOV.U32 R43, RZ, RZ, R61 ;  /* 0x000000ffff2b9224 */ /* 0x000fc600078e003d */
[----:B0-----:R-:W2:Y:S04]  /*39330*/  LDL.LU R2, [R1+0xa64] ;  /* 0x000a640001027983 */ /* 0x001ea80000300800 */
[----:B-1----:R-:W2:Y:S04]  /*39340*/  LDL.LU R61, [R1+0xa90] ;  /* 0x000a9000013d7983 */ /* 0x002ea80000300800 */
[----:B------:R0:W2:Y:S01]  /*39350*/  @!P1 LDG.E.U16 R44, desc[UR20][R42.64] ;  /* 0x000000142a2c9981 */ /* 0x0000a2000c1e1500 */
[----:B----4-:R-:W-:-:S05]  /*39360*/  IADD3 R0, P3, PT, R0, R70, RZ ;  /* 0x0000004600007210 */ /* 0x010fca0007f7e0ff */
[----:B------:R-:W-:Y:S01]  /*39370*/  IMAD.X R67, R67, 0x1, R69, P3 ;  /* 0x0000000143437824 */ /* 0x000fe200018e0645 */
[----:B------:R1:W-:Y:S01]  /*39380*/  STL [R1+0xa8c], R0 ;  /* 0x000a8c0001007387 */ /* 0x0003e20000100800 */
[----:B0-----:R-:W-:-:S03]  /*39390*/  @!P1 IMAD.MOV.U32 R42, RZ, RZ, R0 ;  /* 0x000000ffff2a9224 */ /* 0x001fc600078e0000 */
[----:B------:R-:W-:Y:S04]  /*393a0*/  STL [R1+0xa88], R67 ;  /* 0x000a884301007387 */ /* 0x000fe80000100800 */
        /* <DEDUP_REMOVED lines=14> */
[----:B------:R-:W3:Y:S01]  /*39490*/  LDL.LU R3, [R1+0xa3c] ;  /* 0x000a3c0001037983 */ /* 0x000ee20000300800 */
[----:B--2---:R-:W-:-:S05]  /*394a0*/  IADD3 R2, P3, PT, R2, R70, RZ ;  /* 0x0000004602027210 */ /* 0x004fca0007f7e0ff */
[----:B------:R-:W-:Y:S01]  /*394b0*/  IMAD.X R65, R65, 0x1, R69, P3 ;  /* 0x0000000141417824 */ /* 0x000fe200018e0645 */
[----:B------:R0:W-:Y:S01]  /*394c0*/  STL [R1+0xa64], R2 ;  /* 0x000a640201007387 */ /* 0x0001e20000100800 */
[----:B-1----:R-:W-:-:S03]  /*394d0*/  @!P1 IMAD.MOV.U32 R42, RZ, RZ, R2 ;  /* 0x000000ffff2a9224 */ /* 0x002fc600078e0002 */
[----:B------:R-:W-:Y:S04]  /*394e0*/  STL [R1+0xa60], R65 ;  /* 0x000a604101007387 */ /* 0x000fe80000100800 */
[----:B------:R-:W2:Y:S04]  /*394f0*/  LDL.LU R67, [R1+0xa68] ;  /* 0x000a680001437983 */ /* 0x000ea80000300800 */
[----:B0-----:R-:W2:Y:S01]  /*39500*/  LDL.LU R2, [R1+0xa6c] ;  /* 0x000a6c0001027983 */ /* 0x001ea20000300800 */
[----:B------:R-:W-:-:S05]  /*39510*/  @!P1 IMAD.MOV.U32 R43, RZ, RZ, R65 ;  /* 0x000000ffff2b9224 */ /* 0x000fca00078e0041 */
[----:B------:R0:W2:Y:S01]  /*39520*/  @!P1 LDG.E.U16 R50, desc[UR20][R42.64] ;  /* 0x000000142a329981 */ /* 0x0000a2000c1e1500 */
[----:B----4-:R-:W-:-:S05]  /*39530*/  IADD3 R0, P3, PT, R0, R70, RZ ;  /* 0x0000004600007210 */ /* 0x010fca0007f7e0ff */
[----:B------:R-:W-:Y:S01]  /*39540*/  IMAD.X R61, R61, 0x1, R69, P3 ;  /* 0x000000013d3d7824 */ /* 0x000fe200018e0645 */
[----:B------:R-:W-:Y:S01]  /*39550*/  STL [R1+0xa94], R0 ;  /* 0x000a940001007387 */ /* 0x000fe20000100800 */
[----:B0-----:R-:W-:Y:S02]  /*39560*/  @!P1 IMAD.MOV.U32 R42, RZ, RZ, R0 ;  /* 0x000000ffff2a9224 */ /* 0x001fe400078e0000 */
[----:B------:R-:W-:Y:S01]  /*39570*/  @!P1 IMAD.MOV.U32 R43, RZ, RZ, R61 ;  /* 0x000000ffff2b9224 */ /* 0x000fe200078e003d */
[----:B------:R0:W-:Y:S04]  /*39580*/  STL [R1+0xa90], R61 ;  /* 0x000a903d01007387 */ /* 0x0001e80000100800 */
[----:B0-----:R-:W4:Y:S04]  /*39590*/  LDL.LU R61, [R1+0xa98] ;  /* 0x000a9800013d7983 */ /* 0x001f280000300800 */
[----:B------:R-:W4:Y:S01]  /*395a0*/  LDL.LU R0, [R1+0xa9c] ;  /* 0x000a9c0001007983 */ /* 0x000f220000300800 */
[----:B------:R-:W-:-:S02]  /*395b0*/  PRMT R52, RZ, 0x7610, R52 ;  /* 0x00007610ff347816 */ /* 0x000fc40000000034 */
[----:B------:R-:W-:Y:S01]  /*395c0*/  PRMT R54, RZ, 0x7610, R54 ;  /* 0x00007610ff367816 */ /* 0x000fe20000000036 */
[----:B------:R-:W4:Y:S04]  /*395d0*/  LDL.LU R65, [R1+0xa40] ;  /* 0x000a400001417983 */ /* 0x000f280000300800 */
        /* <DEDUP_REMOVED lines=15> */
[----:B------:R-:W-:Y:S01]  /*396d0*/  STL [R1+0xa68], R67 ;  /* 0x000a684301007387 */ /* 0x000fe20000100800 */
[----:B------:R-:W-:-:S03]  /*396e0*/  @!P1 IMAD.MOV.U32 R43, RZ, RZ, R67 ;  /* 0x000000ffff2b9224 */ /* 0x000fc600078e0043 */
[----:B0-----:R-:W2:Y:S04]  /*396f0*/  LDL.LU R2, [R1+0xa74] ;  /* 0x000a740001027983 */ /* 0x001ea80000300800 */
        /* <DEDUP_REMOVED lines=18> */
[----:B------:R-:W-:Y:S04]  /*39820*/  STL [R1+0xa40], R65 ;  /* 0x000a404101007387 */ /* 0x000fe80000100800 */
[----:B------:R-:W3:Y:S04]  /*39830*/  LDL.LU R71, [R1+0xa48] ;  /* 0x000a480001477983 */ /* 0x000ee80000300800 */
[----:B------:R-:W3:Y:S04]  /*39840*/  LDL.LU R67, [R1+0xa4c] ;  /* 0x000a4c0001437983 */ /* 0x000ee80000300800 */
[----:B------:R0:W3:Y:S01]  /*39850*/  @!P1 LDG.E.U16 R60, desc[UR20][R42.64] ;  /* 0x000000142a3c9981 */ /* 0x0000e2000c1e1500 */
[----:B--2---:R-:W-:-:S05]  /*39860*/  IADD3 R2, P3, PT, R2, R70, RZ ;  /* 0x0000004602027210 */ /* 0x004fca0007f7e0ff */
[----:B------:R-:W-:Y:S01]  /*39870*/  IMAD.X R3, R3, 0x1, R69, P3 ;  /* 0x0000000103037824 */ /* 0x000fe200018e0645 */
[----:B------:R-:W-:Y:S01]  /*39880*/  STL [R1+0xa74], R2 ;  /* 0x000a740201007387 */ /* 0x000fe20000100800 */
[----:B0-----:R-:W-:Y:S02]  /*39890*/  @!P1 IMAD.MOV.U32 R42, RZ, RZ, R2 ;  /* 0x000000ffff2a9224 */ /* 0x001fe400078e0002 */
[----:B------:R-:W-:Y:S01]  /*398a0*/  @!P1 IMAD.MOV.U32 R43, RZ, RZ, R3 ;  /* 0x000000ffff2b9224 */ /* 0x000fe200078e0003 */
[----:B------:R0:W-:Y:S04]  /*398b0*/  STL [R1+0xa70], R3 ;  /* 0x000a700301007387 */ /* 0x0001e80000100800 */
[----:B------:R1:W2:Y:S04]  /*398c0*/  @!P1 LDG.E.U16 R62, desc[UR20][R42.64] ;  /* 0x000000142a3e9981 */ /* 0x0002a8000c1e1500 */
[----:B0-----:R-:W2:Y:S04]  /*398d0*/  LDL.LU R3, [R1+0xa78] ;  /* 0x000a780001037983 */ /* 0x001ea80000300800 */
[----:B------:R-:W2:Y:S04]  /*398e0*/  LDL.LU R2, [R1+0xa7c] ;  /* 0x000a7c0001027983 */ /* 0x000ea80000300800 */
[----:B------:R-:W2:Y:S01]  /*398f0*/  LDL.LU R65, [R1+0xaa8] ;  /* 0x000aa80001417983 */ /* 0x000ea20000300800 */
[----:B----4-:R-:W-:-:S05]  /*39900*/  IADD3 R0, P3, PT, R0, R70, RZ ;  /* 0x0000004600007210 */ /* 0x010fca0007f7e0ff */
[----:B------:R-:W-:Y:S01]  /*39910*/  IMAD.X R61, R61, 0x1, R69, P3 ;  /* 0x000000013d3d7824 */ /* 0x000fe200018e0645 */
[----:B------:R0:W-:Y:S01]  /*39920*/  STL [R1+0xaa4], R0 ;  /* 0x000aa40001007387 */ /* 0x0001e20000100800 */
[----:B-1----:R-:W-:-:S03]  /*39930*/  @!P1 IMAD.MOV.U32 R42, RZ, RZ, R0 ;  /* 0x000000ffff2a9224 */ /* 0x002fc600078e0000 */
[----:B------:R1:W-:Y:S01]  /*39940*/  STL [R1+0xaa0], R61 ;  /* 0x000aa03d01007387 */ /* 0x0003e20000100800 */
[----:B------:R-:W-:-:S03]  /*39950*/  @!P1 IMAD.MOV.U32 R43, RZ, RZ, R61 ;  /* 0x000000ffff2b9224 */ /* 0x000fc600078e003d */
[----:B0-----:R-:W4:Y:S04]  /*39960*/  LDL.LU R0, [R1+0xaac] ;  /* 0x000aac0001007983 */ /* 0x001f280000300800 */
[----:B------:R-:W4:Y:S04]  /*39970*/  LDL.LU R63, [R1+0xa50] ;  /* 0x000a5000013f7983 */ /* 0x000f280000300800 */
[----:B-1----:R-:W4:Y:S01]  /*39980*/  LDL.LU R61, [R1+0xa54] ;  /* 0x000a5400013d7983 */ /* 0x002f220000300800 */
[----:B------:R-:W-:Y:S02]  /*39990*/  PRMT R64, RZ, 0x7610, R64 ;  /* 0x00007610ff407816 */ /* 0x000fe40000000040 */
[----:B------:R-:W-:-:S04]  /*399a0*/  PRMT R66, RZ, 0x7610, R66 ;  /* 0x00007610ff427816 */ /* 0x000fc80000000042 */
[----:B------:R0:W4:Y:S01]  /*399b0*/  @!P1 LDG.E.U16 R64, desc[UR20][R42.64] ;  /* 0x000000142a409981 */ /* 0x000122000c1e1500 */
[----:B------:R-:W-:Y:S02]  /*399c0*/  PRMT R73, RZ, 0x7610, R73 ;  /* 0x00007610ff497816 */ /* 0x000fe40000000049 */
[----:B---3--:R-:W-:-:S05]  /*399d0*/  IADD3 R67, P3, PT, R67, R70, RZ ;  /* 0x0000004643437210 */ /* 0x008fca0007f7e0ff */
[----:B------:R-:W-:Y:S02]  /*399e0*/  IMAD.X R71, R71, 0x1, R69, P3 ;  /* 0x0000000147477824 */ /* 0x000fe400018e0645 */
[----:B0-----:R-:W-:Y:S02]  /*399f0*/  @!P1 IMAD.MOV.U32 R42, RZ, RZ, R67 ;  /* 0x000000ffff2a9224 */ /* 0x001fe400078e0043 */
[----:B------:R-:W-:Y:S01]  /*39a00*/  @!P1 IMAD.MOV.U32 R43, RZ, RZ, R71 ;  /* 0x000000ffff2b9224 */ /* 0x000fe200078e0047 */
[----:B------:R-:W-:Y:S04]  /*39a10*/  STL [R1+0xa4c], R67 ;  /* 0x000a4c4301007387 */ /* 0x000fe80000100800 */
[----:B------:R-:W-:Y:S04]  /*39a20*/  STL [R1+0xa48], R71 ;  /* 0x000a484701007387 */ /* 0x000fe80000100800 */
        /* <DEDUP_REMOVED lines=9> */
[----:B------:R-:W2:Y:S01]  /*39ac0*/  LDL.LU R2, [R1+0xa84] ;  /* 0x000a840001027983 */ /* 0x000ea20000300800 */
[----:B----4-:R-:W-:-:S05]  /*39ad0*/  IADD3 R0, P3, PT, R0, R70, RZ ;  /* 0x0000004600007210 */ /* 0x010fca0007f7e0ff */
[----:B------:R-:W-:Y:S01]  /*39ae0*/  IMAD.X R65, R65, 0x1, R69, P3 ;  /* 0x0000000141417824 */ /* 0x000fe200018e0645 */
[----:B------:R-:W-:Y:S01]  /*39af0*/  IADD3 R61, P3, PT, R61, R70, RZ ;  /* 0x000000463d3d7210 */ /* 0x000fe20007f7e0ff */
[----:B------:R0:W-:Y:S01]  /*39b00*/  STL [R1+0xaac], R0 ;  /* 0x000aac0001007387 */ /* 0x0001e20000100800 */
[----:B-1----:R-:W-:-:S03]  /*39b10*/  @!P1 IMAD.MOV.U32 R42, RZ, RZ, R0 ;  /* 0x000000ffff2a9224 */ /* 0x002fc600078e0000 */
[----:B------:R1:W-:Y:S01]  /*39b20*/  STL [R1+0xaa8], R65 ;  /* 0x000aa84101007387 */ /* 0x0003e20000100800 */
[----:B------:R-:W-:-:S03]  /*39b30*/  IMAD.X R63, R63, 0x1, R69, P3 ;  /* 0x000000013f3f7824 */ /* 0x000fc600018e0645 */
[----:B0-----:R-:W4:Y:S04]  /*39b40*/  LDL.LU R0, [R1+0xab4] ;  /* 0x000ab40001007983 */ /* 0x001f280000300800 */
[----:B------:R-:W-:Y:S04]  /*39b50*/  STL [R1+0xa54], R61 ;  /* 0x000a543d01007387 */ /* 0x000fe80000100800 */
[----:B------:R0:W-:Y:S04]  /*39b60*/  STL [R1+0xa50], R63 ;  /* 0x000a503f01007387 */ /* 0x0001e80000100800 */
[----:B------:R-:W3:Y:S01]  /*39b70*/  LDL.LU R74, [R1+0xab0] ;  /* 0x000ab000014a7983 */ /* 0x000ee20000300800 */
[----:B------:R-:W-:Y:S01]  /*39b80*/  PRMT R75, RZ, 0x7610, R75 ;  /* 0x00007610ff4b7816 */ /* 0x000fe2000000004b */
[----:B------:R-:W-:-:S02]  /*39b90*/  @!P1 IMAD.MOV.U32 R43, RZ, RZ, R65 ;  /* 0x000000ffff2b9224 */ /* 0x000fc400078e0041 */
[----:B------:R-:W3:Y:S04]  /*39ba0*/  LDL.LU R71, [R1+0x4d0] ;  /* 0x0004d00001477983 */ /* 0x000ee80000300800 */
[----:B------:R-:W3:Y:S01]  /*39bb0*/  LDL.LU R67, [R1+0x4d4] ;  /* 0x0004d40001437983 */ /* 0x000ee20000300800 */
[----:B------:R-:W-:-:S03]  /*39bc0*/  PRMT R77, RZ, 0x7610, R77 ;  /* 0x00007610ff4d7816 */ /* 0x000fc6000000004d */
[----:B-1----:R-:W3:Y:S04]  /*39bd0*/  LDL.LU R65, [R1+0x4e0] ;  /* 0x0004e00001417983 */ /* 0x002ee80000300800 */
[----:B------:R1:W3:Y:S01]  /*39be0*/  @!P1 LDG.E.U16 R75, desc[UR20][R42.64] ;  /* 0x000000142a4b9981 */ /* 0x0002e2000c1e1500 */
[----:B------:R-:W-:Y:S01]  /*39bf0*/  PRMT R79, RZ, 0x7610, R79 ;  /* 0x00007610ff4f7816 */ /* 0x000fe2000000004f */
[----:B-1----:R-:W-:Y:S02]  /*39c00*/  @!P1 IMAD.MOV.U32 R42, RZ, RZ, R61 ;  /* 0x000000ffff2a9224 */ /* 0x002fe400078e003d */
[----:B------:R-:W-:-:S05]  /*39c10*/  @!P1 IMAD.MOV.U32 R43, RZ, RZ, R63 ;  /* 0x000000ffff2b9224 */ /* 0x000fca00078e003f */
[----:B------:R1:W3:Y:S01]  /*39c20*/  @!P1 LDG.E.U16 R77, desc[UR20][R42.64] ;  /* 0x000000142a4d9981 */ /* 0x0002e2000c1e1500 */
[----:B--2---:R-:W-:-:S05]  /*39c30*/  IADD3 R2, P3, PT, R2, R70, RZ ;  /* 0x0000004602027210 */ /* 0x004fca0007f7e0ff */
[----:B------:R-:W-:Y:S01]  /*39c40*/  IMAD.X R3, R3, 0x1, R69, P3 ;  /* 0x0000000103037824 */ /* 0x000fe200018e0645 */
[----:B------:R-:W-:Y:S04]  /*39c50*/  STL [R1+0xa84], R2 ;  /* 0x000a840201007387 */ /* 0x000fe80000100800 */
[----:B------:R2:W-:Y:S04]  /*39c60*/  STL [R1+0xa80], R3 ;  /* 0x000a800301007387 */ /* 0x0005e80000100800 */
[----:B0-----:R-:W3:Y:S01]  /*39c70*/  LDL.LU R63, [R1+0x4e4] ;  /* 0x0004e400013f7983 */ /* 0x001ee20000300800 */
[----:B-1----:R-:W-:-:S02]  /*39c80*/  @!P1 IMAD.MOV.U32 R42, RZ, RZ, R2 ;  /* 0x000000ffff2a9224 */ /* 0x002fc400078e0002 */
[----:B------:R-:W-:Y:S01]  /*39c90*/  @!P1 IMAD.MOV.U32 R43, RZ, RZ, R3 ;  /* 0x000000ffff2b9224 */ /* 0x000fe200078e0003 */
[----:B------:R-:W3:Y:S04]  /*39ca0*/  LDL.LU R61, [R1+0x4f0] ;  /* 0x0004f000013d7983 */ /* 0x000ee80000300800 */
[----:B--2---:R-:W2:Y:S04]  /*39cb0*/  LDL.LU R3, [R1+0x4f4] ;  /* 0x0004f40001037983 */ /* 0x004ea80000300800 */
[----:B------:R-:W2:Y:S04]  /*39cc0*/  LDL.LU R2, [R1+0x4d8] ;  /* 0x0004d80001027983 */ /* 0x000ea80000300800 */
[----:B------:R0:W2:Y:S01]  /*39cd0*/  @!P1 LDG.E.U16 R79, desc[UR20][R42.64] ;  /* 0x000000142a4f9981 */ /* 0x0000a2000c1e1500 */
[----:B----4-:R-:W-:-:S05]  /*39ce0*/  IADD3 R0, P3, PT, R0, R70, RZ ;  /* 0x0000004600007210 */ /* 0x010fca0007f7e0ff */
[----:B------:R1:W-:Y:S01]  /*39cf0*/  STL [R1+0xab4], R0 ;  /* 0x000ab40001007387 */ /* 0x0003e20000100800 */
[----:B0-----:R-:W-:Y:S02]  /*39d00*/  @!P1 IMAD.MOV.U32 R42, RZ, RZ, R0 ;  /* 0x000000ffff2a9224 */ /* 0x001fe400078e0000 */
[----:B---3--:R-:W-:-:S05]  /*39d10*/  IMAD.X R74, R74, 0x1, R69, P3 ;  /* 0x000000014a4a7824 */ /* 0x008fca00018e0645 */
[----:B------:R-:W-:Y:S04]  /*39d20*/  STL [R1+0xab0], R74 ;  /* 0x000ab04a01007387 */ /* 0x000fe80000100800 */
[----:B-1----:R-:W3:Y:S01]  /*39d30*/  LDL.LU R0, [R1+0x4dc] ;  /* 0x0004dc0001007983 */ /* 0x002ee20000300800 */
[----:B------:R-:W-:-:S05]  /*39d40*/  IADD3 R67, P3, PT, R67, R70, RZ ;  /* 0x0000004643437210 */ /* 0x000fca0007f7e0ff */
[----:B------:R-:W-:Y:S01]  /*39d50*/  IMAD.X R71, R71, 0x1, R69, P3 ;  /* 0x0000000147477824 */ /* 0x000fe200018e0645 */
[----:B------:R-:W-:Y:S01]  /*39d60*/  PRMT R81, RZ, 0x7610, R81 ;  /* 0x00007610ff517816 */ /* 0x000fe20000000051 */
[----:B------:R-:W-:Y:S01]  /*39d70*/  @!P1 IMAD.MOV.U32 R43, RZ, RZ, R74 ;  /* 0x000000ffff2b9224 */ /* 0x000fe200078e004a */
[----:B------:R-:W-:Y:S01]  /*39d80*/  PRMT R83, RZ, 0x7610, R83 ;  /* 0x00007610ff537816 */ /* 0x000fe20000000053 */
[----:B------:R-:W-:Y:S04]  /*39d90*/  STL [R1+0x4d4], R67 ;  /* 0x0004d44301007387 */ /* 0x000fe80000100800 */
[----:B------:R0:W4:Y:S04]  /*39da0*/  @!P1 LDG.E.U16 R81, desc[UR20][R42.64] ;  /* 0x000000142a519981 */ /* 0x000128000c1e1500 */
[----:B------:R-:W-:Y:S01]  /*39db0*/  STL [R1+0x4d0], R71 ;  /* 0x0004d04701007387 */ /* 0x000fe20000100800 */
[----:B0-----:R-:W-:-:S02]  /*39dc0*/  @!P1 IMAD.MOV.U32 R42, RZ, RZ, R67 ;  /* 0x000000ffff2a9224 */ /* 0x001fc400078e0043 */
[----:B------:R-:W-:Y:S01]  /*39dd0*/  @!P1 IMAD.MOV.U32 R43, RZ, RZ, R71 ;  /* 0x000000ffff2b9224 */ /* 0x000fe200078e0047 */
[----:B------:R-:W-:-:S04]  /*39de0*/  PRMT R85, RZ, 0x7610, R85 ;  /* 0x00007610ff557816 */ /* 0x000fc80000000055 */
[----:B------:R0:W4:Y:S01]  /*39df0*/  @!P1 LDG.E.U16 R83, desc[UR20][R42.64] ;  /* 0x000000142a539981 */ /* 0x000122000c1e1500 */
[----:B------:R-:W-:Y:S02]  /*39e00*/  PRMT R87, RZ, 0x7610, R87 ;  /* 0x00007610ff577816 */ /* 0x000fe40000000057 */
[----:B------:R-:W-:Y:S02]  /*39e10*/  PRMT R89, RZ, 0x7610, R89 ;  /* 0x00007610ff597816 */ /* 0x000fe40000000059 */
[----:B------:R-:W-:-:S05]  /*39e20*/  IADD3 R63, P3, PT, R63, R70, RZ ;  /* 0x000000463f3f7210 */ /* 0x000fca0007f7e0ff */
[----:B------:R-:W-:Y:S01]  /*39e30*/  IMAD.X R65, R65, 0x1, R69, P3 ;  /* 0x0000000141417824 */ /* 0x000fe200018e0645 */
[----:B--2---:R-:W-:-:S05]  /*39e40*/  IADD3 R3, P3, PT, R3, R70, RZ ;  /* 0x0000004603037210 */ /* 0x004fca0007f7e0ff */
[----:B------:R-:W-:Y:S01]  /*39e50*/  IMAD.X R61, R61, 0x1, R69, P3 ;  /* 0x000000013d3d7824 */ /* 0x000fe200018e0645 */
[----:B------:R1:W-:Y:S04]  /*39e60*/  STL [R1+0x4e4], R63 ;  /* 0x0004e43f01007387 */ /* 0x0003e80000100800 */
[----:B------:R2:W-:Y:S01]  /*39e70*/  STL [R1+0x4e0], R65 ;  /* 0x0004e04101007387 */ /* 0x0005e20000100800 */
[----:B0-----:R-:W-:-:S03]  /*39e80*/  @!P1 IMAD.MOV.U32 R42, RZ, RZ, R63 ;  /* 0x000000ffff2a9224 */ /* 0x001fc600078e003f */
[----:B------:R-:W-:Y:S01]  /*39e90*/  STL [R1+0x4f4], R3 ;  /* 0x0004f40301007387 */ /* 0x000fe20000100800 */
[----:B------:R-:W-:-:S03]  /*39ea0*/  @!P1 IMAD.MOV.U32 R43, RZ, RZ, R65 ;  /* 0x000000ffff2b9224 */ /* 0x000fc600078e0041 */
[----:B------:R0:W-:Y:S04]  /*39eb0*/  STL [R1+0x4f0], R61 ;  /* 0x0004f03d01007387 */ /* 0x0001e80000100800 */
[----:B------:R0:W4:Y:S01]  /*39ec0*/  @!P1 LDG.E.U16 R85, desc[UR20][R42.64] ;  /* 0x000000142a559981 */ /* 0x000122000c1e1500 */
[----:B---3--:R-:W-:-:S05]  /*39ed0*/  IADD3 R0, P3, PT, R0, R70, RZ ;  /* 0x0000004600007210 */ /* 0x008fca0007f7e0ff */
[----:B------:R-:W-:Y:S01]  /*39ee0*/  IMAD.X R2, R2, 0x1, R69, P3 ;  /* 0x0000000102027824 */ /* 0x000fe200018e0645 */
[----:B------:R-:W-:Y:S04]  /*39ef0*/  STL [R1+0x4dc], R0 ;  /* 0x0004dc0001007387 */ /* 0x000fe80000100800 */
[----:B------:R3:W-:Y:S04]  /*39f00*/  STL [R1+0x4d8], R2 ;  /* 0x0004d80201007387 */ /* 0x0007e80000100800 */
[----:B-1----:R-:W4:Y:S04]  /*39f10*/  LDL.LU R63, [R1+0x290] ;  /* 0x00029000013f7983 */ /* 0x002f280000300800 */
[----:B--2---:R-:W2:Y:S04]  /*39f20*/  LDL.LU R65, [R1+0x270] ;  /* 0x0002700001417983 */ /* 0x004ea80000300800 */
[----:B------:R-:W2:Y:S01]  /*39f30*/  LDL.LU R67, [R1+0x250] ;  /* 0x0002500001437983 */ /* 0x000ea20000300800 */
[----:B0-----:R-:W-:-:S03]  /*39f40*/  @!P1 IMAD.MOV.U32 R42, RZ, RZ, R3 ;  /* 0x000000ffff2a9224 */ /* 0x001fc600078e0003 */
[----:B------:R-:W2:Y:S01]  /*39f50*/  LDL.LU R74, [R1+0x230] ;  /* 0x00023000014a7983 */ /* 0x000ea20000300800 */
[----:B------:R-:W-:-:S03]  /*39f60*/  @!P1 IMAD.MOV.U32 R43, RZ, RZ, R61 ;  /* 0x000000ffff2b9224 */ /* 0x000fc600078e003d */
[----:B------:R-:W2:Y:S01]  /*39f70*/  LDL.LU R76, [R1+0x210] ;  /* 0x00021000014c7983 */ /* 0x000ea20000300800 */
[----:B------:R-:W-:-:S03]  /*39f80*/  IMAD.MOV.U32 R61, RZ, RZ, R72 ;  /* 0x000000ffff3d7224 */ /* 0x000fc600078e0048 */
[----:B------:R-:W2:Y:S04]  /*39f90*/  LDL.LU R78, [R1+0x1f0] ;  /* 0x0001f000014e7983 */ /* 0x000ea80000300800 */
[----:B------:R-:W2:Y:S04]  /*39fa0*/  LDL.LU R80, [R1+0x1d0] ;  /* 0x0001d00001507983 */ /* 0x000ea80000300800 */
[----:B------:R-:W2:Y:S04]  /*39fb0*/  LDL.LU R86, [R1+0x1b0] ;  /* 0x0001b00001567983 */ /* 0x000ea80000300800 */
[----:B------:R-:W2:Y:S04]  /*39fc0*/  LDL.LU R72, [R1+0x190] ;  /* 0x0001900001487983 */ /* 0x000ea80000300800 */
[----:B------:R-:W2:Y:S04]  /*39fd0*/  LDL.LU R82, [R1+0x130] ;  /* 0x0001300001527983 */ /* 0x000ea80000300800 */
[----:B------:R-:W2:Y:S04]  /*39fe0*/  LDL.LU R84, [R1+0x110] ;  /* 0x0001100001547983 */ /* 0x000ea80000300800 */
[----:B------:R0:W2:Y:S04]  /*39ff0*/  @!P1 LDG.E.U16 R87, desc[UR20][R42.64] ;  /* 0x000000142a579981 */ /* 0x0000a8000c1e1500 */
[----:B------:R-:W2:Y:S04]  /*3a000*/  LDL.LU R88, [R1+0xf0] ;  /* 0x0000f00001587983 */ /* 0x000ea80000300800 */
[----:B------:R-:W2:Y:S01]  /*3a010*/  LDL.LU R90, [R1+0xd0] ;  /* 0x0000d000015a7983 */ /* 0x000ea20000300800 */
[----:B0-----:R-:W-:-:S02]  /*3a020*/  @!P1 IMAD.MOV.U32 R42, RZ, RZ, R0 ;  /* 0x000000ffff2a9224 */ /* 0x001fc400078e0000 */
[----:B------:R-:W-:Y:S01]  /*3a030*/  @!P1 IMAD.MOV.U32 R43, RZ, RZ, R2 ;  /* 0x000000ffff2b9224 */ /* 0x000fe200078e0002 */
[----:B------:R-:W2:Y:S04]  /*3a040*/  LDL.LU R92, [R1+0xb0] ;  /* 0x0000b000015c7983 */ /* 0x000ea80000300800 */
[----:B------:R-:W2:Y:S04]  /*3a050*/  LDL.LU R71, [R1+0x90] ;  /* 0x0000900001477983 */ /* 0x000ea80000300800 */
[----:B---3--:R-:W3:Y:S04]  /*3a060*/  LDL.LU R2, [R1+0x70] ;  /* 0x0000700001027983 */ /* 0x008ee80000300800 */
[----:B------:R-:W2:Y:S04]  /*3a070*/  LDL.LU R3, [R1+0x50] ;  /* 0x0000500001037983 */ /* 0x000ea80000300800 */
[----:B------:R-:W2:Y:S04]  /*3a080*/  LDL.LU R0, [R1+0x30] ;  /* 0x0000300001007983 */ /* 0x000ea80000300800 */
[----:B------:R0:W2:Y:S04]  /*3a090*/  @!P1 LDG.E.U16 R89, desc[UR20][R42.64] ;  /* 0x000000142a599981 */ /* 0x0000a8000c1e1500 */
[----:B------:R-:W2:Y:S04]  /*3a0a0*/  LDL.LU R42, [R1+0x4e8] ;  /* 0x0004e800012a7983 */ /* 0x000ea80000300800 */
[----:B------:R-:W0:Y:S01]  /*3a0b0*/  LDL.LU R43, [R1+0x4ec] ;  /* 0x0004ec00012b7983 */ /* 0x000e220000300800 */
[----:B------:R-:W-:-:S02]  /*3a0c0*/  PRMT R91, RZ, 0x7610, R91 ;  /* 0x00007610ff5b7816 */ /* 0x000fc4000000005b */
[----:B0-----:R-:W-:-:S05]  /*3a0d0*/  IADD3 R43, P3, PT, R43, R70, RZ ;  /* 0x000000462b2b7210 */ /* 0x001fca0007f7e0ff */
[----:B--2---:R-:W-:Y:S01]  /*3a0e0*/  IMAD.X R42, R42, 0x1, R69, P3 ;  /* 0x000000012a2a7824 */ /* 0x004fe200018e0645 */
[----:B------:R0:W-:Y:S04]  /*3a0f0*/  STL [R1+0x4ec], R43 ;  /* 0x0004ec2b01007387 */ /* 0x0001e80000100800 */
[----:B------:R1:W-:Y:S01]  /*3a100*/  STL [R1+0x4e8], R42 ;  /* 0x0004e82a01007387 */ /* 0x0003e20000100800 */
[----:B0-----:R-:W-:-:S04]  /*3a110*/  @!P1 LOP3.LUT R43, R43, R42, RZ, 0x3c, !PT ;  /* 0x0000002a2b2b9212 */ /* 0x001fc800078e3cff */
[----:B-1----:R-:W-:-:S04]  /*3a120*/  @!P1 LOP3.LUT R42, R43, R42, RZ, 0x3c, !PT ;  /* 0x0000002a2b2a9212 */ /* 0x002fc800078e3cff */
[----:B------:R-:W-:-:S05]  /*3a130*/  @!P1 LOP3.LUT R43, R43, R42, RZ, 0x3c, !PT ;  /* 0x0000002a2b2b9212 */ /* 0x000fca00078e3cff */
[----:B------:R0:W2:Y:S04]  /*3a140*/  @!P1 LDG.E.U16 R91, desc[UR20][R42.64] ;  /* 0x000000142a5b9981 */ /* 0x0000a8000c1e1500 */
[----:B------:R-:W2:Y:S04]  /*3a150*/  LDL.LU R42, [R1+0x30c] ;  /* 0x00030c00012a7983 */ /* 0x000ea80000300800 */
[----:B------:R-:W0:Y:S01]  /*3a160*/  LDL.LU R43, [R1+0x310] ;  /* 0x00031000012b7983 */ /* 0x000e220000300800 */
[----:B------:R-:W-:Y:S02]  /*3a170*/  PRMT R93, RZ, 0x7610, R93 ;  /* 0x00007610ff5d7816 */ /* 0x000fe4000000005d */
[----:B0-----:R-:W-:-:S05]  /*3a180*/  IADD3 R43, P3, PT, R43, R70, RZ ;  /* 0x000000462b2b7210 */ /* 0x001fca0007f7e0ff */
[----:B--2---:R-:W-:Y:S01]  /*3a190*/  IMAD.X R42, R42, 0x1, R69, P3 ;  /* 0x000000012a2a7824 */ /* 0x004fe200018e0645 */
[----:B------:R0:W-:Y:S04]  /*3a1a0*/  STL [R1+0x310], R43 ;  /* 0x0003102b01007387 */ /* 0x0001e80000100800 */
[----:B------:R1:W-:Y:S01]  /*3a1b0*/  STL [R1+0x30c], R42 ;  /* 0x00030c2a01007387 */ /* 0x0003e20000100800 */
[----:B0-----:R-:W-:-:S04]  /*3a1c0*/  @!P1 LOP3.LUT R43, R43, R42, RZ, 0x3c, !PT ;  /* 0x0000002a2b2b9212 */ /* 0x001fc800078e3cff */
[----:B-1----:R-:W-:-:S04]  /*3a1d0*/  @!P1 LOP3.LUT R42, R43, R42, RZ, 0x3c, !PT ;  /* 0x0000002a2b2a9212 */ /* 0x002fc800078e3cff */
[----:B------:R-:W-:-:S05]  /*3a1e0*/  @!P1 LOP3.LUT R43, R43, R42, RZ, 0x3c, !PT ;  /* 0x0000002a2b2b9212 */ /* 0x000fca00078e3cff */
[----:B------:R-:W2:Y:S01]  /*3a1f0*/  @!P1 LDG.E.U16 R93, desc[UR20][R42.64] ;  /* 0x000000142a5d9981 */ /* 0x000ea2000c1e1500 */
[----:B------:R-:W-:Y:S06]  /*3a200*/  BAR.SYNC.DEFER_BLOCKING 0x0 ;  /* 0x0000000000007b1d */ /* 0x000fec0000010000 */
[----:B------:R-:W2:Y:S04]  /*3a210*/  LDL.LU R42, [R1+0x170] ;  /* 0x00017000012a7983 */ /* 0x000ea80000300800 */
[----:B------:R-:W2:Y:S04]  /*3a220*/  LDL.LU R43, [R1+0x150] ;  /* 0x00015000012b7983 */ /* 0x000ea80000300800 */
[----:B------:R0:W-:Y:S04]  /*3a230*/  STS.U16 [R68+UR9+0x10000], R61 ;  /* 0x0100003d44007988 */ /* 0x0001e80008000409 */
[----:B----4-:R1:W-:Y:S04]  /*3a240*/  STS.U16 [R68+UR9+0x10400], R63 ;  /* 0x0104003f44007988 */ /* 0x0103e80008000409 */
[----:B------:R4:W-:Y:S04]  /*3a250*/  STS.U16 [R68+UR9+0x10800], R65 ;  /* 0x0108004144007988 */ /* 0x0009e80008000409 */
[----:B0-----:R-:W2:Y:S04]  /*3a260*/  LDL.LU R61, [R1+0x1350] ;  /* 0x00135000013d7983 */ /* 0x001ea80000300800 */
[----:B-1----:R-:W2:Y:S04]  /*3a270*/  LDL.LU R63, [R1+0x134c] ;  /* 0x00134c00013f7983 */ /* 0x002ea80000300800 */
[----:B----4-:R-:W4:Y:S04]  /*3a280*/  LDL.LU R65, [R1+0x1348] ;  /* 0x0013480001417983 */ /* 0x010f280000300800 */
[----:B------:R0:W-:Y:S04]  /*3a290*/  STS.U16 [R68+UR9+0x10c00], R67 ;  /* 0x010c004344007988 */ /* 0x0001e80008000409 */
[----:B------:R1:W-:Y:S04]  /*3a2a0*/  STS.U16 [R68+UR9+0x11000], R74 ;  /* 0x0110004a44007988 */ /* 0x0003e80008000409 */
[----:B------:R3:W-:Y:S04]  /*3a2b0*/  STS.U16 [R68+UR9+0x11400], R76 ;  /* 0x0114004c44007988 */ /* 0x0007e80008000409 */
[----:B0-----:R-:W4:Y:S04]  /*3a2c0*/  LDL.LU R67, [R1+0x1344] ;  /* 0x0013440001437983 */ /* 0x001f280000300800 */
[----:B-1----:R-:W4:Y:S04]  /*3a2d0*/  LDL.LU R74, [R1+0x1340] ;  /* 0x00134000014a7983 */ /* 0x002f280000300800 */
[----:B---3--:R-:W3:Y:S04]  /*3a2e0*/  LDL.LU R76, [R1+0x133c] ;  /* 0x00133c00014c7983 */ /* 0x008ee80000300800 */
[----:B------:R0:W-:Y:S04]  /*3a2f0*/  STS.U16 [R68+UR9+0x11800], R78 ;  /* 0x0118004e44007988 */ /* 0x0001e80008000409 */
[----:B------:R1:W-:Y:S04]  /*3a300*/  STS.U16 [R68+UR9+0x11c00], R80 ;  /* 0x011c005044007988 */ /* 0x0003e80008000409 */
[----:B------:R1:W-:Y:S04]  /*3a310*/  STS.U16 [R68+UR9+0x12000], R86 ;  /* 0x0120005644007988 */ /* 0x0003e80008000409 */
[----:B0-----:R-:W3:Y:S04]  /*3a320*/  LDL.LU R78, [R1+0x1338] ;  /* 0x00133800014e7983 */ /* 0x001ee80000300800 */
[----:B-1----:R-:W3:Y:S04]  /*3a330*/  LDL.LU R80, [R1+0x1334] ;  /* 0x0013340001507983 */ /* 0x002ee80000300800 */
[----:B------:R-:W3:Y:S04]  /*3a340*/  LDL.LU R86, [R1+0x1330] ;  /* 0x0013300001567983 */ /* 0x000ee80000300800 */
[----:B------:R0:W-:Y:S04]  /*3a350*/  STS.U16 [R68+UR9+0x12400], R72 ;  /* 0x0124004844007988 */ /* 0x0001e80008000409 */
        /* <DEDUP_REMOVED lines=18> */
[----:B-1----:R-:W3:Y:S04]  /*3a480*/  LDL.LU R0, [R1+0x1ac] ;  /* 0x0001ac0001007983 */ /* 0x002ee80000300800 */
        /* <DEDUP_REMOVED lines=9> */
[----:B------:R1:W-:Y:S04]  /*3a520*/  STS.U16 [R68+UR9+0x12c00], R43 ;  /* 0x012c002b44007988 */ /* 0x0003e80008000409 */
[----:B0-----:R-:W2:Y:S04]  /*3a530*/  LDL.LU R42, [R1+0x4c] ;  /* 0x00004c00012a7983 */ /* 0x001ea80000300800 */
[----:B-1----:R-:W2:Y:S04]  /*3a540*/  LDL.LU R43, [R1+0x2c] ;  /* 0x00002c00012b7983 */ /* 0x002ea80000300800 */
[----:B----4-:R-:W-:Y:S04]  /*3a550*/  STS.U16 [R68+UR9+0x15c00], R65 ;  /* 0x015c004144007988 */ /* 0x010fe80008000409 */
[----:B---3--:R0:W-:Y:S04]  /*3a560*/  STS.U16 [R68+UR9+0x15800], R86 ;  /* 0x0158005644007988 */ /* 0x0081e80008000409 */
[----:B0-----:R-:W3:Y:S04]  /*3a570*/  LDL.LU R86, [R1+0x6c] ;  /* 0x00006c0001567983 */ /* 0x001ee80000300800 */
[----:B------:R-:W4:Y:S04]  /*3a580*/  LDL.LU R65, [R1+0x8c] ;  /* 0x00008c0001417983 */ /* 0x000f280000300800 */
[----:B------:R-:W2:Y:S04]  /*3a590*/  LDL.LU R49, [R1+0xac] ;  /* 0x0000ac0001317983 */ /* 0x000ea80000300800 */
[----:B------:R-:W2:Y:S04]  /*3a5a0*/  LDL.LU R8, [R1+0xcc] ;  /* 0x0000cc0001087983 */ /* 0x000ea80000300800 */
[----:B------:R-:W2:Y:S04]  /*3a5b0*/  LDL.LU R16, [R1+0xec] ;  /* 0x0000ec0001107983 */ /* 0x000ea80000300800 */
[----:B------:R-:W2:Y:S04]  /*3a5c0*/  LDL.LU R24, [R1+0x10c] ;  /* 0x00010c0001187983 */ /* 0x000ea80000300800 */
[----:B------:R0:W-:Y:S04]  /*3a5d0*/  STS.U16 [R68+UR9+0x15400], R72 ;  /* 0x0154004844007988 */ /* 0x0001e80008000409 */
[----:B------:R-:W2:Y:S04]  /*3a5e0*/  LDL.LU R32, [R1+0x12c] ;  /* 0x00012c0001207983 */ /* 0x000ea80000300800 */
[----:B------:R-:W2:Y:S01]  /*3a5f0*/  LDL.LU R40, [R1+0x14c] ;  /* 0x00014c0001287983 */ /* 0x000ea20000300800 */
[----:B0-----:R-:W-:-:S03]  /*3a600*/  LOP3.LUT R72, R68, 0x10, RZ, 0x3c, !PT ;  /* 0x0000001044487812 */ /* 0x001fc600078e3cff */
[----:B------:R-:W2:Y:S04]  /*3a610*/  LDL.LU R44, [R1+0x16c] ;  /* 0x00016c00012c7983 */ /* 0x000ea80000300800 */
[----:B------:R-:W2:Y:S04]  /*3a620*/  LDL.LU R46, [R1+0x18c] ;  /* 0x00018c00012e7983 */ /* 0x000ea80000300800 */
        /* <DEDUP_REMOVED lines=18> */
[----:B--2---:R-:W-:Y:S04]  /*3a750*/  STS.U16 [R72+UR9+0x12480], R46 ;  /* 0x0124802e48007988 */ /* 0x004fe80008000409 */
[----:B------:R-:W-:Y:S04]  /*3a760*/  STS.U16 [R72+UR9+0x12880], R44 ;  /* 0x0128802c48007988 */ /* 0x000fe80008000409 */
[----:B------:R-:W-:Y:S04]  /*3a770*/  STS.U16 [R72+UR9+0x12c80], R40 ;  /* 0x012c802848007988 */ /* 0x000fe80008000409 */
[----:B------:R-:W-:Y:S04]  /*3a780*/  STS.U16 [R72+UR9+0x13080], R32 ;  /* 0x0130802048007988 */ /* 0x000fe80008000409 */
[----:B------:R-:W-:Y:S04]  /*3a790*/  STS.U16 [R72+UR9+0x13480], R24 ;  /* 0x0134801848007988 */ /* 0x000fe80008000409 */
[----:B------:R-:W-:Y:S04]  /*3a7a0*/  STS.U16 [R72+UR9+0x13880], R16 ;  /* 0x0138801048007988 */ /* 0x000fe80008000409 */
[----:B------:R-:W-:Y:S04]  /*3a7b0*/  STS.U16 [R72+UR9+0x13c80], R8 ;  /* 0x013c800848007988 */ /* 0x000fe80008000409 */
[----:B------:R-:W-:Y:S04]  /*3a7c0*/  STS.U16 [R72+UR9+0x14080], R49 ;  /* 0x0140803148007988 */ /* 0x000fe80008000409 */
[----:B----4-:R-:W-:Y:S04]  /*3a7d0*/  STS.U16 [R72+UR9+0x14480], R65 ;  /* 0x0144804148007988 */ /* 0x010fe80008000409 */
[----:B---3--:R-:W-:Y:S04]  /*3a7e0*/  STS.U16 [R72+UR9+0x14880], R86 ;  /* 0x0148805648007988 */ /* 0x008fe80008000409 */
[----:B------:R-:W-:Y:S04]  /*3a7f0*/  STS.U16 [R72+UR9+0x14c80], R42 ;  /* 0x014c802a48007988 */ /* 0x000fe80008000409 */
[----:B------:R-:W-:Y:S04]  /*3a800*/  STS.U16 [R72+UR9+0x15080], R43 ;  /* 0x0150802b48007988 */ /* 0x000fe80008000409 */
[----:B------:R0:W-:Y:S04]  /*3a810*/  STS.U16 [R72+UR9+0x15480], R0 ;  /* 0x0154800048007988 */ /* 0x0001e80008000409 */
[----:B0-----:R-:W2:Y:S04]  /*3a820*/  LDL.LU R0, [R1+0x1304] ;  /* 0x0013040001007983 */ /* 0x001ea80000300800 */
[----:B------:R-:W3:Y:S04]  /*3a830*/  LDL.LU R46, [R1+0x188] ;  /* 0x00018800012e7983 */ /* 0x000ee80000300800 */
[----:B------:R-:W4:Y:S04]  /*3a840*/  LDL.LU R44, [R1+0x168] ;  /* 0x00016800012c7983 */ /* 0x000f280000300800 */
        /* <DEDUP_REMOVED lines=9> */
[----:B------:R0:W-:Y:S04]  /*3a8e0*/  STS.U16 [R72+UR9+0x15880], R84 ;  /* 0x0158805448007988 */ /* 0x0001e80008000409 */
[----:B------:R-:W2:Y:S04]  /*3a8f0*/  LDL.LU R43, [R1+0x28] ;  /* 0x00002800012b7983 */ /* 0x000ea80000300800 */
[----:B------:R1:W-:Y:S04]  /*3a900*/  STS.U16 [R72+UR9+0x15c80], R63 ;  /* 0x015c803f48007988 */ /* 0x0003e80008000409 */
[----:B0-----:R-:W2:Y:S04]  /*3a910*/  LDL.LU R84, [R1+0x1a8] ;  /* 0x0001a80001547983 */ /* 0x001ea80000300800 */
[----:B------:R0:W-:Y:S04]  /*3a920*/  STS.U16 [R72+UR9+0x16080], R47 ;  /* 0x0160802f48007988 */ /* 0x0001e80008000409 */
[----:B-1----:R-:W2:Y:S04]  /*3a930*/  LDL.LU R63, [R1+0x1c8] ;  /* 0x0001c800013f7983 */ /* 0x002ea80000300800 */
        /* <DEDUP_REMOVED lines=10> */
[----:B------:R-:W-:Y:S04]  /*3a9e0*/  STS.U16 [R72+UR9+0x17880], R50 ;  /* 0x0178803248007988 */ /* 0x000fe80008000409 */
[----:B-1----:R-:W2:Y:S04]  /*3a9f0*/  LDL.LU R48, [R1+0x288] ;  /* 0x0002880001307983 */ /* 0x002ea80000300800 */
[----:B------:R0:W-:Y:S04]  /*3aa00*/  STS.U16 [R72+UR9+0x17c80], R52 ;  /* 0x017c803448007988 */ /* 0x0001e80008000409 */
[----:B0-----:R-:W2:Y:S04]  /*3aa10*/  LDL.LU R72, [R1+0x1300] ;  /* 0x0013000001487983 */ /* 0x001ea80000300800 */
[----:B------:R-:W2:Y:S01]  /*3aa20*/  LDL.LU R52, [R1+0x2a8] ;  /* 0x0002a80001347983 */ /* 0x000ea20000300800 */
[----:B------:R-:W-:-:S05]  /*3aa30*/  LOP3.LUT R50, R68, 0x20, RZ, 0x3c, !PT ;  /* 0x0000002044327812 */ /* 0x000fca00078e3cff */
        /* <DEDUP_REMOVED lines=9> */
[----:B---3--:R-:W-:Y:S04]  /*3aad0*/  STS.U16 [R50+UR9+0x12500], R46 ;  /* 0x0125002e32007988 */ /* 0x008fe80008000409 */
[----:B----4-:R-:W-:Y:S04]  /*3aae0*/  STS.U16 [R50+UR9+0x12900], R44 ;  /* 0x0129002c32007988 */ /* 0x010fe80008000409 */
        /* <DEDUP_REMOVED lines=33> */
[----:B------:R0:W-:Y:S02]  /*3ad00*/  STS.U16 [R50+UR9+0x15900], R82 ;  /* 0x0159005232007988 */ /* 0x0001e40008000409 */
[----:B0-----:R-:W-:-:S05]  /*3ad10*/  LOP3.LUT R82, R68, 0x20, RZ, 0x3c, !PT ;  /* 0x0000002044527812 */ /* 0x001fca00078e3cff */
[----:B------:R-:W-:Y:S01]  /*3ad20*/  STS.U16 [R82+UR9+0x15d00], R61 ;  /* 0x015d003d52007988 */ /* 0x000fe20008000409 */
[----:B------:R-:W-:-:S03]  /*3ad30*/  LOP3.LUT R50, R68, 0x30, RZ, 0x3c, !PT ;  /* 0x0000003044327812 */ /* 0x000fc600078e3cff */
        /* <DEDUP_REMOVED lines=51> */
[----:B------:R-:W-:Y:S04]  /*3b070*/  STS.U16 [R50+UR9+0x15980], R80 ;  /* 0x0159805032007988 */ /* 0x000fe80008000409 */
        /* <DEDUP_REMOVED lines=31> */
[----:B------:R1:W-:Y:S04]  /*3b270*/  STS.U16 [R10+UR9+0x15600], R71 ;  /* 0x015600470a007988 */ /* 0x0003e80008000409 */
[----:B0-----:R-:W2:Y:S04]  /*3b280*/  LDL.LU R2, [R1+0x12f4] ;  /* 0x0012f40001027983 */ /* 0x001ea80000300800 */
[----:B-1----:R-:W3:Y:S04]  /*3b290*/  LDL.LU R71, [R1+0x12f0] ;  /* 0x0012f00001477983 */ /* 0x002ee80000300800 */
[----:B------:R-:W4:Y:S04]  /*3b2a0*/  LDL.LU R48, [R1+0x29c] ;  /* 0x00029c0001307983 */ /* 0x000f280000300800 */
[----:B------:R-:W2:Y:S04]  /*3b2b0*/  LDL.LU R33, [R1+0x27c] ;  /* 0x00027c0001217983 */ /* 0x000ea80000300800 */
        /* <DEDUP_REMOVED lines=30> */
[----:B--2---:R-:W-:Y:S04]  /*3b4a0*/  STS.U16 [R11+UR9+0x10680], R33 ;  /* 0x010680210b007988 */ /* 0x004fe80008000409 */
[----:B---3--:R0:W-:Y:S04]  /*3b4b0*/  STS.U16 [R11+UR9+0x10a80], R25 ;  /* 0x010a80190b007988 */ /* 0x0081e80008000409 */
[----:B------:R1:W-:Y:S04]  /*3b4c0*/  STS.U16 [R11+UR9+0x10e80], R17 ;  /* 0x010e80110b007988 */ /* 0x0003e80008000409 */
[----:B0-----:R-:W2:Y:S04]  /*3b4d0*/  LDL.LU R25, [R1+0x298] ;  /* 0x0002980001197983 */ /* 0x001ea80000300800 */
[----:B-1----:R-:W3:Y:S04]  /*3b4e0*/  LDL.LU R17, [R1+0x278] ;  /* 0x0002780001117983 */ /* 0x002ee80000300800 */
        /* <DEDUP_REMOVED lines=16> */
[----:B0-----:R-:W4:Y:S04]  /*3b5f0*/  LDL.LU R9, [R1+0x258] ;  /* 0x0002580001097983 */ /* 0x001f280000300800 */
[----:B-1----:R-:W4:Y:S04]  /*3b600*/  LDL.LU R47, [R1+0x238] ;  /* 0x00023800012f7983 */ /* 0x002f280000300800 */
[----:B------:R0:W-:Y:S04]  /*3b610*/  STS.U16 [R11+UR9+0x15280], R3 ;  /* 0x015280030b007988 */ /* 0x0001e80008000409 */
[----:B------:R-:W-:Y:S04]  /*3b620*/  STS.U16 [R11+UR9+0x15680], R92 ;  /* 0x0156805c0b007988 */ /* 0x000fe80008000409 */
[----:B0-----:R-:W4:Y:S04]  /*3b630*/  LDL.LU R3, [R1+0x12ec] ;  /* 0x0012ec0001037983 */ /* 0x001f280000300800 */
[----:B------:R-:W4:Y:S04]  /*3b640*/  LDL.LU R63, [R1+0x218] ;  /* 0x00021800013f7983 */ /* 0x000f280000300800 */
[----:B------:R-:W4:Y:S04]  /*3b650*/  LDL.LU R84, [R1+0x1f8] ;  /* 0x0001f80001547983 */ /* 0x000f280000300800 */
[----:B------:R-:W4:Y:S04]  /*3b660*/  LDL.LU R46, [R1+0x1d8] ;  /* 0x0001d800012e7983 */ /* 0x000f280000300800 */
[----:B------:R-:W-:Y:S04]  /*3b670*/  STS.U16 [R11+UR9+0x15a80], R76 ;  /* 0x015a804c0b007988 */ /* 0x000fe80008000409 */
[----:B------:R-:W4:Y:S04]  /*3b680*/  LDL.LU R44, [R1+0x1b8] ;  /* 0x0001b800012c7983 */ /* 0x000f280000300800 */
[----:B------:R-:W-:Y:S01]  /*3b690*/  STS.U16 [R11+UR9+0x15e80], R55 ;  /* 0x015e80370b007988 */ /* 0x000fe20008000409 */
[----:B------:R-:W-:-:S03]  /*3b6a0*/  LOP3.LUT R10, R68, 0x60, RZ, 0x3c, !PT ;  /* 0x00000060440a7812 */ /* 0x000fc600078e3cff */
[----:B------:R-:W4:Y:S04]  /*3b6b0*/  LDL.LU R40, [R1+0x198] ;  /* 0x0001980001287983 */ /* 0x000f280000300800 */
[----:B------:R-:W-:Y:S04]  /*3b6c0*/  STS.U16 [R11+UR9+0x16280], R5 ;  /* 0x016280050b007988 */ /* 0x000fe80008000409 */
        /* <DEDUP_REMOVED lines=15> */
[----:B------:R-:W4:Y:S04]  /*3b7c0*/  LDL.LU R43, [R1+0x78] ;  /* 0x00007800012b7983 */ /* 0x000f280000300800 */
[----:B--2---:R-:W-:Y:S04]  /*3b7d0*/  STS.U16 [R10+UR9+0x10300], R25 ;  /* 0x010300190a007988 */ /* 0x004fe80008000409 */
[----:B---3--:R0:W-:Y:S04]  /*3b7e0*/  STS.U16 [R10+UR9+0x10700], R17 ;  /* 0x010700110a007988 */ /* 0x0081e80008000409 */
[----:B0-----:R-:W2:Y:S04]  /*3b7f0*/  LDL.LU R17, [R1+0x58] ;  /* 0x0000580001117983 */ /* 0x001ea80000300800 */
[----:B----4-:R0:W-:Y:S04]  /*3b800*/  STS.U16 [R10+UR9+0x10b00], R9 ;  /* 0x010b00090a007988 */ /* 0x0101e80008000409 */
[----:B------:R1:W-:Y:S04]  /*3b810*/  STS.U16 [R10+UR9+0x10f00], R47 ;  /* 0x010f002f0a007988 */ /* 0x0003e80008000409 */
[----:B0-----:R-:W3:Y:S04]  /*3b820*/  LDL.LU R9, [R1+0x294] ;  /* 0x0002940001097983 */ /* 0x001ee80000300800 */
[----:B-1----:R-:W4:Y:S04]  /*3b830*/  LDL.LU R47, [R1+0x274] ;  /* 0x00027400012f7983 */ /* 0x002f280000300800 */
[----:B------:R0:W-:Y:S04]  /*3b840*/  STS.U16 [R10+UR9+0x11300], R63 ;  /* 0x0113003f0a007988 */ /* 0x0001e80008000409 */
[----:B------:R1:W-:Y:S04]  /*3b850*/  STS.U16 [R10+UR9+0x11700], R84 ;  /* 0x011700540a007988 */ /* 0x0003e80008000409 */
[----:B------:R1:W-:Y:S04]  /*3b860*/  STS.U16 [R10+UR9+0x11b00], R46 ;  /* 0x011b002e0a007988 */ /* 0x0003e80008000409 */
[----:B0-----:R-:W4:Y:S04]  /*3b870*/  LDL.LU R63, [R1+0x254] ;  /* 0x00025400013f7983 */ /* 0x001f280000300800 */
[----:B------:R0:W-:Y:S04]  /*3b880*/  STS.U16 [R10+UR9+0x11f00], R44 ;  /* 0x011f002c0a007988 */ /* 0x0001e80008000409 */
[----:B-1----:R-:W4:Y:S04]  /*3b890*/  LDL.LU R84, [R1+0x234] ;  /* 0x0002340001547983 */ /* 0x002f280000300800 */
[----:B------:R1:W-:Y:S04]  /*3b8a0*/  STS.U16 [R10+UR9+0x12300], R40 ;  /* 0x012300280a007988 */ /* 0x0003e80008000409 */
[----:B------:R-:W4:Y:S04]  /*3b8b0*/  LDL.LU R46, [R1+0x214] ;  /* 0x00021400012e7983 */ /* 0x000f280000300800 */
        /* <DEDUP_REMOVED lines=18> */
[----:B0-----:R-:W4:Y:S04]  /*3b9e0*/  LDL.LU R42, [R1+0xd4] ;  /* 0x0000d400012a7983 */ /* 0x001f280000300800 */
[----:B-1----:R-:W4:Y:S04]  /*3b9f0*/  LDL.LU R43, [R1+0xb4] ;  /* 0x0000b400012b7983 */ /* 0x002f280000300800 */
[----:B--2---:R-:W-:Y:S04]  /*3ba00*/  STS.U16 [R10+UR9+0x14b00], R17 ;  /* 0x014b00110a007988 */ /* 0x004fe80008000409 */
[----:B------:R0:W-:Y:S04]  /*3ba10*/  STS.U16 [R10+UR9+0x14f00], R71 ;  /* 0x014f00470a007988 */ /* 0x0001e80008000409 */
[----:B------:R1:W-:Y:S04]  /*3ba20*/  STS.U16 [R10+UR9+0x15300], R72 ;  /* 0x015300480a007988 */ /* 0x0003e80008000409 */
[----:B0-----:R-:W2:Y:S04]  /*3ba30*/  LDL.LU R71, [R1+0x12e8] ;  /* 0x0012e80001477983 */ /* 0x001ea80000300800 */
[----:B-1----:R-:W2:Y:S04]  /*3ba40*/  LDL.LU R72, [R1+0x12e4] ;  /* 0x0012e40001487983 */ /* 0x002ea80000300800 */
[----:B------:R-:W-:Y:S04]  /*3ba50*/  STS.U16 [R10+UR9+0x15700], R90 ;  /* 0x0157005a0a007988 */ /* 0x000fe80008000409 */
        /* <DEDUP_REMOVED lines=29> */
[----:B------:R2:W-:Y:S04]  /*3bc30*/  STS.U16 [R4+UR9+0x14b80], R3 ;  /* 0x014b800304007988 */ /* 0x0005e80008000409 */
[----:B0-----:R0:W5:Y:S04]  /*3bc40*/  LDL.LU R72, [R1+0x12e0] ;  /* 0x0012e00001487983 */ /* 0x0011680000300800 */
[----:B-1----:R0:W5:Y:S04]  /*3bc50*/  LDL.LU R71, [R1+0x12dc] ;  /* 0x0012dc0001477983 */ /* 0x0021680000300800 */
[----:B--2---:R0:W5:Y:S04]  /*3bc60*/  LDL.LU R3, [R1+0x12d8] ;  /* 0x0012d80001037983 */ /* 0x0041680000300800 */
[----:B------:R1:W-:Y:S04]  /*3bc70*/  STS.U16 [R4+UR9+0x14f80], R2 ;  /* 0x014f800204007988 */ /* 0x0003e80008000409 */
[----:B------:R2:W-:Y:S04]  /*3bc80*/  STS.U16 [R4+UR9+0x15380], R0 ;  /* 0x0153800004007988 */ /* 0x0005e80008000409 */
[----:B-1----:R0:W5:Y:S04]  /*3bc90*/  LDL.LU R2, [R1+0x12d4] ;  /* 0x0012d40001027983 */ /* 0x0021680000300800 */
[----:B--2---:R0:W5:Y:S04]  /*3bca0*/  LDL.LU R0, [R1+0x12d0] ;  /* 0x0012d00001007983 */ /* 0x0041680000300800 */
        /* <DEDUP_REMOVED lines=11> */
[----:B------:R1:W-:Y:S06]  /*3bd60*/  MEMBAR.ALL.CTA ;  /* 0x0000000000007992 */ /* 0x0003ec0000008000 */
[----:B-1----:R-:W1:Y:S01]  /*3bd70*/  FENCE.VIEW.ASYNC.S ;  /* 0x00000000000073c6 */ /* 0x002e620000000000 */
[----:B------:R-:W-:-:S04]  /*3bd80*/  ULEA UR6, UR18, UR9, 0x3 ;  /* 0x0000000912067291 */ /* 0x000fc8000f8e18ff */
[----:B------:R-:W-:Y:S01]  /*3bd90*/  UIADD3 UR6, UPT, UPT, UR6, 0x20000, URZ ;  /* 0x0002000006067890 */ /* 0x000fe2000fffe0ff */
[----:B-1----:R-:W-:Y:S06]  /*3bda0*/  BAR.SYNC.DEFER_BLOCKING 0x0 ;  /* 0x0000000000007b1d */ /* 0x002fec0000010000 */
[----:B0-----:R-:W-:Y:S05]  /*3bdb0*/  @P0 BRA `(.L_x_10) ;  /* 0x0000000000900947 */ /* 0x001fea0003800000 */
[----:B------:R-:W-:Y:S02]  /*3bdc0*/  UIADD3 UR19, UPT, UPT, UR8, 0x108, URZ ;  /* 0x0000010808137890 */ /* 0x000fe4000fffe0ff */
[----:B------:R-:W-:Y:S02]  /*3bdd0*/  UIADD3 UR36, UPT, UPT, UR8, 0x110, URZ ;  /* 0x0000011008247890 */ /* 0x000fe4000fffe0ff */
[----:B------:R-:W-:Y:S02]  /*3bde0*/  UIADD3 UR37, UPT, UPT, UR8, 0x118, URZ ;  /* 0x0000011808257890 */ /* 0x000fe4000fffe0ff */
[----:B------:R-:W-:Y:S02]  /*3bdf0*/  UIADD3 UR42, UPT, UPT, UR8, 0x120, URZ ;  /* 0x00000120082a7890 */ /* 0x000fe4000fffe0ff */
[----:B------:R-:W-:Y:S02]  /*3be00*/  UIADD3 UR43, UPT, UPT, UR8, 0x128, URZ ;  /* 0x00000128082b7890 */ /* 0x000fe4000fffe0ff */
[----:B------:R-:W-:Y:S01]  /*3be10*/  UIADD3 UR48, UPT, UPT, UR8, 0x130, URZ ;  /* 0x0000013008307890 */ /* 0x000fe2000fffe0ff */
[----:B------:R-:W-:Y:S01]  /*3be20*/  UMOV UR16, 0x0 ;  /* 0x0000000000107882 */ /* 0x000fe20000000000 */
[----:B------:R-:W-:Y:S01]  /*3be30*/  UMOV UR17, 0x8400010 ;  /* 0x0840001000117882 */ /* 0x000fe20000000000 */
[----:B------:R-:W-:Y:S01]  /*3be40*/  UMOV UR13, 0x40004040 ;  /* 0x40004040000d7882 */ /* 0x000fe20000000000 */
[----:B------:R-:W-:-:S02]  /*3be50*/  UIADD3 UR49, UPT, UPT, UR8, 0x138, URZ ;  /* 0x0000013808317890 */ /* 0x000fc4000fffe0ff */
[----:B------:R0:W-:Y:S01]  /*3be60*/  UTCHMMA tmem[UR11], gdesc[UR12], tmem[UR8], tmem[UR16], idesc[UR17], UPT ;  /* 0x00ff100c0b0079ea */ /* 0x0001e2000b800008 */
[----:B------:R-:W-:Y:S01]  /*3be70*/  UMOV UR34, 0x0 ;  /* 0x0000000000227882 */ /* 0x000fe20000000000 */
[----:B------:R-:W-:Y:S01]  /*3be80*/  UMOV UR35, 0x8400010 ;  /* 0x0840001000237882 */ /* 0x000fe20000000000 */
[----:B------:R-:W-:Y:S01]  /*3be90*/  UMOV UR38, 0x0 ;  /* 0x0000000000267882 */ /* 0x000fe20000000000 */
[----:B------:R-:W-:Y:S01]  /*3bea0*/  UMOV UR39, 0x8400010 ;  /* 0x0840001000277882 */ /* 0x000fe20000000000 */
        /* <DEDUP_REMOVED lines=21> */
.L_x_10:
[----:B------:R-:W2:Y:S04]  /*3c000*/  LDL R5, [R1+0xecc] ;  /* 0x000ecc0001057983 */ /* 0x000ea80000100800 */
[----:B------:R-:W2:Y:S01]  /*3c010*/  LDL R4, [R1+0x2b4] ;  /* 0x0002b40001047983 */ /* 0x000ea20000100800 */
[----:B------:R-:W-:-:S04]  /*3c020*/  UIADD3 UR18, UPT, UPT, UR18, 0x1, URZ ;  /* 0x0000000112127890 */ /* 0x000fc8000fffe0ff */
[----:B------:R-:W-:-:S04]  /*3c030*/  UISETP.GT.AND UP1, UPT, UR18, 0x1, UPT ;  /* 0x000000011200788c */ /* 0x000fc8000bf24270 */
[----:B0-----:R-:W-:Y:S02]  /*3c040*/  USEL UR4, URZ, 0x1, !UP1 ;  /* 0x00000001ff047887 */ /* 0x001fe4000c800000 */
[----:B------:R-:W-:Y:S02]  /*3c050*/  USEL UR18, UR18, URZ, !UP1 ;  /* 0x000000ff12127287 */ /* 0x000fe4000c800000 */
[----:B------:R-:W-:-:S03]  /*3c060*/  ULOP3.LUT UR7, UR5, UR4, URZ, 0x3c, !UPT ;  /* 0x0000000405077292 */ /* 0x000fc6000f8e3cff */
[----:B------:R-:W-:-:S04]  /*3c070*/  UMOV UR4, UR5 ;  /* 0x0000000500047c82 */ /* 0x000fc80008000000 */
[----:B------:R-:W-:Y:S01]  /*3c080*/  UMOV UR5, UR7 ;  /* 0x0000000700057c82 */ /* 0x000fe20008000000 */
[----:B--2---:R-:W-:-:S13]  /*3c090*/  ISETP.NE.U32.AND P1, PT, R4, R5, PT ;  /* 0x000000050400720c */ /* 0x004fda0003f25070 */
[----:B------:R-:W-:Y:S05]  /*3c0a0*/  @P1 BRA `(.L_x_11) ;  /* 0xfffffea400b41947 */ /* 0x000fea000383ffff */
.L_x_8:
[----:B0-----:R-:W3:Y:S01]  /*3c0b0*/  LDL.LU R5, [R1+0xf4c] ;  /* 0x000f4c0001057983 */ /* 0x001ee20000300800 */
[----:B------:R-:W3:Y:S01]  /*3c0c0*/  LDCU.128 UR12, c[0x0][0x390] ;  /* 0x00007200ff0c77ac */ /* 0x000ee20008000c00 */
[----:B------:R-:W0:Y:S02]  /*3c0d0*/  LDC R4, c[0x0][0x3a0] ;  /* 0x0000e800ff047b82 */ /* 0x000e240000000800 */
[----:B------:R-:W4:Y:S01]  /*3c0e0*/  LDL.LU R10, [R1+0xf74] ;  /* 0x000f7400010a7983 */ /* 0x000f220000300800 */
[----:B------:R-:W4:Y:S03]  /*3c0f0*/  LDCU UR18, c[0x0][0x39c] ;  /* 0x00007380ff1277ac */ /* 0x000f260008000800 */
[----:B--2---:R-:W2:Y:S01]  /*3c100*/  LDL.LU R9, [R1+0xf78] ;  /* 0x000f780001097983 */ /* 0x004ea20000300800 */
[----:B------:R-:W1:Y:S01]  /*3c110*/  LDCU UR5, c[0x0][0x3b8] ;  /* 0x00007700ff0577ac */ /* 0x000e620008000800 */
[----:B------:R-:W2:Y:S01]  /*3c120*/  LDCU UR11, c[0x0][0x39c] ;  /* 0x00007380ff0b77ac */ /* 0x000ea20008000800 */
[----:B------:R-:W0:Y:S01]  /*3c130*/  LDCU UR7, c[0x0][0x3b4] ;  /* 0x00007680ff0777ac */ /* 0x000e220008000800 */
[----:B------:R-:W0:Y:S01]  /*3c140*/  LDCU UR16, c[0x0][0x39c] ;  /* 0x00007380ff1077ac */ /* 0x000e220008000800 */
[----:B------:R-:W0:Y:S02]  /*3c150*/  LDCU UR17, c[0x0][0x39c] ;  /* 0x00007380ff1177ac */ /* 0x000e240008000800 */
[----:B0-----:R-:W-:-:S02]  /*3c160*/  VIADD R4, R4, 0x7f ;  /* 0x0000007f04047836 */ /* 0x001fc40000000000 */
[----:B-1---5:R-:W-:-:S03]  /*3c170*/  IMAD R7, R0, UR5, RZ ;  /* 0x0000000500077c24 */ /* 0x022fc6000f8e02ff */
[----:B------:R-:W-:Y:S01]  /*3c180*/  ISETP.GE.AND P4, PT, R4, 0x80, PT ;  /* 0x000000800400780c */ /* 0x000fe20003f86270 */
[----:B------:R-:W-:-:S04]  /*3c190*/  VIADD R6, R7, UR5 ;  /* 0x0000000507067c36 */ /* 0x000fc80008000000 */
[----:B------:R-:W-:-:S04]  /*3c1a0*/  VIADD R3, R6, UR5 ;  /* 0x0000000506037c36 */ /* 0x000fc80008000000 */
[----:B------:R-:W-:Y:S01]  /*3c1b0*/  VIADD R4, R3, UR5 ;  /* 0x0000000503047c36 */ /* 0x000fe20008000000 */
[C---:B---3--:R-:W-:Y:S01]  /*3c1c0*/  ISETP.GE.AND P1, PT, R5.reuse, UR14, PT ;  /* 0x0000000e05007c0c */ /* 0x048fe2000bf26270 */
[----:B------:R-:W-:Y:S01]  /*3c1d0*/  IMAD R8, R5, UR7, RZ ;  /* 0x0000000705087c24 */ /* 0x000fe2000f8e02ff */
[----:B------:R-:W0:Y:S01]  /*3c1e0*/  LDCU UR14, c[0x0][0x39c] ;  /* 0x00007380ff0e77ac */ /* 0x000e220008000800 */
[----:B------:R-:W-:Y:S01]  /*3c1f0*/  VIADD R5, R4, UR5 ;  /* 0x0000000504057c36 */ /* 0x000fe20008000000 */
[----:B----4-:R-:W-:Y:S02]  /*3c200*/  ISETP.LT.AND P6, PT, R10, UR18, !P1 ;  /* 0x000000120a007c0c */ /* 0x010fe4000cfc1270 */
[----:B------:R-:W-:Y:S01]  /*3c210*/  LEA R2, P3, R8, UR12, 0x1 ;  /* 0x0000000c08027c11 */ /* 0x000fe2000f8608ff */
[----:B------:R-:W-:Y:S01]  /*3c220*/  VIADD R79, R5, UR5 ;  /* 0x00000005054f7c36 */ /* 0x000fe20008000000 */
[----:B--2---:R-:W-:Y:S02]  /*3c230*/  ISETP.LT.AND P5, PT, R9, UR11, !P1 ;  /* 0x0000000b09007c0c */ /* 0x004fe4000cfa1270 */
[----:B------:R-:W-:Y:S01]  /*3c240*/  P2R R9, PR, RZ, 0x40 ;  /* 0x00000040ff097803 */ /* 0x000fe20000000000 */
[----:B------:R-:W-:Y:S01]  /*3c250*/  VIADD R83, R79, UR5 ;  /* 0x000000054f537c36 */ /* 0x000fe20008000000 */
[----:B------:R-:W-:-:S02]  /*3c260*/  ISETP.LT.AND P0, PT, R0, UR15, !P1 ;  /* 0x0000000f00007c0c */ /* 0x000fc4000cf01270 */
[----:B------:R-:W-:Y:S01]  /*3c270*/  LEA.HI.X.SX32 R0, R8, UR13, 0x1, P3 ;  /* 0x0000000d08007c11 */ /* 0x000fe200098f0eff */
[----:B------:R1:W-:Y:S01]  /*3c280*/  STL [R1+0x1d8], R9 ;  /* 0x0001d80901007387 */ /* 0x0003e20000100800 */
[----:B------:R-:W-:Y:S09]  /*3c290*/  @!P4 BRA `(.L_x_12) ;  /* 0x000000000010c947 */ /* 0x000ff20003800000 */
[----:B------:R-:W-:-:S06]  /*3c2a0*/  USHF.L.U32 UR4, UR4, 0x1f, URZ ;  /* 0x0000001f04047899 */ /* 0x000fcc00080006ff */
[----:B------:R-:W-:-:S04]  /*3c2b0*/  IMAD.U32 R8, RZ, RZ, UR4 ;  /* 0x00000004ff087e24 */ /* 0x000fc8000f8e00ff */
[----:B------:R-:W2:Y:S02]  /*3c2c0*/  SYNCS.PHASECHK.TRANS64.TRYWAIT P3, [UR6], R8 ;  /* 0x00000008ff0075a7 */ /* 0x000ea40008061106 */
[----:B--2---:R-:W-:Y:S05]  /*3c2d0*/  @!P3 BRA `(.L_x_13) ;  /* 0x000000ac0020b947 */ /* 0x004fea0003800000 */
.L_x_12:
[----:B------:R-:W-:Y:S01]  /*3c2e0*/  BAR.SYNC.DEFER_BLOCKING 0x0 ;  /* 0x0000000000007b1d */ /* 0x000fe20000010000 */
[-C--:B------:R-:W-:Y:S01]  /*3c2f0*/  LEA R68, P4, R7, R2.reuse, 0x1 ;  /* 0x0000000207447211 */ /* 0x080fe200078808ff */
[----:B------:R-:W-:Y:S01]  /*3c300*/  VIADD R78, R83, UR5 ;  /* 0x00000005534e7c36 */ /* 0x000fe20008000000 */
[----:B------:R-:W-:Y:S02]  /*3c310*/  LEA R70, P3, R6, R2, 0x1 ;  /* 0x0000000206467211 */ /* 0x000fe400078608ff */
[----:B------:R-:W-:Y:S01]  /*3c320*/  LEA.HI.X.SX32 R69, R7, R0, 0x1, P4 ;  /* 0x0000000007457211 */ /* 0x000fe200020f0eff */
[----:B------:R-:W-:Y:S01]  /*3c330*/  VIADD R85, R78, UR5 ;  /* 0x000000054e557c36 */ /* 0x000fe20008000000 */
[----:B------:R-:W-:Y:S01]  /*3c340*/  LEA R72, P4, R3, R2, 0x1 ;  /* 0x0000000203487211 */ /* 0x000fe200078808ff */
[----:B------:R2:W-:Y:S01]  /*3c350*/  STL [R1+0x139c], R68 ;  /* 0x00139c4401007387 */ /* 0x0005e20000100800 */
[-C--:B------:R-:W-:Y:S01]  /*3c360*/  LEA.HI.X.SX32 R71, R6, R0.reuse, 0x1, P3 ;  /* 0x0000000006477211 */ /* 0x080fe200018f0eff */
[----:B------:R-:W-:Y:S01]  /*3c370*/  VIADD R89, R85, UR5 ;  /* 0x0000000555597c36 */ /* 0x000fe20008000000 */
[----:B------:R-:W-:Y:S01]  /*3c380*/  LEA.HI.X.SX32 R73, R3, R0, 0x1, P4 ;  /* 0x0000000003497211 */ /* 0x000fe200020f0eff */
[----:B------:R-:W-:Y:S01]  /*3c390*/  STL [R1+0x1398], R69 ;  /* 0x0013984501007387 */ /* 0x000fe20000100800 */
[CC--:B------:R-:W-:Y:S01]  /*3c3a0*/  LEA R74, P3, R4.reuse, R2.reuse, 0x1 ;  /* 0x00000002044a7211 */ /* 0x0c0fe200078608ff */
[----:B------:R-:W-:Y:S01]  /*3c3b0*/  VIADD R3, R89, UR5 ;  /* 0x0000000559037c36 */ /* 0x000fe20008000000 */
[----:B------:R-:W-:Y:S01]  /*3c3c0*/  LEA R76, P4, R5, R2, 0x1 ;  /* 0x00000002054c7211 */ /* 0x000fe200078808ff */
[----:B------:R-:W-:Y:S01]  /*3c3d0*/  STL [R1+0x13a4], R69 ;  /* 0x0013a44501007387 */ /* 0x000fe20000100800 */
[-C--:B------:R-:W-:Y:S01]  /*3c3e0*/  LEA.HI.X.SX32 R75, R4, R0.reuse, 0x1, P3 ;  /* 0x00000000044b7211 */ /* 0x080fe200018f0eff */
[----:B------:R-:W-:Y:S01]  /*3c3f0*/  VIADD R84, R3, UR5 ;  /* 0x0000000503547c36 */ /* 0x000fe20008000000 */
[----:B------:R-:W-:Y:S01]  /*3c400*/  LEA.HI.X.SX32 R77, R5, R0, 0x1, P4 ;  /* 0x00000000054d7211 */ /* 0x000fe200020f0eff */
[----:B------:R-:W-:Y:S01]  /*3c410*/  STL [R1+0x13b0], R69 ;  /* 0x0013b04501007387 */ /* 0x000fe20000100800 */
[C---:B------:R-:W-:Y:S01]  /*3c420*/  LEA R82, P3, R83.reuse, R2, 0x1 ;  /* 0x0000000253527211 */ /* 0x040fe200078608ff */
[----:B------:R-:W-:Y:S01]  /*3c430*/  VIADD R88, R84, UR5 ;  /* 0x0000000554587c36 */ /* 0x000fe20008000000 */
[----:B------:R-:W3:Y:S01]  /*3c440*/  LDCU UR4, c[0x0][0x39c] ;  /* 0x00007380ff0477ac */ /* 0x000ee20008000800 */
[----:B------:R-:W4:Y:S02]  /*3c450*/  @!P2 SYNCS.CCTL.IV [UR9+0x20000] ;  /* 0x02000000ff00a9b1 */ /* 0x000f240008000009 */
[----:B----4-:R-:W-:Y:S01]  /*3c460*/  BAR.SYNC.DEFER_BLOCKING 0x0 ;  /* 0x0000000000007b1d */ /* 0x010fe20000010000 */
[----:B------:R-:W-:-:S02]  /*3c470*/  LEA.HI.X.SX32 R83, R83, R0, 0x1, P3 ;  /* 0x0000000053537211 */ /* 0x000fc400018f0eff */
[----:B------:R-:W-:-:S03]  /*3c480*/  LEA R90, P3, R85, R2, 0x1 ;  /* 0x00000002555a7211 */ /* 0x000fc600078608ff */
[----:B------:R-:W4:Y:S01]  /*3c490*/  LDCU UR6, c[0x0][0x39c] ;  /* 0x00007380ff0677ac */ /* 0x000f220008000800 */
[----:B------:R-:W-:Y:S01]  /*3c4a0*/  LEA.HI.X.SX32 R91, R85, R0, 0x1, P3 ;  /* 0x00000000555b7211 */ /* 0x000fe200018f0eff */
[----:B-1----:R-:W1:Y:S01]  /*3c4b0*/  LDTM.x64 R4, tmem[UR10] ;  /* 0x0000000a000479ee */ /* 0x002e620008340000 */
[----:B------:R-:W-:Y:S01]  /*3c4c0*/  STL [R1+0x13bc], R69 ;  /* 0x0013bc4501007387 */ /* 0x000fe20000100800 */
[C---:B------:R-:W-:Y:S01]  /*3c4d0*/  LEA R92, P3, R3.reuse, R2, 0x1 ;  /* 0x00000002035c7211 */ /* 0x040fe200078608ff */
[----:B------:R-:W5:Y:S02]  /*3c4e0*/  LDCU UR7, c[0x0][0x39c] ;  /* 0x00007380ff0777ac */ /* 0x000f640008000800 */
[----:B------:R-:W-:Y:S01]  /*3c4f0*/  STL [R1+0x13c8], R69 ;  /* 0x0013c84501007387 */ /* 0x000fe20000100800 */
[----:B------:R-:W-:-:S03]  /*3c500*/  LEA.HI.X.SX32 R93, R3, R0, 0x1, P3 ;  /* 0x00000000035d7211 */ /* 0x000fc600018f0eff */
[----:B------:R-:W-:Y:S04]  /*3c510*/  STL [R1+0x13d4], R69 ;  /* 0x0013d44501007387 */ /* 0x000fe80000100800 */
[----:B------:R-:W-:Y:S01]  /*3c520*/  STL [R1+0x13e0], R69 ;  /* 0x0013e04501007387 */ /* 0x000fe20000100800 */
[----:B------:R-:W0:Y:S03]  /*3c530*/  @!P2 SYNCS.CCTL.IV [UR9+0x20008] ;  /* 0x02000800ff00a9b1 */ /* 0x000e260008000009 */
[----:B------:R1:W-:Y:S01]  /*3c540*/  STL [R1+0x13ec], R69 ;  /* 0x0013ec4501007387 */ /* 0x0003e20000100800 */
[C---:B------:R-:W-:Y:S01]  /*3c550*/  LEA R80, P2, R79.reuse, R2, 0x1 ;  /* 0x000000024f507211 */ /* 0x040fe200078408ff */
[----:B------:R-:W0:Y:S02]  /*3c560*/  LDCU UR9, c[0x0][0x39c] ;  /* 0x00007380ff0977ac */ /* 0x000e240008000800 */
[----:B------:R1:W-:Y:S01]  /*3c570*/  STL [R1+0x13a8], R70 ;  /* 0x0013a84601007387 */ /* 0x0003e20000100800 */
[----:B------:R-:W-:Y:S01]  /*3c580*/  LEA.HI.X.SX32 R81, R79, R0, 0x1, P2 ;  /* 0x000000004f517211 */ /* 0x000fe200010f0eff */
[----:B------:R-:W-:Y:S01]  /*3c590*/  VIADD R79, R88, UR5 ;  /* 0x00000005584f7c36 */ /* 0x000fe20008000000 */
[C---:B------:R-:W-:Y:S01]  /*3c5a0*/  LEA R86, P2, R78.reuse, R2, 0x1 ;  /* 0x000000024e567211 */ /* 0x040fe200078408ff */
[----:B------:R0:W-:Y:S03]  /*3c5b0*/  STL [R1+0x13a0], R71 ;  /* 0x0013a04701007387 */ /* 0x0001e60000100800 */
[----:B------:R-:W-:Y:S01]  /*3c5c0*/  LEA.HI.X.SX32 R87, R78, R0, 0x1, P2 ;  /* 0x000000004e577211 */ /* 0x000fe200010f0eff */
[----:B------:R-:W-:Y:S01]  /*3c5d0*/  STL [R1+0x13b4], R72 ;  /* 0x0013b44801007387 */ /* 0x000fe20000100800 */
[----:B--2---:R-:W-:Y:S01]  /*3c5e0*/  LEA R68, P2, R89, R2, 0x1 ;  /* 0x0000000259447211 */ /* 0x004fe200078408ff */
[----:B------:R-:W-:-:S02]  /*3c5f0*/  VIADD R78, R79, UR5 ;  /* 0x000000054f4e7c36 */ /* 0x000fc40008000000 */
[----:B------:R-:W-:Y:S01]  /*3c600*/  STL [R1+0x13ac], R73 ;  /* 0x0013ac4901007387 */ /* 0x000fe20000100800 */
[----:B-1----:R-:W-:Y:S01]  /*3c610*/  LEA.HI.X.SX32 R69, R89, R0, 0x1, P2 ;  /* 0x0000000059457211 */ /* 0x002fe200010f0eff */
[----:B------:R-:W-:Y:S01]  /*3c620*/  VIADD R85, R78, UR5 ;  /* 0x000000054e557c36 */ /* 0x000fe20008000000 */
[C---:B------:R-:W-:Y:S01]  /*3c630*/  LEA R70, P2, R84.reuse, R2, 0x1 ;  /* 0x0000000254467211 */ /* 0x040fe200078408ff */
[----:B------:R-:W-:Y:S02]  /*3c640*/  STL [R1+0x13c0], R74 ;  /* 0x0013c04a01007387 */ /* 0x000fe40000100800 */
[----:B------:R-:W-:Y:S01]  /*3c650*/  VIADD R3, R85, UR5 ;  /* 0x0000000555037c36 */ /* 0x000fe20008000000 */
[----:B0-----:R-:W-:Y:S01]  /*3c660*/  LEA.HI.X.SX32 R71, R84, R0, 0x1, P2 ;  /* 0x0000000054477211 */ /* 0x001fe200010f0eff */
[----:B------:R-:W-:Y:S02]  /*3c670*/  STL [R1+0x13b8], R75 ;  /* 0x0013b84b01007387 */ /* 0x000fe40000100800 */
[----:B------:R-:W-:-:S02]  /*3c680*/  VIADD R84, R3, UR5 ;  /* 0x0000000503547c36 */ /* 0x000fc40008000000 */
        /* <DEDUP_REMOVED lines=17> */
[----:B------:R0:W-:Y:S04]  /*3c7a0*/  STL.64 [R1+0x160], R68 ;  /* 0x0001604401007387 */ /* 0x0001e80000100a00 */
[----:B------:R-:W-:Y:S04]  /*3c7b0*/  STL.64 [R1+0x158], R92 ;  /* 0x0001585c01007387 */ /* 0x000fe80000100a00 */
[----:B------:R1:W-:Y:S01]  /*3c7c0*/  STL.64 [R1+0x150], R70 ;  /* 0x0001504601007387 */ /* 0x0003e20000100a00 */
[----:B0-----:R-:W-:-:S03]  /*3c7d0*/  LEA R68, P3, R88, R2, 0x1 ;  /* 0x0000000258447211 */ /* 0x001fc600078608ff */
[----:B------:R-:W2:Y:S01]  /*3c7e0*/  LDL.LU R74, [R1+0xf90] ;  /* 0x000f9000014a7983 */ /* 0x000ea20000300800 */
[----:B------:R-:W-:Y:S02]  /*3c7f0*/  LEA.HI.X.SX32 R69, R88, R0, 0x1, P3 ;  /* 0x0000000058457211 */ /* 0x000fe400018f0eff */
[----:B-1----:R-:W-:-:S03]  /*3c800*/  LEA R70, P2, R79, R2, 0x1 ;  /* 0x000000024f467211 */ /* 0x002fc600078408ff */
[----:B------:R0:W-:Y:S04]  /*3c810*/  STL.64 [R1+0x148], R68 ;  /* 0x0001484401007387 */ /* 0x0001e80000100a00 */
[----:B0-----:R-:W3:Y:S04]  /*3c820*/  LDL.LU R69, [R1+0xf8c] ;  /* 0x000f8c0001457983 */ /* 0x001ee80000300800 */
[----:B------:R-:W4:Y:S01]  /*3c830*/  LDL.LU R68, [R1+0xf80] ;  /* 0x000f800001447983 */ /* 0x000f220000300800 */
[----:B------:R-:W-:Y:S02]  /*3c840*/  LEA.HI.X.SX32 R71, R79, R0, 0x1, P2 ;  /* 0x000000004f477211 */ /* 0x000fe400010f0eff */
[----:B------:R-:W-:-:S03]  /*3c850*/  LEA R72, P3, R78, R2, 0x1 ;  /* 0x000000024e487211 */ /* 0x000fc600078608ff */
[----:B------:R0:W-:Y:S01]  /*3c860*/  STL.64 [R1+0x140], R70 ;  /* 0x0001404601007387 */ /* 0x0001e20000100a00 */
[----:B------:R-:W-:-:S05]  /*3c870*/  LEA.HI.X.SX32 R73, R78, R0, 0x1, P3 ;  /* 0x000000004e497211 */ /* 0x000fca00018f0eff */
[----:B------:R1:W-:Y:S01]  /*3c880*/  STL.64 [R1+0x138], R72 ;  /* 0x0001384801007387 */ /* 0x0003e20000100a00 */
[----:B0-----:R-:W-:-:S04]  /*3c890*/  LEA R70, P2, R85, R2, 0x1 ;  /* 0x0000000255467211 */ /* 0x001fc800078408ff */
[----:B------:R-:W-:Y:S02]  /*3c8a0*/  LEA.HI.X.SX32 R71, R85, R0, 0x1, P2 ;  /* 0x0000000055477211 */ /* 0x000fe400010f0eff */
[C---:B-1----:R-:W-:Y:S01]  /*3c8b0*/  LEA R72, P3, R3.reuse, R2, 0x1 ;  /* 0x0000000203487211 */ /* 0x042fe200078608ff */
[----:B------:R-:W-:Y:S02]  /*3c8c0*/  VIADD R79, R84, UR5 ;  /* 0x00000005544f7c36 */ /* 0x000fe40008000000 */
[----:B------:R0:W-:Y:S01]  /*3c8d0*/  STL.64 [R1+0x130], R70 ;  /* 0x0001304601007387 */ /* 0x0001e20000100a00 */
[----:B------:R-:W-:Y:S01]  /*3c8e0*/  LEA.HI.X.SX32 R73, R3, R0, 0x1, P3 ;  /* 0x0000000003497211 */ /* 0x000fe200018f0eff */
[----:B------:R-:W-:-:S04]  /*3c8f0*/  VIADD R78, R79, UR5 ;  /* 0x000000054f4e7c36 */ /* 0x000fc80008000000 */
        /* <DEDUP_REMOVED lines=11> */
[----:B-1----:R-:W-:-:S03]  /*3c9b0*/  LEA R72, P3, R3, R2, 0x1 ;  /* 0x0000000203487211 */ /* 0x002fc600078608ff */
[----:B------:R0:W-:Y:S01]  /*3c9c0*/  STL.64 [R1+0x110], R70 ;  /* 0x0001104601007387 */ /* 0x0001e20000100a00 */
[----:B------:R-:W-:-:S03]  /*3c9d0*/  LEA.HI.X.SX32 R73, R3, R0, 0x1, P3 ;  /* 0x0000000003497211 */ /* 0x000fc600018f0eff */
[----:B------:R-:W-:Y:S01]  /*3c9e0*/  STL [R1+0x1400], R2 ;  /* 0x0014000201007387 */ /* 0x000fe20000100800 */
[----:B------:R-:W-:Y:S02]  /*3c9f0*/  F2FP.F16.F32.PACK_AB R66, R67, R66 ;  /* 0x000000424342723e */ /* 0x000fe400000000ff */
[C---:B0-----:R-:W-:Y:S01]  /*3ca00*/  LEA R70, P4, R84.reuse, R2, 0x1 ;  /* 0x0000000254467211 */ /* 0x041fe200078808ff */
[----:B------:R0:W-:Y:S03]  /*3ca10*/  STL [R1+0x1404], R3 ;  /* 0x0014040301007387 */ /* 0x0001e60000100800 */
[----:B------:R-:W-:Y:S01]  /*3ca20*/  LEA.HI.X.SX32 R71, R84, R0, 0x1, P4 ;  /* 0x0000000054477211 */ /* 0x000fe200020f0eff */
[----:B------:R-:W-:Y:S01]  /*3ca30*/  STL.64 [R1+0x108], R72 ;  /* 0x0001084801007387 */ /* 0x000fe20000100a00 */
[----:B------:R-:W-:Y:S02]  /*3ca40*/  F2FP.F16.F32.PACK_AB R64, R65, R64 ;  /* 0x000000404140723e */ /* 0x000fe400000000ff */
[----:B------:R-:W-:Y:S01]  /*3ca50*/  F2FP.F16.F32.PACK_AB R62, R63, R62 ;  /* 0x0000003e3f3e723e */ /* 0x000fe200000000ff */
[----:B------:R-:W-:Y:S01]  /*3ca60*/  STL [R1+0x140c], R84 ;  /* 0x00140c5401007387 */ /* 0x000fe20000100800 */
[----:B------:R-:W-:-:S03]  /*3ca70*/  F2FP.F16.F32.PACK_AB R60, R61, R60 ;  /* 0x0000003c3d3c723e */ /* 0x000fc600000000ff */
[----:B------:R1:W-:Y:S01]  /*3ca80*/  STL [R1+0x1408], R0 ;  /* 0x0014080001007387 */ /* 0x0003e20000100800 */
[----:B------:R-:W-:-:S03]  /*3ca90*/  F2FP.F16.F32.PACK_AB R58, R59, R58 ;  /* 0x0000003a3b3a723e */ /* 0x000fc600000000ff */
[----:B------:R-:W-:Y:S01]  /*3caa0*/  STL.64 [R1+0x100], R70 ;  /* 0x0001004601007387 */ /* 0x000fe20000100a00 */
[----:B------:R-:W-:-:S03]  /*3cab0*/  F2FP.F16.F32.PACK_AB R56, R57, R56 ;  /* 0x000000383938723e */ /* 0x000fc600000000ff */
[----:B------:R-:W-:Y:S01]  /*3cac0*/  STL [R1+0x1410], R67 ;  /* 0x0014104301007387 */ /* 0x000fe20000100800 */
[----:B0-----:R-:W-:-:S03]  /*3cad0*/  F2FP.F16.F32.PACK_AB R3, R55, R54 ;  /* 0x000000363703723e */ /* 0x001fc600000000ff */
[----:B------:R-:W-:Y:S01]  /*3cae0*/  STL [R1+0x1d4], R66 ;  /* 0x0001d44201007387 */ /* 0x000fe20000100800 */
[----:B------:R-:W-:-:S03]  /*3caf0*/  F2FP.F16.F32.PACK_AB R2, R53, R52 ;  /* 0x000000343502723e */ /* 0x000fc600000000ff */
[----:B------:R-:W-:Y:S01]  /*3cb00*/  STL [R1+0x1d0], R64 ;  /* 0x0001d04001007387 */ /* 0x000fe20000100800 */
[----:B-1----:R-:W-:-:S03]  /*3cb10*/  F2FP.F16.F32.PACK_AB R0, R51, R50 ;  /* 0x000000323300723e */ /* 0x002fc600000000ff */
[----:B------:R-:W-:Y:S04]  /*3cb20*/  STL [R1+0x1cc], R62 ;  /* 0x0001cc3e01007387 */ /* 0x000fe80000100800 */
[----:B------:R-:W-:Y:S04]  /*3cb30*/  STL [R1+0x1c8], R60 ;  /* 0x0001c83c01007387 */ /* 0x000fe80000100800 */
[----:B------:R-:W-:Y:S04]  /*3cb40*/  STL [R1+0x1c4], R58 ;  /* 0x0001c43a01007387 */ /* 0x000fe80000100800 */
[----:B------:R-:W-:Y:S04]  /*3cb50*/  STL [R1+0x1c0], R56 ;  /* 0x0001c03801007387 */ /* 0x000fe80000100800 */
[----:B------:R-:W-:Y:S04]  /*3cb60*/  STL [R1+0x1bc], R3 ;  /* 0x0001bc0301007387 */ /* 0x000fe80000100800 */
[----:B------:R-:W-:Y:S04]  /*3cb70*/  STL.64 [R1+0x14e0], R48 ;  /* 0x0014e03001007387 */ /* 0x000fe80000100a00 */
[----:B------:R-:W-:Y:S04]  /*3cb80*/  STL [R1+0x1b8], R2 ;  /* 0x0001b80201007387 */ /* 0x000fe80000100800 */
[----:B------:R-:W-:Y:S04]  /*3cb90*/  STL.64 [R1+0x14d8], R46 ;  /* 0x0014d82e01007387 */ /* 0x000fe80000100a00 */
[----:B------:R-:W-:Y:S04]  /*3cba0*/  STL [R1+0x1b4], R0 ;  /* 0x0001b40001007387 */ /* 0x000fe80000100800 */
[----:B------:R-:W-:Y:S04]  /*3cbb0*/  STL.64 [R1+0x14d0], R44 ;  /* 0x0014d02c01007387 */ /* 0x000fe80000100a00 */
        /* <DEDUP_REMOVED lines=15> */
[----:B------:R0:W-:Y:S04]  /*3ccb0*/  STL.64 [R1+0x1450], R12 ;  /* 0x0014500c01007387 */ /* 0x0001e80000100a00 */
[----:B------:R-:W-:Y:S04]  /*3ccc0*/  STL.64 [R1+0x1448], R10 ;  /* 0x0014480a01007387 */ /* 0x000fe80000100a00 */
[----:B------:R-:W-:Y:S04]  /*3ccd0*/  STL.64 [R1+0x1440], R8 ;  /* 0x0014400801007387 */ /* 0x000fe80000100a00 */
[----:B------:R-:W-:Y:S04]  /*3cce0*/  STL.64 [R1+0x1438], R6 ;  /* 0x0014380601007387 */ /* 0x000fe80000100a00 */
[----:B------:R-:W-:Y:S01]  /*3ccf0*/  STL.64 [R1+0x1430], R4 ;  /* 0x0014300401007387 */ /* 0x000fe20000100a00 */
[----:B--2---:R-:W-:-:S02]  /*3cd00*/  ISETP.LT.AND P2, PT, R74, UR16, !P1 ;  /* 0x000000104a007c0c */ /* 0x004fc4000cf41270 */
[----:B---3--:R-:W-:Y:S02]  /*3cd10*/  ISETP.LT.AND P3, PT, R69, UR17, !P1 ;  /* 0x0000001145007c0c */ /* 0x008fe4000cf61270 */
[----:B----4-:R-:W-:Y:S02]  /*3cd20*/  ISETP.LT.AND P4, PT, R68, UR14, !P1 ;  /* 0x0000000e44007c0c */ /* 0x010fe4000cf81270 */
[----:B0-----:R-:W0:Y:S02]  /*3cd30*/  LDTM.x64 R12, tmem[UR10+0x40] ;  /* 0x0000400a000c79ee */ /* 0x001e240008340000 */
[----:B0-----:R-:W-:Y:S04]  /*3cd40*/  STL.64 [R1], R12 ;  /* 0x0000000c01007387 */ /* 0x001fe80000100a00 */
        /* <DEDUP_REMOVED lines=30> */
[----:B------:R2:W-:Y:S04]  /*3cf30*/  STL.64 [R1+0xf8], R74 ;  /* 0x0000f84a01007387 */ /* 0x0005e80000100a00 */
[----:B0-----:R-:W3:Y:S04]  /*3cf40*/  LDL.LU.64 R48, [R1+0x14e0] ;  /* 0x0014e00001307983 */ /* 0x001ee80000300a00 */
[----:B------:R-:W4:Y:S04]  /*3cf50*/  LDL.LU.64 R46, [R1+0x14d8] ;  /* 0x0014d800012e7983 */ /* 0x000f280000300a00 */
[----:B------:R-:W5:Y:S04]  /*3cf60*/  LDL.LU.64 R44, [R1+0x14d0] ;  /* 0x0014d000012c7983 */ /* 0x000f680000300a00 */
        /* <DEDUP_REMOVED lines=20> */
[----:B------:R-:W5:Y:S04]  /*3d0b0*/  LDL.LU R84, [R1+0xa4] ;  /* 0x0000a40001547983 */ /* 0x000f680000300800 */
[----:B------:R-:W5:Y:S04]  /*3d0c0*/  LDL.LU R0, [R1+0xa0] ;  /* 0x0000a00001007983 */ /* 0x000f680000300800 */
[----:B------:R-:W5:Y:S04]  /*3d0d0*/  LDL.LU R3, [R1+0x9c] ;  /* 0x00009c0001037983 */ /* 0x000f680000300800 */
[----:B------:R-:W5:Y:S04]  /*3d0e0*/  LDL.LU R2, [R1+0x98] ;  /* 0x0000980001027983 */ /* 0x000f680000300800 */
[----:B------:R-:W5:Y:S04]  /*3d0f0*/  LDL.LU R89, [R1+0x94] ;  /* 0x0000940001597983 */ /* 0x000f680000300800 */
[----:B------:R-:W5:Y:S04]  /*3d100*/  LDL.LU R90, [R1+0x90] ;  /* 0x00009000015a7983 */ /* 0x000f680000300800 */
[----:B------:R-:W5:Y:S04]  /*3d110*/  LDL.LU R91, [R1+0x8c] ;  /* 0x00008c00015b7983 */ /* 0x000f680000300800 */
[----:B------:R-:W5:Y:S04]  /*3d120*/  LDL.LU R86, [R1+0x88] ;  /* 0x0000880001567983 */ /* 0x000f680000300800 */
[----:B-1----:R-:W5:Y:S04]  /*3d130*/  LDL.LU R69, [R1+0x84] ;  /* 0x0000840001457983 */ /* 0x002f680000300800 */
[----:B------:R-:W5:Y:S04]  /*3d140*/  LDL.LU R66, [R1+0x80] ;  /* 0x0000800001427983 */ /* 0x000f680000300800 */
[----:B------:R-:W5:Y:S04]  /*3d150*/  LDL.LU R65, [R1+0x7c] ;  /* 0x00007c0001417983 */ /* 0x000f680000300800 */
[----:B------:R-:W5:Y:S04]  /*3d160*/  LDL.LU R64, [R1+0x78] ;  /* 0x0000780001407983 */ /* 0x000f680000300800 */
[----:B------:R-:W5:Y:S04]  /*3d170*/  LDL.LU R63, [R1+0x74] ;  /* 0x00007400013f7983 */ /* 0x000f680000300800 */
[----:B------:R-:W5:Y:S04]  /*3d180*/  LDL.LU R62, [R1+0x70] ;  /* 0x00007000013e7983 */ /* 0x000f680000300800 */
[----:B------:R-:W5:Y:S04]  /*3d190*/  LDL.LU R61, [R1+0x6c] ;  /* 0x00006c00013d7983 */ /* 0x000f680000300800 */
[----:B------:R-:W5:Y:S04]  /*3d1a0*/  LDL.LU R60, [R1+0x68] ;  /* 0x00006800013c7983 */ /* 0x000f680000300800 */
[----:B------:R-:W5:Y:S01]  /*3d1b0*/  LDL.LU R59, [R1+0x64] ;  /* 0x00006400013b7983 */ /* 0x000f620000300800 */
[----:B------:R-:W-:-:S03]  /*3d1c0*/  IMAD.MOV.U32 R67, RZ, RZ, R54 ;  /* 0x000000ffff437224 */ /* 0x000fc600078e0036 */
        /* <DEDUP_REMOVED lines=24> */
[----:B------:R-:W2:Y:S01]  /*3d350*/  LDL.LU R92, [R1] ;  /* 0x00000000015c7983 */ /* 0x000ea20000300800 */
[----:B---3--:R-:W-:-:S02]  /*3d360*/  F2FP.F16.F32.PACK_AB R48, R49, R48 ;  /* 0x000000303130723e */ /* 0x008fc400000000ff */
[----:B----4-:R-:W-:-:S03]  /*3d370*/  F2FP.F16.F32.PACK_AB R47, R47, R46 ;  /* 0x0000002e2f2f723e */ /* 0x010fc600000000ff */
[----:B------:R-:W-:Y:S01]  /*3d380*/  STL [R1+0x1b0], R48 ;  /* 0x0001b03001007387 */ /* 0x000fe20000100800 */
[----:B-----5:R-:W-:-:S03]  /*3d390*/  F2FP.F16.F32.PACK_AB R46, R45, R44 ;  /* 0x0000002c2d2e723e */ /* 0x020fc600000000ff */
[----:B------:R-:W3:Y:S04]  /*3d3a0*/  LDL.LU R44, [R1+0xc0] ;  /* 0x0000c000012c7983 */ /* 0x000ee80000300800 */
[----:B------:R-:W-:Y:S01]  /*3d3b0*/  STL [R1+0x1ac], R47 ;  /* 0x0001ac2f01007387 */ /* 0x000fe20000100800 */
[----:B------:R-:W-:-:S03]  /*3d3c0*/  F2FP.F16.F32.PACK_AB R43, R43, R42 ;  /* 0x0000002a2b2b723e */ /* 0x000fc600000000ff */
[----:B------:R-:W4:Y:S04]  /*3d3d0*/  LDL.LU R45, [R1+0xbc] ;  /* 0x0000bc00012d7983 */ /* 0x000f280000300800 */
[----:B------:R0:W-:Y:S01]  /*3d3e0*/  STL [R1+0x1a8], R46 ;  /* 0x0001a82e01007387 */ /* 0x0001e20000100800 */
[----:B------:R-:W-:Y:S02]  /*3d3f0*/  F2FP.F16.F32.PACK_AB R41, R41, R40 ;  /* 0x000000282929723e */ /* 0x000fe400000000ff */
[----:B------:R-:W-:Y:S01]  /*3d400*/  F2FP.F16.F32.PACK_AB R39, R39, R38 ;  /* 0x000000262727723e */ /* 0x000fe200000000ff */
[----:B0-----:R-:W4:Y:S04]  /*3d410*/  LDL.LU R46, [R1+0xb8] ;  /* 0x0000b800012e7983 */ /* 0x001f280000300800 */
[----:B------:R-:W5:Y:S04]  /*3d420*/  LDL.LU R47, [R1+0xb4] ;  /* 0x0000b400012f7983 */ /* 0x000f680000300800 */
[----:B------:R-:W5:Y:S04]  /*3d430*/  LDL.LU R48, [R1+0xb0] ;  /* 0x0000b00001307983 */ /* 0x000f680000300800 */
[----:B------:R-:W2:Y:S04]  /*3d440*/  LDL.LU R49, [R1+0xac] ;  /* 0x0000ac0001317983 */ /* 0x000ea80000300800 */
[----:B------:R-:W2:Y:S04]  /*3d450*/  LDL.LU R42, [R1+0xc8] ;  /* 0x0000c800012a7983 */ /* 0x000ea80000300800 */
[----:B------:R0:W-:Y:S01]  /*3d460*/  STL [R1+0x1a4], R43 ;  /* 0x0001a42b01007387 */ /* 0x0001e20000100800 */
[----:B------:R-:W-:-:S02]  /*3d470*/  F2FP.F16.F32.PACK_AB R37, R37, R36 ;  /* 0x000000242525723e */ /* 0x000fc400000000ff */
[----:B------:R-:W-:Y:S01]  /*3d480*/  F2FP.F16.F32.PACK_AB R35, R35, R34 ;  /* 0x000000222323723e */ /* 0x000fe200000000ff */
[----:B0-----:R-:W3:Y:S04]  /*3d490*/  LDL.LU R43, [R1+0xc4] ;  /* 0x0000c400012b7983 */ /* 0x001ee80000300800 */
[----:B------:R-:W2:Y:S04]  /*3d4a0*/  LDL.LU R40, [R1+0xd0] ;  /* 0x0000d00001287983 */ /* 0x000ea80000300800 */
[----:B------:R0:W-:Y:S01]  /*3d4b0*/  STL [R1+0x1a0], R41 ;  /* 0x0001a02901007387 */ /* 0x0001e20000100800 */
[----:B------:R-:W-:-:S02]  /*3d4c0*/  F2FP.F16.F32.PACK_AB R33, R33, R32 ;  /* 0x000000202121723e */ /* 0x000fc400000000ff */
[----:B------:R-:W-:Y:S01]  /*3d4d0*/  F2FP.F16.F32.PACK_AB R31, R31, R30 ;  /* 0x0000001e1f1f723e */ /* 0x000fe200000000ff */
[----:B0-----:R-:W2:Y:S04]  /*3d4e0*/  LDL.LU R41, [R1+0xcc] ;  /* 0x0000cc0001297983 */ /* 0x001ea80000300800 */
[----:B------:R-:W2:Y:S04]  /*3d4f0*/  LDL.LU R38, [R1+0xd8] ;  /* 0x0000d80001267983 */ /* 0x000ea80000300800 */
[----:B------:R0:W-:Y:S01]  /*3d500*/  STL [R1+0x19c], R39 ;  /* 0x00019c2701007387 */ /* 0x0001e20000100800 */
[----:B------:R-:W-:-:S03]  /*3d510*/  F2FP.F16.F32.PACK_AB R29, R29, R28 ;  /* 0x0000001c1d1d723e */ /* 0x000fc600000000ff */
[----:B0-----:R-:W2:Y:S04]  /*3d520*/  LDL.LU R39, [R1+0xd4] ;  /* 0x0000d40001277983 */ /* 0x001ea80000300800 */
[----:B------:R-:W2:Y:S04]  /*3d530*/  LDL.LU R36, [R1+0xe0] ;  /* 0x0000e00001247983 */ /* 0x000ea80000300800 */
[----:B------:R0:W-:Y:S01]  /*3d540*/  STL [R1+0x198], R37 ;  /* 0x0001982501007387 */ /* 0x0001e20000100800 */
[----:B------:R-:W-:-:S03]  /*3d550*/  F2FP.F16.F32.PACK_AB R25, R27, R26 ;  /* 0x0000001a1b19723e */ /* 0x000fc600000000ff */
[----:B0-----:R-:W2:Y:S04]  /*3d560*/  LDL.LU R37, [R1+0xdc] ;  /* 0x0000dc0001257983 */ /* 0x001ea80000300800 */
[----:B------:R-:W2:Y:S04]  /*3d570*/  LDL.LU R34, [R1+0xe8] ;  /* 0x0000e80001227983 */ /* 0x000ea80000300800 */
[----:B------:R0:W-:Y:S04]  /*3d580*/  STL [R1+0x194], R35 ;  /* 0x0001942301007387 */ /* 0x0001e80000100800 */
[----:B0-----:R-:W2:Y:S04]  /*3d590*/  LDL.LU R35, [R1+0xe4] ;  /* 0x0000e40001237983 */ /* 0x001ea80000300800 */
[----:B------:R-:W2:Y:S04]  /*3d5a0*/  LDL.LU R32, [R1+0xf0] ;  /* 0x0000f00001207983 */ /* 0x000ea80000300800 */
[----:B------:R0:W-:Y:S04]  /*3d5b0*/  STL [R1+0x190], R33 ;  /* 0x0001902101007387 */ /* 0x0001e80000100800 */
[----:B0-----:R-:W2:Y:S04]  /*3d5c0*/  LDL.LU R33, [R1+0xec] ;  /* 0x0000ec0001217983 */ /* 0x001ea80000300800 */
[----:B------:R-:W2:Y:S04]  /*3d5d0*/  LDL.LU R30, [R1+0xf8] ;  /* 0x0000f800011e7983 */ /* 0x000ea80000300800 */
[----:B------:R0:W-:Y:S04]  /*3d5e0*/  STL [R1+0x18c], R31 ;  /* 0x00018c1f01007387 */ /* 0x0001e80000100800 */
[----:B0-----:R-:W2:Y:S04]  /*3d5f0*/  LDL.LU R31, [R1+0xf4] ;  /* 0x0000f400011f7983 */ /* 0x001ea80000300800 */
[----:B------:R0:W-:Y:S04]  /*3d600*/  STL [R1+0x188], R29 ;  /* 0x0001881d01007387 */ /* 0x0001e80000100800 */
[----:B0-----:R-:W2:Y:S04]  /*3d610*/  LDL.LU R29, [R1+0xfc] ;  /* 0x0000fc00011d7983 */ /* 0x001ea80000300800 */
[----:B------:R0:W-:Y:S04]  /*3d620*/  STL [R1+0x184], R25 ;  /* 0x0001841901007387 */ /* 0x0001e80000100800 */
[----:B0-----:R-:W2:Y:S02]  /*3d630*/  LDL.LU R25, [R1+0x1428] ;  /* 0x0014280001197983 */ /* 0x001ea40000300800 */
[----:B--2---:R-:W-:-:S05]  /*3d640*/  F2FP.F16.F32.PACK_AB R23, R25, R24 ;  /* 0x000000181917723e */ /* 0x004fca00000000ff */
        /* <DEDUP_REMOVED lines=13> */
[----:B0-----:R-:W2:Y:S01]  /*3d720*/  LDL.LU R15, [R1+0x1414] ;  /* 0x00141400010f7983 */ /* 0x001ea20000300800 */
[----:B------:R-:W-:Y:S02]  /*3d730*/  F2FP.F16.F32.PACK_AB R27, R13, R12 ;  /* 0x0000000c0d1b723e */ /* 0x000fe400000000ff */
[----:B------:R-:W-:Y:S02]  /*3d740*/  F2FP.F16.F32.PACK_AB R26, R29, R30 ;  /* 0x0000001e1d1a723e */ /* 0x000fe400000000ff */
[----:B------:R-:W-:Y:S02]  /*3d750*/  F2FP.F16.F32.PACK_AB R25, R31, R32 ;  /* 0x000000201f19723e */ /* 0x000fe400000000ff */
[----:B------:R-:W-:-:S02]  /*3d760*/  F2FP.F16.F32.PACK_AB R24, R33, R34 ;  /* 0x000000222118723e */ /* 0x000fc400000000ff */
[----:B------:R-:W-:Y:S02]  /*3d770*/  F2FP.F16.F32.PACK_AB R23, R35, R36 ;  /* 0x000000242317723e */ /* 0x000fe400000000ff */
[----:B------:R-:W-:Y:S02]  /*3d780*/  F2FP.F16.F32.PACK_AB R22, R37, R38 ;  /* 0x000000262516723e */ /* 0x000fe400000000ff */
[----:B------:R-:W-:Y:S02]  /*3d790*/  F2FP.F16.F32.PACK_AB R21, R39, R40 ;  /* 0x000000282715723e */ /* 0x000fe400000000ff */
[----:B------:R-:W-:Y:S02]  /*3d7a0*/  F2FP.F16.F32.PACK_AB R20, R41, R42 ;  /* 0x0000002a2914723e */ /* 0x000fe400000000ff */
[----:B---3--:R-:W-:Y:S02]  /*3d7b0*/  F2FP.F16.F32.PACK_AB R19, R43, R44 ;  /* 0x0000002c2b13723e */ /* 0x008fe400000000ff */
[----:B----4-:R-:W-:-:S02]  /*3d7c0*/  F2FP.F16.F32.PACK_AB R18, R45, R46 ;  /* 0x0000002e2d12723e */ /* 0x010fc400000000ff */
[----:B-----5:R-:W-:Y:S02]  /*3d7d0*/  F2FP.F16.F32.PACK_AB R17, R47, R48 ;  /* 0x000000302f11723e */ /* 0x020fe400000000ff */
[----:B------:R-:W-:Y:S02]  /*3d7e0*/  F2FP.F16.F32.PACK_AB R16, R49, R67 ;  /* 0x000000433110723e */ /* 0x000fe400000000ff */
[----:B------:R-:W-:Y:S02]  /*3d7f0*/  F2FP.F16.F32.PACK_AB R13, R89, R90 ;  /* 0x0000005a590d723e */ /* 0x000fe400000000ff */
[----:B------:R-:W-:Y:S02]  /*3d800*/  F2FP.F16.F32.PACK_AB R12, R91, R86 ;  /* 0x000000565b0c723e */ /* 0x000fe400000000ff */
[----:B------:R-:W-:Y:S02]  /*3d810*/  F2FP.F16.F32.PACK_AB R88, R11, R10 ;  /* 0x0000000a0b58723e */ /* 0x000fe400000000ff */
[----:B------:R-:W-:-:S02]  /*3d820*/  F2FP.F16.F32.PACK_AB R11, R69, R66 ;  /* 0x00000042450b723e */ /* 0x000fc400000000ff */
[----:B--2---:R-:W-:-:S05]  /*3d830*/  F2FP.F16.F32.PACK_AB R28, R15, R14 ;  /* 0x0000000e0f1c723e */ /* 0x004fca00000000ff */
        /* <DEDUP_REMOVED lines=9> */
[----:B------:R-:W-:-:S03]  /*3d8d0*/  F2FP.F16.F32.PACK_AB R15, R84, R0 ;  /* 0x00000000540f723e */ /* 0x000fc600000000ff */
[----:B------:R-:W-:Y:S04]  /*3d8e0*/  STL [R1+0xc0], R19 ;  /* 0x0000c01301007387 */ /* 0x000fe80000100800 */
[----:B------:R-:W-:Y:S04]  /*3d8f0*/  STL [R1+0xbc], R18 ;  /* 0x0000bc1201007387 */ /* 0x000fe80000100800 */
[----:B------:R0:W2:Y:S01]  /*3d900*/  LDL.LU R67, [R1+0x1410] ;  /* 0x0014100001437983 */ /* 0x0000a20000300800 */
[----:B------:R-:W-:-:S03]  /*3d910*/  F2FP.F16.F32.PACK_AB R14, R3, R2 ;  /* 0x00000002030e723e */ /* 0x000fc600000000ff */
[----:B------:R-:W-:Y:S04]  /*3d920*/  STL [R1+0xb8], R17 ;  /* 0x0000b81101007387 */ /* 0x000fe80000100800 */
[----:B------:R-:W3:Y:S04]  /*3d930*/  LDL.LU R84, [R1+0x140c] ;  /* 0x00140c0001547983 */ /* 0x000ee80000300800 */
[----:B------:R-:W-:Y:S04]  /*3d940*/  STL [R1+0xb0], R16 ;  /* 0x0000b01001007387 */ /* 0x000fe80000100800 */
[----:B------:R-:W4:Y:S04]  /*3d950*/  LDL.LU R0, [R1+0x1408] ;  /* 0x0014080001007983 */ /* 0x000f280000300800 */
[----:B------:R0:W5:Y:S04]  /*3d960*/  LDL.LU R3, [R1+0x1404] ;  /* 0x0014040001037983 */ /* 0x0001680000300800 */
[----:B------:R-:W-:Y:S04]  /*3d970*/  STL [R1+0xa8], R15 ;  /* 0x0000a80f01007387 */ /* 0x000fe80000100800 */
[----:B------:R-:W3:Y:S04]  /*3d980*/  LDL.LU R2, [R1+0x1400] ;  /* 0x0014000001027983 */ /* 0x000ee80000300800 */
[----:B------:R0:W3:Y:S04]  /*3d990*/  LDL.LU R89, [R1+0x13fc] ;  /* 0x0013fc0001597983 */ /* 0x0000e80000300800 */
[----:B------:R-:W-:Y:S04]  /*3d9a0*/  STL [R1+0xa0], R14 ;  /* 0x0000a00e01007387 */ /* 0x000fe80000100800 */
[----:B------:R-:W3:Y:S04]  /*3d9b0*/  LDL.LU R90, [R1+0x13f8] ;  /* 0x0013f800015a7983 */ /* 0x000ee80000300800 */
[----:B------:R-:W3:Y:S04]  /*3d9c0*/  LDL.LU R91, [R1+0x13f4] ;  /* 0x0013f400015b7983 */ /* 0x000ee80000300800 */
[----:B------:R-:W-:Y:S04]  /*3d9d0*/  STL [R1+0x98], R13 ;  /* 0x0000980d01007387 */ /* 0x000fe80000100800 */
[----:B------:R-:W3:Y:S04]  /*3d9e0*/  LDL.LU R86, [R1+0x13f0] ;  /* 0x0013f00001567983 */ /* 0x000ee80000300800 */
[----:B------:R0:W3:Y:S01]  /*3d9f0*/  LDL.LU R69, [R1+0x13ec] ;  /* 0x0013ec0001457983 */ /* 0x0000e20000300800 */
[----:B------:R-:W-:-:S02]  /*3da00*/  F2FP.F16.F32.PACK_AB R85, R9, R8 ;  /* 0x000000080955723e */ /* 0x000fc400000000ff */
[----:B------:R-:W-:Y:S02]  /*3da10*/  F2FP.F16.F32.PACK_AB R10, R65, R64 ;  /* 0x00000040410a723e */ /* 0x000fe400000000ff */
[----:B------:R-:W-:Y:S01]  /*3da20*/  F2FP.F16.F32.PACK_AB R9, R63, R62 ;  /* 0x0000003e3f09723e */ /* 0x000fe200000000ff */
[----:B------:R-:W-:Y:S01]  /*3da30*/  STL [R1+0x90], R12 ;  /* 0x0000900c01007387 */ /* 0x000fe20000100800 */
[----:B------:R-:W-:Y:S02]  /*3da40*/  F2FP.F16.F32.PACK_AB R79, R7, R6 ;  /* 0x00000006074f723e */ /* 0x000fe400000000ff */
[----:B------:R-:W-:Y:S01]  /*3da50*/  F2FP.F16.F32.PACK_AB R8, R61, R60 ;  /* 0x0000003c3d08723e */ /* 0x000fe200000000ff */
[----:B------:R-:W-:Y:S01]  /*3da60*/  STL [R1+0x88], R11 ;  /* 0x0000880b01007387 */ /* 0x000fe20000100800 */
[----:B------:R-:W-:Y:S02]  /*3da70*/  F2FP.F16.F32.PACK_AB R7, R59, R58 ;  /* 0x0000003a3b07723e */ /* 0x000fe400000000ff */
[----:B------:R-:W-:Y:S01]  /*3da80*/  F2FP.F16.F32.PACK_AB R78, R5, R4 ;  /* 0x00000004054e723e */ /* 0x000fe200000000ff */
[----:B------:R-:W-:Y:S01]  /*3da90*/  STL [R1+0x80], R10 ;  /* 0x0000800a01007387 */ /* 0x000fe20000100800 */
[----:B------:R-:W-:-:S02]  /*3daa0*/  F2FP.F16.F32.PACK_AB R6, R57, R56 ;  /* 0x000000383906723e */ /* 0x000fc400000000ff */
[----:B------:R-:W-:Y:S01]  /*3dab0*/  F2FP.F16.F32.PACK_AB R5, R55, R54 ;  /* 0x000000363705723e */ /* 0x000fe200000000ff */
[----:B------:R-:W-:Y:S01]  /*3dac0*/  STL [R1+0x78], R9 ;  /* 0x0000780901007387 */ /* 0x000fe20000100800 */
[----:B------:R-:W-:-:S03]  /*3dad0*/  F2FP.F16.F32.PACK_AB R4, R53, R52 ;  /* 0x000000343504723e */ /* 0x000fc600000000ff */
[----:B------:R-:W-:Y:S04]  /*3dae0*/  STL [R1+0x70], R8 ;  /* 0x0000700801007387 */ /* 0x000fe80000100800 */
[----:B------:R-:W-:Y:S04]  /*3daf0*/  STL [R1+0x6c], R7 ;  /* 0x00006c0701007387 */ /* 0x000fe80000100800 */
[----:B------:R-:W-:Y:S04]  /*3db00*/  STL [R1+0x64], R6 ;  /* 0x0000640601007387 */ /* 0x000fe80000100800 */
[----:B------:R-:W-:Y:S01]  /*3db10*/  STL [R1+0x60], R5 ;  /* 0x0000600501007387 */ /* 0x000fe20000100800 */
[----:B--2---:R-:W-:-:S05]  /*3db20*/  F2FP.F16.F32.PACK_AB R67, R51, R50 ;  /* 0x000000323343723e */ /* 0x004fca00000000ff */
[----:B------:R-:W-:Y:S04]  /*3db30*/  STL [R1+0x58], R67 ;  /* 0x0000584301007387 */ /* 0x000fe80000100800 */
[----:B------:R1:W-:Y:S02]  /*3db40*/  STL [R1+0x5c], R4 ;  /* 0x00005c0401007387 */ /* 0x0003e40000100800 */
[----:B-1----:R-:W1:Y:S01]  /*3db50*/  LDTM.x64 R4, tmem[UR10+0x80] ;  /* 0x0000800a000479ee */ /* 0x002e620008340000 */
[----:B---3--:R-:W-:Y:S02]  /*3db60*/  F2FP.F16.F32.PACK_AB R69, R87, R82 ;  /* 0x000000525745723e */ /* 0x008fe400000000ff */
[----:B------:R-:W2:Y:S04]  /*3db70*/  LDL.LU R87, [R1+0x13e8] ;  /* 0x0013e80001577983 */ /* 0x000ea80000300800 */
[----:B------:R-:W3:Y:S04]  /*3db80*/  LDL.LU R82, [R1+0x13e4] ;  /* 0x0013e40001527983 */ /* 0x000ee80000300800 */
[----:B------:R0:W-:Y:S04]  /*3db90*/  STL [R1+0x54], R69 ;  /* 0x0000544501007387 */ /* 0x0001e80000100800 */
[----:B0-----:R0:W2:Y:S02]  /*3dba0*/  LDL.LU R69, [R1+0x13e0] ;  /* 0x0013e00001457983 */ /* 0x0010a40000300800 */
[----:B--2---:R-:W-:-:S02]  /*3dbb0*/  F2FP.F16.F32.PACK_AB R69, R83, R80 ;  /* 0x000000505345723e */ /* 0x004fc400000000ff */
[----:B------:R-:W3:Y:S04]  /*3dbc0*/  LDL.LU R83, [R1+0x13dc] ;  /* 0x0013dc0001537983 */ /* 0x000ee80000300800 */
[----:B------:R-:W2:Y:S04]  /*3dbd0*/  LDL.LU R80, [R1+0x13d8] ;  /* 0x0013d80001507983 */ /* 0x000ea80000300800 */
[----:B------:R0:W-:Y:S04]  /*3dbe0*/  STL [R1+0x50], R69 ;  /* 0x0000504501007387 */ /* 0x0001e80000100800 */
[----:B0-----:R0:W2:Y:S02]  /*3dbf0*/  LDL.LU R69, [R1+0x13d4] ;  /* 0x0013d40001457983 */ /* 0x0010a40000300800 */
[----:B--2---:R-:W-:-:S02]  /*3dc00*/  F2FP.F16.F32.PACK_AB R69, R81, R76 ;  /* 0x0000004c5145723e */ /* 0x004fc400000000ff */
[----:B------:R-:W2:Y:S04]  /*3dc10*/  LDL.LU R81, [R1+0x13d0] ;  /* 0x0013d00001517983 */ /* 0x000ea80000300800 */
        /* <DEDUP_REMOVED lines=17> */
[----:B0-----:R0:W2:Y:S01]  /*3dd30*/  LDL.LU R69, [R1+0x13a4] ;  /* 0x0013a40001457983 */ /* 0x0010a20000300800 */
[----:B------:R-:W-:-:S02]  /*3dd40*/  F2FP.F16.F32.PACK_AB R89, R93, R92 ;  /* 0x0000005c5d59723e */ /* 0x000fc400000000ff */
[----:B-1----:R-:W-:Y:S02]  /*3dd50*/  F2FP.F16.F32.PACK_AB R66, R67, R66 ;  /* 0x000000424342723e */ /* 0x002fe400000000ff */
[----:B------:R-:W-:Y:S02]  /*3dd60*/  F2FP.F16.F32.PACK_AB R64, R65, R64 ;  /* 0x000000404140723e */ /* 0x000fe400000000ff */
        /* <DEDUP_REMOVED lines=28> */
[----:B-----5:R-:W-:Y:S02]  /*3df30*/  F2FP.F16.F32.PACK_AB R3, R7, R6 ;  /* 0x000000060703723e */ /* 0x020fe400000000ff */
[----:B------:R-:W-:Y:S02]  /*3df40*/  F2FP.F16.F32.PACK_AB R4, R5, R4 ;  /* 0x000000040504723e */ /* 0x000fe400000000ff */
[----:B--2---:R-:W-:Y:S02]  /*3df50*/  F2FP.F16.F32.PACK_AB R69, R71, R68 ;  /* 0x000000444745723e */ /* 0x004fe400000000ff */
[----:B------:R-:W2:Y:S04]  /*3df60*/  LDL.LU R71, [R1+0x13a0] ;  /* 0x0013a00001477983 */ /* 0x000ea80000300800 */
[----:B------:R-:W5:Y:S04]  /*3df70*/  LDL.LU R68, [R1+0x139c] ;  /* 0x00139c0001447983 */ /* 0x000f680000300800 */
[----:B------:R1:W-:Y:S04]  /*3df80*/  STL [R1+0x3c], R69 ;  /* 0x00003c4501007387 */ /* 0x0003e80000100800 */
[----:B-1----:R-:W5:Y:S04]  /*3df90*/  LDL.LU R69, [R1+0x1398] ;  /* 0x0013980001457983 */ /* 0x002f680000300800 */
        /* <DEDUP_REMOVED lines=32> */
[----:B-1----:R-:W3:Y:S04]  /*3e1a0*/  LDL.LU R3, [R1+0xf94] ;  /* 0x000f940001037983 */ /* 0x002ee80000300800 */
[----:B------:R-:W4:Y:S04]  /*3e1b0*/  LDL.LU R92, [R1+0xf98] ;  /* 0x000f9800015c7983 */ /* 0x000f280000300800 */
[----:B------:R1:W-:Y:S04]  /*3e1c0*/  STL [R1+0x10], R4 ;  /* 0x0000100401007387 */ /* 0x0003e80000100800 */
[----:B------:R-:W4:Y:S01]  /*3e1d0*/  LDL.LU R89, [R1+0x1178] ;  /* 0x0011780001597983 */ /* 0x000f220000300800 */
[----:B-1----:R-:W1:Y:S01]  /*3e1e0*/  LDTM.x64 R4, tmem[UR10+0xc0] ;  /* 0x0000c00a000479ee */ /* 0x002e620008340000 */
[----:B------:R-:W-:-:S02]  /*3e1f0*/  NOP ;  /* 0x0000000000007918 */ /* 0x000fc40000000000 */
[----:B-1----:R1:W-:Y:S04]  /*3e200*/  STL.64 [R1+0x1390], R24 ;  /* 0x0013901801007387 */ /* 0x0023e80000100a00 */
[----:B-1----:R-:W4:Y:S04]  /*3e210*/  LDL.LU R25, [R1+0xf9c] ;  /* 0x000f9c0001197983 */ /* 0x002f280000300800 */
[----:B------:R1:W-:Y:S04]  /*3e220*/  STL.64 [R1+0x1388], R26 ;  /* 0x0013881a01007387 */ /* 0x0003e80000100a00 */
[----:B------:R-:W-:Y:S04]  /*3e230*/  STL.64 [R1+0x1380], R28 ;  /* 0x0013801c01007387 */ /* 0x000fe80000100a00 */
[----:B------:R-:W-:Y:S04]  /*3e240*/  STL.64 [R1+0x1378], R30 ;  /* 0x0013781e01007387 */ /* 0x000fe80000100a00 */
[----:B------:R-:W-:Y:S04]  /*3e250*/  STL.64 [R1+0x1370], R32 ;  /* 0x0013702001007387 */ /* 0x000fe80000100a00 */
[----:B------:R-:W-:Y:S04]  /*3e260*/  STL [R1+0x1368], R38 ;  /* 0x0013682601007387 */ /* 0x000fe80000100800 */
[----:B------:R-:W-:Y:S04]  /*3e270*/  STL.64 [R1+0x1360], R34 ;  /* 0x0013602201007387 */ /* 0x000fe80000100a00 */
[----:B------:R-:W-:Y:S04]  /*3e280*/  STL.64 [R1+0x1358], R36 ;  /* 0x0013582401007387 */ /* 0x000fe80000100a00 */
[----:B------:R-:W-:Y:S04]  /*3e290*/  STL [R1+0x1350], R39 ;  /* 0x0013502701007387 */ /* 0x000fe80000100800 */
[----:B------:R-:W-:Y:S04]  /*3e2a0*/  STL.64 [R1+0x1348], R40 ;  /* 0x0013482801007387 */ /* 0x000fe80000100a00 */
[----:B------:R-:W-:Y:S04]  /*3e2b0*/  STL [R1+0x1340], R44 ;  /* 0x0013402c01007387 */ /* 0x000fe80000100800 */
[----:B------:R-:W-:Y:S04]  /*3e2c0*/  STL.64 [R1+0x1338], R42 ;  /* 0x0013382a01007387 */ /* 0x000fe80000100a00 */
[----:B------:R-:W-:Y:S04]  /*3e2d0*/  STL [R1+0x1330], R45 ;  /* 0x0013302d01007387 */ /* 0x000fe80000100800 */
[----:B------:R-:W-:Y:S04]  /*3e2e0*/  STL.64 [R1+0x1328], R46 ;  /* 0x0013282e01007387 */ /* 0x000fe80000100a00 */
[----:B------:R-:W-:Y:S04]  /*3e2f0*/  STL [R1+0x1324], R48 ;  /* 0x0013243001007387 */ /* 0x000fe80000100800 */
        /* <DEDUP_REMOVED lines=16> */
[----:B-1----:R-:W4:Y:S04]  /*3e400*/  LDL.LU R26, [R1+0xfa0] ;  /* 0x000fa000011a7983 */ /* 0x002f280000300800 */
[----:B-----5:R1:W-:Y:S02]  /*3e410*/  @P0 STG.E.U16 desc[UR20][R68.64], R78 ;  /* 0x0000004e44000986 */ /* 0x0203e4000c101514 */
[----:B-1----:R-:W-:-:S05]  /*3e420*/  PRMT R68, R78, 0x7632, R68 ;  /* 0x000076324e447816 */ /* 0x002fca0000000044 */
[----:B--2---:R-:W-:Y:S04]  /*3e430*/  @P5 STG.E.U16 desc[UR20][R70.64], R68 ;  /* 0x0000004446005986 */ /* 0x004fe8000c101514 */
[----:B------:R1:W-:Y:S02]  /*3e440*/  @P2 STG.E.U16 desc[UR20][R72.64], R79 ;  /* 0x0000004f48002986 */ /* 0x0003e4000c101514 */
[----:B-1----:R-:W-:-:S05]  /*3e450*/  PRMT R72, R79, 0x7632, R72 ;  /* 0x000076324f487816 */ /* 0x002fca0000000048 */
[----:B------:R-:W-:Y:S01]  /*3e460*/  @P3 STG.E.U16 desc[UR20][R74.64], R72 ;  /* 0x000000484a003986 */ /* 0x000fe2000c101514 */
[----:B---3--:R-:W-:Y:S01]  /*3e470*/  ISETP.LT.AND P0, PT, R3, UR4, !P1 ;  /* 0x0000000403007c0c */ /* 0x008fe2000cf01270 */
[----:B------:R-:W4:Y:S02]  /*3e480*/  LDCU UR4, c[0x0][0x39c] ;  /* 0x00007380ff0477ac */ /* 0x000f240008000800 */
[----:B----4-:R-:W-:Y:S01]  /*3e490*/  ISETP.LT.AND P5, PT, R92, UR4, !P1 ;  /* 0x000000045c007c0c */ /* 0x010fe2000cfa1270 */
[----:B------:R-:W1:Y:S02]  /*3e4a0*/  LDCU UR4, c[0x0][0x39c] ;  /* 0x00007380ff0477ac */ /* 0x000e640008000800 */
[----:B-1----:R-:W-:Y:S01]  /*3e4b0*/  ISETP.LT.AND P2, PT, R25, UR4, !P1 ;  /* 0x0000000419007c0c */ /* 0x002fe2000cf41270 */
[----:B------:R-:W1:Y:S01]  /*3e4c0*/  LDCU UR4, c[0x0][0x39c] ;  /* 0x00007380ff0477ac */ /* 0x000e620008000800 */
[----:B------:R-:W2:Y:S04]  /*3e4d0*/  LDL.LU R25, [R1+0xfa4] ;  /* 0x000fa40001197983 */ /* 0x000ea80000300800 */
[----:B------:R-:W3:Y:S01]  /*3e4e0*/  LDL.LU R24, [R1+0xfa8] ;  /* 0x000fa80001187983 */ /* 0x000ee20000300800 */
[----:B-1----:R-:W-:Y:S01]  /*3e4f0*/  ISETP.LT.AND P3, PT, R89, UR4, !P1 ;  /* 0x0000000459007c0c */ /* 0x002fe2000cf61270 */
[----:B------:R-:W1:Y:S02]  /*3e500*/  LDCU UR4, c[0x0][0x39c] ;  /* 0x00007380ff0477ac */ /* 0x000e640008000800 */
[----:B------:R-:W-:Y:S01]  /*3e510*/  @P4 STG.E.U16 desc[UR20][R76.64], R85 ;  /* 0x000000554c004986 */ /* 0x000fe2000c101514 */
[----:B-1----:R-:W-:Y:S01]  /*3e520*/  ISETP.LT.AND P4, PT, R26, UR4, !P1 ;  /* 0x000000041a007c0c */ /* 0x002fe2000cf81270 */
[----:B------:R-:W2:Y:S02]  /*3e530*/  LDCU UR4, c[0x0][0x39c] ;  /* 0x00007380ff0477ac */ /* 0x000ea40008000800 */
[----:B------:R-:W4:Y:S04]  /*3e540*/  LDL.LU R26, [R1+0xfac] ;  /* 0x000fac00011a7983 */ /* 0x000f280000300800 */
[----:B------:R-:W5:Y:S04]  /*3e550*/  LDL.S16 R41, [R1+0x168] ;  /* 0x0001680001297983 */ /* 0x000f680000100600 */
[----:B------:R-:W5:Y:S01]  /*3e560*/  LDL.LU R32, [R1+0xfb0] ;  /* 0x000fb00001207983 */ /* 0x000f620000300800 */
[----:B------:R-:W-:Y:S01]  /*3e570*/  VIADD R3, R84, UR5 ;  /* 0x0000000554037c36 */ /* 0x000fe20008000000 */
[----:B------:R-:W-:-:S02]  /*3e580*/  PRMT R84, R85, 0x7632, R84 ;  /* 0x0000763255547816 */ /* 0x000fc40000000054 */
[----:B------:R-:W5:Y:S04]  /*3e590*/  LDL.LU R30, [R1+0x1d8] ;  /* 0x0001d800011e7983 */ /* 0x000f680000300800 */
[----:B------:R-:W-:Y:S04]  /*3e5a0*/  @P0 STG.E.U16 desc[UR20][R80.64], R84 ;  /* 0x0000005450000986 */ /* 0x000fe8000c101514 */
[----:B------:R-:W5:Y:S04]  /*3e5b0*/  LDL.LU.S16 R31, [R1+0x16a] ;  /* 0x00016a00011f7983 */ /* 0x000f680000300600 */
[----:B------:R1:W-:Y:S02]  /*3e5c0*/  @P5 STG.E.U16 desc[UR20][R82.64], R88 ;  /* 0x0000005852005986 */ /* 0x0003e4000c101514 */
[----:B-1----:R-:W-:-:S05]  /*3e5d0*/  PRMT R88, R88, 0x7632, R88 ;  /* 0x0000763258587816 */ /* 0x002fca0000000058 */
[----:B------:R1:W-:Y:S01]  /*3e5e0*/  @P2 STG.E.U16 desc[UR20][R86.64], R88 ;  /* 0x0000005856002986 */ /* 0x0003e2000c101514 */
[----:B--2---:R-:W-:Y:S01]  /*3e5f0*/  ISETP.LT.AND P0, PT, R25, UR4, !P1 ;  /* 0x0000000419007c0c */ /* 0x004fe2000cf01270 */
[----:B------:R-:W3:Y:S02]  /*3e600*/  LDCU UR4, c[0x0][0x39c] ;  /* 0x00007380ff0477ac */ /* 0x000ee40008000800 */
[----:B---3--:R-:W-:Y:S01]  /*3e610*/  ISETP.LT.AND P5, PT, R24, UR4, !P1 ;  /* 0x0000000418007c0c */ /* 0x008fe2000cfa1270 */
[----:B------:R-:W4:Y:S01]  /*3e620*/  LDCU UR4, c[0x0][0x39c] ;  /* 0x00007380ff0477ac */ /* 0x000f220008000800 */
[----:B------:R-:W2:Y:S04]  /*3e630*/  LDL.LU.64 R24, [R1+0x160] ;  /* 0x0001600001187983 */ /* 0x000ea80000300a00 */
[----:B------:R-:W3:Y:S04]  /*3e640*/  LDL.LU R36, [R1+0xfb4] ;  /* 0x000fb40001247983 */ /* 0x000ee80000300800 */
[----:B------:R-:W3:Y:S01]  /*3e650*/  LDL.S16 R39, [R1+0x16c] ;  /* 0x00016c0001277983 */ /* 0x000ee20000100600 */
[----:B----4-:R-:W-:Y:S01]  /*3e660*/  ISETP.LT.AND P2, PT, R26, UR4, !P1 ;  /* 0x000000041a007c0c */ /* 0x010fe2000cf41270 */
[----:B------:R-:W4:Y:S02]  /*3e670*/  LDCU UR4, c[0x0][0x39c] ;  /* 0x00007380ff0477ac */ /* 0x000f240008000800 */
[----:B------:R-:W3:Y:S01]  /*3e680*/  LDL.LU.64 R26, [R1+0x158] ;  /* 0x00015800011a7983 */ /* 0x000ee20000300a00 */
[----:B------:R-:W-:-:S02]  /*3e690*/  LEA R52, P6, R3, R2, 0x1 ;  /* 0x0000000203347211 */ /* 0x000fc400078c08ff */
[----:B-----5:R-:W-:Y:S01]  /*3e6a0*/  PRMT R34, R41, 0x7610, R34 ;  /* 0x0000761029227816 */ /* 0x020fe20000000022 */
[----:B------:R-:W5:Y:S01]  /*3e6b0*/  LDL.LU.S16 R38, [R1+0x16e] ;  /* 0x00016e0001267983 */ /* 0x000f620000300600 */
[C---:B------:R-:W-:Y:S01]  /*3e6c0*/  LEA.HI.X.SX32 R53, R3.reuse, R0, 0x1, P6 ;  /* 0x0000000003357211 */ /* 0x040fe200030f0eff */
[----:B------:R-:W-:Y:S02]  /*3e6d0*/  VIADD R3, R3, UR5 ;  /* 0x0000000503037c36 */ /* 0x000fe40008000000 */
[----:B------:R-:W5:Y:S03]  /*3e6e0*/  LDL.LU.64 R28, [R1+0x150] ;  /* 0x00015000011c7983 */ /* 0x000f660000300a00 */
[C---:B------:R-:W-:Y:S01]  /*3e6f0*/  LEA R56, P6, R3.reuse, R2, 0x1 ;  /* 0x0000000203387211 */ /* 0x040fe200078c08ff */
[----:B------:R-:W5:Y:S03]  /*3e700*/  LDL.S16 R43, [R1+0x170] ;  /* 0x00017000012b7983 */ /* 0x000f660000100600 */
[C---:B------:R-:W-:Y:S01]  /*3e710*/  LEA.HI.X.SX32 R57, R3.reuse, R0, 0x1, P6 ;  /* 0x0000000003397211 */ /* 0x040fe200030f0eff */
[----:B------:R-:W-:Y:S01]  /*3e720*/  VIADD R3, R3, UR5 ;  /* 0x0000000503037c36 */ /* 0x000fe20008000000 */
[----:B------:R0:W-:Y:S04]  /*3e730*/  @P3 STG.E.U16 desc[UR20][R90.64], R34 ;  /* 0x000000225a003986 */ /* 0x0001e8000c101514 */
[C---:B------:R-:W-:Y:S01]  /*3e740*/  LEA R92, P6, R3.reuse, R2, 0x1 ;  /* 0x00000002035c7211 */ /* 0x040fe200078c08ff */
[----:B------:R-:W5:Y:S03]  /*3e750*/  LDL.LU.64 R46, [R1+0x148] ;  /* 0x00014800012e7983 */ /* 0x000f660000300a00 */
[C---:B------:R-:W-:Y:S01]  /*3e760*/  LEA.HI.X.SX32 R93, R3.reuse, R0, 0x1, P6 ;  /* 0x00000000035d7211 */ /* 0x040fe200030f0eff */
[----:B------:R-:W-:-:S05]  /*3e770*/  VIADD R3, R3, UR5 ;  /* 0x0000000503037c36 */ /* 0x000fca0008000000 */
[----:B------:R-:W-:-:S04]  /*3e780*/  LEA R68, P6, R3, R2, 0x1 ;  /* 0x0000000203447211 */ /* 0x000fc800078c08ff */
        /* <DEDUP_REMOVED lines=22> */
[----:B------:R-:W-:Y:S01]  /*3e8f0*/  VIADD R3, R3, UR5 ;  /* 0x0000000503037c36 */ /* 0x000fe20008000000 */
[----:B----4-:R-:W-:Y:S01]  /*3e900*/  ISETP.LT.AND P3, PT, R32, UR4, !P1 ;  /* 0x0000000420007c0c */ /* 0x010fe2000cf61270 */
[----:B------:R-:W3:Y:S01]  /*3e910*/  LDCU UR4, c[0x0][0x39c] ;  /* 0x00007380ff0477ac */ /* 0x000ee20008000800 */
[----:B------:R-:W4:Y:S02]  /*3e920*/  LDL.LU R32, [R1+0xfb8] ;  /* 0x000fb80001207983 */ /* 0x000f240000300800 */
[C---:B------:R-:W-:Y:S02]  /*3e930*/  LEA R84, P6, R3.reuse, R2, 0x1 ;  /* 0x0000000203547211 */ /* 0x040fe400078c08ff */
[----:B------:R-:W4:Y:S02]  /*3e940*/  LDL.LU.S16 R41, [R1+0x172] ;  /* 0x0001720001297983 */ /* 0x000f240000300600 */
[C---:B------:R-:W-:Y:S01]  /*3e950*/  LEA.HI.X.SX32 R85, R3.reuse, R0, 0x1, P6 ;  /* 0x0000000003557211 */ /* 0x040fe200030f0eff */
[----:B------:R-:W-:Y:S01]  /*3e960*/  VIADD R3, R3, UR5 ;  /* 0x0000000503037c36 */ /* 0x000fe20008000000 */
[----:B------:R-:W4:Y:S04]  /*3e970*/  LDL.LU.64 R48, [R1+0x140] ;  /* 0x0001400001307983 */ /* 0x000f280000300a00 */
[C---:B-1----:R-:W-:Y:S01]  /*3e980*/  LEA R86, P6, R3.reuse, R2, 0x1 ;  /* 0x0000000203567211 */ /* 0x042fe200078c08ff */
[----:B0-----:R-:W4:Y:S03]  /*3e990*/  LDL.LU R34, [R1+0xfbc] ;  /* 0x000fbc0001227983 */ /* 0x001f260000300800 */
[C---:B------:R-:W-:Y:S01]  /*3e9a0*/  LEA.HI.X.SX32 R87, R3.reuse, R0, 0x1, P6 ;  /* 0x0000000003577211 */ /* 0x040fe200030f0eff */
[----:B------:R-:W-:Y:S01]  /*3e9b0*/  VIADD R3, R3, UR5 ;  /* 0x0000000503037c36 */ /* 0x000fe20008000000 */
[----:B------:R-:W-:Y:S01]  /*3e9c0*/  PRMT R45, R31, 0x7610, R45 ;  /* 0x000076101f2d7816 */ /* 0x000fe2000000002d */
[----:B------:R-:W4:Y:S03]  /*3e9d0*/  LDL.S16 R44, [R1+0x174] ;  /* 0x00017400012c7983 */ /* 0x000f260000100600 */
[----:B------:R-:W-:-:S04]  /*3e9e0*/  LEA R88, P6, R3, R2, 0x1 ;  /* 0x0000000203587211 */ /* 0x000fc800078c08ff */
[C---:B------:R-:W-:Y:S01]  /*3e9f0*/  LEA.HI.X.SX32 R89, R3.reuse, R0, 0x1, P6 ;  /* 0x0000000003597211 */ /* 0x040fe200030f0eff */
[----:B------:R-:W-:-:S05]  /*3ea00*/  VIADD R3, R3, UR5 ;  /* 0x0000000503037c36 */ /* 0x000fca0008000000 */
[----:B------:R-:W-:-:S04]  /*3ea10*/  LEA R90, P6, R3, R2, 0x1 ;  /* 0x00000002035a7211 */ /* 0x000fc800078c08ff */
[----:B------:R-:W-:Y:S02]  /*3ea20*/  LEA.HI.X.SX32 R91, R3, R0, 0x1, P6 ;  /* 0x00000000035b7211 */ /* 0x000fe400030f0eff */
[----:B------:R-:W-:Y:S02]  /*3ea30*/  ISETP.NE.AND P6, PT, R30, RZ, PT ;  /* 0x000000ff1e00720c */ /* 0x000fe40003fc5270 */
[----:B------:R-:W4:Y:S04]  /*3ea40*/  LDL.LU.64 R30, [R1+0x138] ;  /* 0x00013800011e7983 */ /* 0x000f280000300a00 */
[----:B--2---:R0:W-:Y:S01]  /*3ea50*/  @P4 STG.E.U16 desc[UR20][R24.64], R45 ;  /* 0x0000002d18004986 */ /* 0x0041e2000c101514 */
[----:B---3--:R-:W-:Y:S01]  /*3ea60*/  ISETP.LT.AND P4, PT, R36, UR4, !P1 ;  /* 0x0000000424007c0c */ /* 0x008fe2000cf81270 */
[----:B------:R-:W4:Y:S02]  /*3ea70*/  LDCU UR4, c[0x0][0x39c] ;  /* 0x00007380ff0477ac */ /* 0x000f240008000800 */
[----:B0-----:R-:W2:Y:S04]  /*3ea80*/  LDL.LU.64 R24, [R1+0x1390] ;  /* 0x0013900001187983 */ /* 0x001ea80000300a00 */
[----:B------:R-:W3:Y:S01]  /*3ea90*/  LDL.LU R36, [R1+0xfc0] ;  /* 0x000fc00001247983 */ /* 0x000ee20000300800 */
[----:B------:R-:W-:-:S03]  /*3eaa0*/  PRMT R33, R39, 0x7610, R33 ;  /* 0x0000761027217816 */ /* 0x000fc60000000021 */
[----:B------:R-:W2:Y:S04]  /*3eab0*/  LDL.LU.S16 R45, [R1+0x176] ;  /* 0x00017600012d7983 */ /* 0x000ea80000300600 */
[----:B------:R0:W-:Y:S04]  /*3eac0*/  @P0 STG.E.U16 desc[UR20][R26.64], R33 ;  /* 0x000000211a000986 */ /* 0x0001e8000c101514 */
[----:B0-----:R-:W2:Y:S04]  /*3ead0*/  LDL.LU.64 R26, [R1+0x1388] ;  /* 0x00138800011a7983 */ /* 0x001ea80000300a00 */
[----:B------:R-:W2:Y:S01]  /*3eae0*/  LDL.LU R39, [R1+0xfc4] ;  /* 0x000fc40001277983 */ /* 0x000ea20000300800 */
[----:B-----5:R-:W-:-:S02]  /*3eaf0*/  PRMT R35, R38, 0x7610, R35 ;  /* 0x0000761026237816 */ /* 0x020fc40000000023 */
[----:B------:R-:W-:-:S03]  /*3eb00*/  PRMT R37, R43, 0x7610, R37 ;  /* 0x000076102b257816 */ /* 0x000fc60000000025 */
[----:B------:R0:W-:Y:S04]  /*3eb10*/  @P5 STG.E.U16 desc[UR20][R28.64], R35 ;  /* 0x000000231c005986 */ /* 0x0001e8000c101514 */
[----:B------:R1:W-:Y:S01]  /*3eb20*/  @P2 STG.E.U16 desc[UR20][R46.64], R37 ;  /* 0x000000252e002986 */ /* 0x0003e2000c101514 */
[----:B----4-:R-:W-:Y:S01]  /*3eb30*/  ISETP.LT.AND P0, PT, R32, UR4, !P1 ;  /* 0x0000000420007c0c */ /* 0x010fe2000cf01270 */
[----:B------:R-:W4:Y:S02]  /*3eb40*/  LDCU UR4, c[0x0][0x39c] ;  /* 0x00007380ff0477ac */ /* 0x000f240008000800 */
[----:B------:R-:W5:Y:S04]  /*3eb50*/  LDL.LU.64 R32, [R1+0x130] ;  /* 0x0001300001207983 */ /* 0x000f680000300a00 */
[----:B0-----:R-:W5:Y:S04]  /*3eb60*/  LDL.LU.64 R28, [R1+0x1380] ;  /* 0x00138000011c7983 */ /* 0x001f680000300a00 */
[----:B------:R-:W5:Y:S01]  /*3eb70*/  LDL.S16 R38, [R1+0x178] ;  /* 0x0001780001267983 */ /* 0x000f620000100600 */
[----:B----4-:R-:W-:Y:S01]  /*3eb80*/  ISETP.LT.AND P5, PT, R34, UR4, !P1 ;  /* 0x0000000422007c0c */ /* 0x010fe2000cfa1270 */
[----:B------:R-:W3:Y:S02]  /*3eb90*/  LDCU UR4, c[0x0][0x39c] ;  /* 0x00007380ff0477ac */ /* 0x000ee40008000800 */
[----:B------:R-:W4:Y:S04]  /*3eba0*/  LDL.LU.64 R34, [R1+0x128] ;  /* 0x0001280001227983 */ /* 0x000f280000300a00 */
[----:B-1----:R-:W4:Y:S01]  /*3ebb0*/  LDL.LU R46, [R1+0xfc8] ;  /* 0x000fc800012e7983 */ /* 0x002f220000300800 */
[----:B------:R-:W-:-:S03]  /*3ebc0*/  PRMT R40, R41, 0x7610, R40 ;  /* 0x0000761029287816 */ /* 0x000fc60000000028 */
[----:B------:R-:W4:Y:S04]  /*3ebd0*/  LDL.LU.S16 R60, [R1+0x17a] ;  /* 0x00017a00013c7983 */ /* 0x000f280000300600 */
[----:B------:R0:W-:Y:S01]  /*3ebe0*/  @P3 STG.E.U16 desc[UR20][R48.64], R40 ;  /* 0x0000002830003986 */ /* 0x0001e2000c101514 */
[----:B------:R-:W-:-:S05]  /*3ebf0*/  PRMT R42, R44, 0x7610, R42 ;  /* 0x000076102c2a7816 */ /* 0x000fca000000002a */
[----:B------:R1:W-:Y:S01]  /*3ec00*/  @P4 STG.E.U16 desc[UR20][R30.64], R42 ;  /* 0x0000002a1e004986 */ /* 0x0003e2000c101514 */
[----:B---3--:R-:W-:Y:S01]  /*3ec10*/  ISETP.LT.AND P2, PT, R36, UR4, !P1 ;  /* 0x0000000424007c0c */ /* 0x008fe2000cf41270 */
[----:B------:R-:W2:Y:S02]  /*3ec20*/  LDCU UR4, c[0x0][0x39c] ;  /* 0x00007380ff0477ac */ /* 0x000ea40008000800 */
[----:B------:R-:W3:Y:S04]  /*3ec30*/  LDL.LU.64 R36, [R1+0x120] ;  /* 0x0001200001247983 */ /* 0x000ee80000300a00 */
[----:B0-----:R-:W3:Y:S01]  /*3ec40*/  LDL.LU R49, [R1+0xfcc] ;  /* 0x000fcc0001317983 */ /* 0x001ee20000300800 */
[----:B--2---:R-:W-:Y:S01]  /*3ec50*/  ISETP.LT.AND P3, PT, R39, UR4, !P1 ;  /* 0x0000000427007c0c */ /* 0x004fe2000cf61270 */
[----:B------:R-:W4:Y:S02]  /*3ec60*/  LDCU UR4, c[0x0][0x39c] ;  /* 0x00007380ff0477ac */ /* 0x000f240008000800 */
[----:B------:R-:W2:Y:S04]  /*3ec70*/  LDL.S16 R39, [R1+0x17c] ;  /* 0x00017c0001277983 */ /* 0x000ea80000100600 */
[----:B------:R-:W2:Y:S04]  /*3ec80*/  LDL.LU.64 R40, [R1+0x118] ;  /* 0x0001180001287983 */ /* 0x000ea80000300a00 */
[----:B-1----:R-:W2:Y:S04]  /*3ec90*/  LDL.LU.64 R30, [R1+0x1378] ;  /* 0x00137800011e7983 */ /* 0x002ea80000300a00 */
[----:B------:R-:W2:Y:S04]  /*3eca0*/  LDL.LU R62, [R1+0xfd0] ;  /* 0x000fd000013e7983 */ /* 0x000ea80000300800 */
[----:B------:R-:W2:Y:S04]  /*3ecb0*/  LDL.LU.S16 R44, [R1+0x17e] ;  /* 0x00017e00012c7983 */ /* 0x000ea80000300600 */
[----:B------:R-:W2:Y:S04]  /*3ecc0*/  LDL.LU.64 R42, [R1+0x110] ;  /* 0x00011000012a7983 */ /* 0x000ea80000300a00 */
[----:B------:R-:W2:Y:S01]  /*3ecd0*/  LDL.LU R48, [R1+0xfd4] ;  /* 0x000fd40001307983 */ /* 0x000ea20000300800 */
[----:B------:R-:W-:-:S03]  /*3ece0*/  PRMT R50, R45, 0x7610, R50 ;  /* 0x000076102d327816 */ /* 0x000fc60000000032 */
[----:B------:R-:W2:Y:S04]  /*3ecf0*/  LDL.S16 R45, [R1+0x180] ;  /* 0x00018000012d7983 */ /* 0x000ea80000100600 */
[----:B-----5:R0:W-:Y:S01]  /*3ed00*/  @P0 STG.E.U16 desc[UR20][R32.64], R50 ;  /* 0x0000003220000986 */ /* 0x0201e2000c101514 */
[----:B----4-:R-:W-:Y:S01]  /*3ed10*/  ISETP.LT.AND P4, PT, R46, UR4, !P1 ;  /* 0x000000042e007c0c */ /* 0x010fe2000cf81270 */
[----:B------:R-:W3:Y:S02]  /*3ed20*/  LDCU UR4, c[0x0][0x39c] ;  /* 0x00007380ff0477ac */ /* 0x000ee40008000800 */
[----:B------:R-:W4:Y:S04]  /*3ed30*/  LDL.LU.64 R46, [R1+0x108] ;  /* 0x00010800012e7983 */ /* 0x000f280000300a00 */
[----:B0-----:R-:W5:Y:S04]  /*3ed40*/  LDL.LU.64 R32, [R1+0x1370] ;  /* 0x0013700001207983 */ /* 0x001f680000300a00 */
[----:B------:R-:W4:Y:S01]  /*3ed50*/  LDL.LU R64, [R1+0xfd8] ;  /* 0x000fd80001407983 */ /* 0x000f220000300800 */
[----:B------:R-:W-:-:S05]  /*3ed60*/  PRMT R54, R38, 0x7610, R54 ;  /* 0x0000761026367816 */ /* 0x000fca0000000036 */
[----:B------:R0:W-:Y:S01]  /*3ed70*/  @P5 STG.E.U16 desc[UR20][R34.64], R54 ;  /* 0x0000003622005986 */ /* 0x0001e2000c101514 */
[----:B------:R-:W-:Y:S02]  /*3ed80*/  PRMT R55, R60, 0x7610, R55 ;  /* 0x000076103c377816 */ /* 0x000fe40000000037 */
[----:B---3--:R-:W-:Y:S01]  /*3ed90*/  ISETP.LT.AND P0, PT, R49, UR4, !P1 ;  /* 0x0000000431007c0c */ /* 0x008fe2000cf01270 */
[----:B------:R-:W2:Y:S01]  /*3eda0*/  LDCU UR4, c[0x0][0x39c] ;  /* 0x00007380ff0477ac */ /* 0x000ea20008000800 */
[----:B------:R-:W3:Y:S04]  /*3edb0*/  LDL.LU.S16 R49, [R1+0x182] ;  /* 0x0001820001317983 */ /* 0x000ee80000300600 */
[----:B------:R-:W5:Y:S04]  /*3edc0*/  LDL.LU.64 R50, [R1+0x100] ;  /* 0x0001000001327983 */ /* 0x000f680000300a00 */
[----:B------:R-:W5:Y:S04]  /*3edd0*/  LDL.LU R38, [R1+0x1368] ;  /* 0x0013680001267983 */ /* 0x000f680000300800 */
[----:B0-----:R-:W5:Y:S04]  /*3ede0*/  LDL.LU.64 R34, [R1+0x1360] ;  /* 0x0013600001227983 */ /* 0x001f680000300a00 */
[----:B------:R-:W5:Y:S04]  /*3edf0*/  LDL.S16 R54, [R1+0x184] ;  /* 0x0001840001367983 */ /* 0x000f680000100600 */
[----:B------:R0:W-:Y:S01]  /*3ee00*/  @P2 STG.E.U16 desc[UR20][R36.64], R55 ;  /* 0x0000003724002986 */ /* 0x0001e2000c101514 */
[----:B--2---:R-:W-:Y:S01]  /*3ee10*/  ISETP.LT.AND P5, PT, R62, UR4, !P1 ;  /* 0x000000043e007c0c */ /* 0x004fe2000cfa1270 */
[----:B------:R-:W1:Y:S02]  /*3ee20*/  LDCU UR4, c[0x0][0x39c] ;  /* 0x00007380ff0477ac */ /* 0x000e640008000800 */
[----:B------:R-:W2:Y:S04]  /*3ee30*/  LDL.LU R62, [R1+0xfdc] ;  /* 0x000fdc00013e7983 */ /* 0x000ea80000300800 */
[----:B0-----:R-:W2:Y:S04]  /*3ee40*/  LDL.LU.64 R36, [R1+0x1358] ;  /* 0x0013580001247983 */ /* 0x001ea80000300a00 */
[----:B------:R-:W2:Y:S01]  /*3ee50*/  LDL.LU.S16 R55, [R1+0x186] ;  /* 0x0001860001377983 */ /* 0x000ea20000300600 */
[----:B-1----:R-:W-:Y:S01]  /*3ee60*/  ISETP.LT.AND P2, PT, R48, UR4, !P1 ;  /* 0x0000000430007c0c */ /* 0x002fe2000cf41270 */
[----:B------:R-:W4:Y:S02]  /*3ee70*/  LDCU UR4, c[0x0][0x39c] ;  /* 0x00007380ff0477ac */ /* 0x000f240008000800 */
[----:B------:R-:W2:Y:S01]  /*3ee80*/  LDL.LU R48, [R1+0xfe0] ;  /* 0x000fe00001307983 */ /* 0x000ea20000300800 */
[----:B------:R-:W-:-:S03]  /*3ee90*/  PRMT R65, R39, 0x7610, R65 ;  /* 0x0000761027417816 */ /* 0x000fc60000000041 */
[----:B------:R-:W2:Y:S04]  /*3eea0*/  LDL.S16 R60, [R1+0x188] ;  /* 0x00018800013c7983 */ /* 0x000ea80000100600 */
[----:B------:R-:W2:Y:S04]  /*3eeb0*/  LDL.LU R39, [R1+0x1350] ;  /* 0x0013500001277983 */ /* 0x000ea80000300800 */
[----:B------:R0:W-:Y:S04]  /*3eec0*/  @P3 STG.E.U16 desc[UR20][R40.64], R65 ;  /* 0x0000004128003986 */ /* 0x0001e8000c101514 */
[----:B0-----:R-:W2:Y:S01]  /*3eed0*/  LDL.LU.64 R40, [R1+0x1348] ;  /* 0x0013480001287983 */ /* 0x001ea20000300a00 */
[----:B------:R-:W-:-:S05]  /*3eee0*/  PRMT R61, R44, 0x7610, R61 ;  /* 0x000076102c3d7816 */ /* 0x000fca000000003d */
[----:B------:R0:W-:Y:S01]  /*3eef0*/  @P4 STG.E.U16 desc[UR20][R42.64], R61 ;  /* 0x0000003d2a004986 */ /* 0x0001e2000c101514 */
[----:B------:R-:W-:Y:S02]  /*3ef00*/  PRMT R59, R45, 0x7610, R59 ;  /* 0x000076102d3b7816 */ /* 0x000fe4000000003b */
[----:B----4-:R-:W-:Y:S01]  /*3ef10*/  ISETP.LT.AND P3, PT, R64, UR4, !P1 ;  /* 0x0000000440007c0c */ /* 0x010fe2000cf61270 */
[----:B------:R-:W2:Y:S01]  /*3ef20*/  LDCU UR4, c[0x0][0x39c] ;  /* 0x00007380ff0477ac */ /* 0x000ea20008000800 */
[----:B------:R-:W4:Y:S04]  /*3ef30*/  LDL.LU R64, [R1+0xfe4] ;  /* 0x000fe40001407983 */ /* 0x000f280000300800 */
[----:B------:R-:W4:Y:S04]  /*3ef40*/  LDL.LU.S16 R65, [R1+0x18a] ;  /* 0x00018a0001417983 */ /* 0x000f280000300600 */
[----:B------:R-:W4:Y:S04]  /*3ef50*/  LDL.LU R44, [R1+0x1340] ;  /* 0x00134000012c7983 */ /* 0x000f280000300800 */
[----:B0-----:R-:W4:Y:S04]  /*3ef60*/  LDL.LU.64 R42, [R1+0x1338] ;  /* 0x00133800012a7983 */ /* 0x001f280000300a00 */
[----:B------:R-:W4:Y:S04]  /*3ef70*/  LDL.LU R61, [R1+0xfe8] ;  /* 0x000fe800013d7983 */ /* 0x000f280000300800 */
[----:B------:R0:W-:Y:S01]  /*3ef80*/  @P0 STG.E.U16 desc[UR20][R46.64], R59 ;  /* 0x0000003b2e000986 */ /* 0x0001e2000c101514 */
[----:B---3--:R-:W-:-:S05]  /*3ef90*/  PRMT R63, R49, 0x7610, R63 ;  /* 0x00007610313f7816 */ /* 0x008fca000000003f */
[----:B-----5:R1:W-:Y:S01]  /*3efa0*/  @P5 STG.E.U16 desc[UR20][R50.64], R63 ;  /* 0x0000003f32005986 */ /* 0x0203e2000c101514 */
[----:B--2---:R-:W-:Y:S01]  /*3efb0*/  ISETP.LT.AND P4, PT, R62, UR4, !P1 ;  /* 0x000000043e007c0c */ /* 0x004fe2000cf81270 */
[----:B------:R-:W2:Y:S02]  /*3efc0*/  LDCU UR4, c[0x0][0x39c] ;  /* 0x00007380ff0477ac */ /* 0x000ea40008000800 */
[----:B------:R-:W3:Y:S04]  /*3efd0*/  LDL.S16 R62, [R1+0x18c] ;  /* 0x00018c00013e7983 */ /* 0x000ee80000100600 */
[----:B------:R-:W5:Y:S04]  /*3efe0*/  LDL.LU R45, [R1+0x1330] ;  /* 0x00133000012d7983 */ /* 0x000f680000300800 */
[----:B0-----:R-:W3:Y:S04]  /*3eff0*/  LDL.LU.64 R46, [R1+0x1328] ;  /* 0x00132800012e7983 */ /* 0x001ee80000300a00 */
[----:B------:R-:W3:Y:S01]  /*3f000*/  LDL.LU R59, [R1+0xfec] ;  /* 0x000fec00013b7983 */ /* 0x000ee20000300800 */
[----:B--2---:R-:W-:Y:S01]  /*3f010*/  ISETP.LT.AND P0, PT, R48, UR4, !P1 ;  /* 0x0000000430007c0c */ /* 0x004fe2000cf01270 */
[----:B------:R-:W4:Y:S02]  /*3f020*/  LDCU UR4, c[0x0][0x39c] ;  /* 0x00007380ff0477ac */ /* 0x000f240008000800 */
[----:B------:R-:W2:Y:S04]  /*3f030*/  LDL.LU R48, [R1+0x1324] ;  /* 0x0013240001307983 */ /* 0x000ea80000300800 */
[----:B------:R-:W2:Y:S04]  /*3f040*/  LDL.LU R49, [R1+0x1320] ;  /* 0x0013200001317983 */ /* 0x000ea80000300800 */
[----:B-1----:R-:W2:Y:S04]  /*3f050*/  LDL.LU.64 R50, [R1+0x1318] ;  /* 0x0013180001327983 */ /* 0x002ea80000300a00 */
[----:B------:R-:W2:Y:S01]  /*3f060*/  LDL.LU R63, [R1+0xff0] ;  /* 0x000ff000013f7983 */ /* 0x000ea20000300800 */
[----:B------:R-:W-:-:S05]  /*3f070*/  PRMT R66, R54, 0x7610, R66 ;  /* 0x0000761036427816 */ /* 0x000fca0000000042 */
[----:B------:R0:W-:Y:S01]  /*3f080*/  @P2 STG.E.U16 desc[UR20][R52.64], R66 ;  /* 0x0000004234002986 */ /* 0x0001e2000c101514 */
[----:B------:R-:W-:-:S05]  /*3f090*/  PRMT R58, R55, 0x7610, R58 ;  /* 0x00007610373a7816 */ /* 0x000fca000000003a */
[----:B------:R-:W-:Y:S01]  /*3f0a0*/  @P3 STG.E.U16 desc[UR20][R56.64], R58 ;  /* 0x0000003a38003986 */ /* 0x000fe2000c101514 */
[----:B------:R-:W-:-:S05]  /*3f0b0*/  PRMT R67, R60, 0x7610, R67 ;  /* 0x000076103c437816 */ /* 0x000fca0000000043 */
[----:B------:R1:W-:Y:S01]  /*3f0c0*/  @P4 STG.E.U16 desc[UR20][R92.64], R67 ;  /* 0x000000435c004986 */ /* 0x0003e2000c101514 */
[----:B----4-:R-:W-:Y:S01]  /*3f0d0*/  ISETP.LT.AND P5, PT, R64, UR4, !P1 ;  /* 0x0000000440007c0c */ /* 0x010fe2000cfa1270 */
[----:B------:R-:W4:Y:S02]  /*3f0e0*/  LDCU UR4, c[0x0][0x39c] ;  /* 0x00007380ff0477ac */ /* 0x000f240008000800 */
[----:B------:R-:W5:Y:S04]  /*3f0f0*/  LDL.S16 R64, [R1+0x190] ;  /* 0x0001900001407983 */ /* 0x000f680000100600 */
[----:B------:R-:W5:Y:S04]  /*3f100*/  LDL.LU R54, [R1+0x1310] ;  /* 0x0013100001367983 */ /* 0x000f680000300800 */
[----:B0-----:R-:W5:Y:S01]  /*3f110*/  LDL.LU.64 R52, [R1+0x1308] ;  /* 0x0013080001347983 */ /* 0x001f620000300a00 */
[----:B----4-:R-:W-:Y:S01]  /*3f120*/  ISETP.LT.AND P2, PT, R61, UR4, !P1 ;  /* 0x000000043d007c0c */ /* 0x010fe2000cf41270 */
[----:B------:R-:W3:Y:S02]  /*3f130*/  LDCU UR4, c[0x0][0x39c] ;  /* 0x00007380ff0477ac */ /* 0x000ee40008000800 */
[----:B------:R-:W4:Y:S04]  /*3f140*/  LDL.LU R61, [R1+0xff8] ;  /* 0x000ff800013d7983 */ /* 0x000f280000300800 */
[----:B------:R-:W5:Y:S01]  /*3f150*/  LDL.LU.S16 R66, [R1+0x192] ;  /* 0x0001920001427983 */ /* 0x000f620000300600 */
[----:B-1----:R-:W-:-:S03]  /*3f160*/  PRMT R92, R65, 0x7610, R92 ;  /* 0x00007610415c7816 */ /* 0x002fc6000000005c */
[----:B------:R-:W5:Y:S04]  /*3f170*/  LDL.LU R55, [R1+0x1300] ;  /* 0x0013000001377983 */ /* 0x000f680000300800 */
[----:B------:R-:W5:Y:S04]  /*3f180*/  LDL.LU.64 R56, [R1+0x12f8] ;  /* 0x0012f80001387983 */ /* 0x000f680000300a00 */
[----:B------:R-:W5:Y:S04]  /*3f190*/  LDL.LU R58, [R1+0x12f4] ;  /* 0x0012f400013a7983 */ /* 0x000f680000300800 */
[----:B------:R0:W-:Y:S01]  /*3f1a0*/  @P0 STG.E.U16 desc[UR20][R68.64], R92 ;  /* 0x0000005c44000986 */ /* 0x0001e2000c101514 */
[----:B---3--:R-:W-:Y:S01]  /*3f1b0*/  ISETP.LT.AND P3, PT, R59, UR4, !P1 ;  /* 0x000000043b007c0c */ /* 0x008fe2000cf61270 */
[----:B------:R-:W2:Y:S02]  /*3f1c0*/  LDCU UR4, c[0x0][0x39c] ;  /* 0x00007380ff0477ac */ /* 0x000ea40008000800 */
[----:B------:R-:W3:Y:S04]  /*3f1d0*/  LDL.LU R59, [R1+0x12f0] ;  /* 0x0012f000013b7983 */ /* 0x000ee80000300800 */
[----:B------:R-:W3:Y:S04]  /*3f1e0*/  LDL.LU R60, [R1+0x12ec] ;  /* 0x0012ec00013c7983 */ /* 0x000ee80000300800 */
[----:B------:R-:W3:Y:S01]  /*3f1f0*/  LDL.LU R93, [R1+0xffc] ;  /* 0x000ffc00015d7983 */ /* 0x000ee20000300800 */
[----:B--2---:R-:W-:Y:S01]  /*3f200*/  ISETP.LT.AND P4, PT, R63, UR4, !P1 ;  /* 0x000000043f007c0c */ /* 0x004fe2000cf81270 */
[----:B------:R-:W4:Y:S02]  /*3f210*/  LDCU UR4, c[0x0][0x39c] ;  /* 0x00007380ff0477ac */ /* 0x000f240008000800 */
[----:B------:R-:W2:Y:S04]  /*3f220*/  LDL.LU R63, [R1+0x1000] ;  /* 0x00100000013f7983 */ /* 0x000ea80000300800 */
[----:B------:R-:W2:Y:S04]  /*3f230*/  LDL.LU R65, [R1+0x1004] ;  /* 0x0010040001417983 */ /* 0x000ea80000300800 */
[----:B------:R-:W2:Y:S04]  /*3f240*/  LDL.S16 R67, [R1+0x196] ;  /* 0x0001960001437983 */ /* 0x000ea80000100600 */
[----:B0-----:R-:W2:Y:S01]  /*3f250*/  LDL.LU.S16 R92, [R1+0x18e] ;  /* 0x00018e00015c7983 */ /* 0x001ea20000300600 */
[----:B------:R-:W-:-:S05]  /*3f260*/  PRMT R68, R62, 0x7610, R68 ;  /* 0x000076103e447816 */ /* 0x000fca0000000044 */
[----:B------:R2:W-:Y:S01]  /*3f270*/  @P5 STG.E.U16 desc[UR20][R70.64], R68 ;  /* 0x0000004446005986 */ /* 0x0005e2000c101514 */
[----:B----4-:R-:W-:Y:S01]  /*3f280*/  ISETP.LT.AND P0, PT, R61, UR4, !P1 ;  /* 0x000000043d007c0c */ /* 0x010fe2000cf01270 */
[----:B------:R-:W3:Y:S02]  /*3f290*/  LDCU UR4, c[0x0][0x39c] ;  /* 0x00007380ff0477ac */ /* 0x000ee40008000800 */
[----:B------:R-:W4:Y:S04]  /*3f2a0*/  LDL.LU R61, [R1+0x12e8] ;  /* 0x0012e800013d7983 */ /* 0x000f280000300800 */
[----:B------:R-:W4:Y:S01]  /*3f2b0*/  LDL.LU R62, [R1+0x12e4] ;  /* 0x0012e400013e7983 */ /* 0x000f220000300800 */
[----:B---3--:R-:W-:Y:S01]  /*3f2c0*/  ISETP.LT.AND P5, PT, R93, UR4, !P1 ;  /* 0x000000045d007c0c */ /* 0x008fe2000cfa1270 */
[----:B------:R-:W0:Y:S02]  /*3f2d0*/  LDCU UR4, c[0x0][0x39c] ;  /* 0x00007380ff0477ac */ /* 0x000e240008000800 */
[----:B------:R-:W3:Y:S01]  /*3f2e0*/  LDL.S16 R93, [R1+0x19a] ;  /* 0x00019a00015d7983 */ /* 0x000ee20000100600 */
[----:B--2---:R-:W-:-:S03]  /*3f2f0*/  PRMT R68, R92, 0x7610, R68 ;  /* 0x000076105c447816 */ /* 0x004fc60000000044 */
[----:B------:R-:W2:Y:S04]  /*3f300*/  LDL.LU R92, [R1+0x1014] ;  /* 0x00101400015c7983 */ /* 0x000ea80000300800 */
[----:B------:R1:W-:Y:S04]  /*3f310*/  @P2 STG.E.U16 desc[UR20][R72.64], R68 ;  /* 0x0000004448002986 */ /* 0x0003e8000c101514 */
[----:B-1----:R-:W2:Y:S01]  /*3f320*/  LDL.LU.S16 R72, [R1+0x194] ;  /* 0x0001940001487983 */ /* 0x002ea20000300600 */
[----:B-----5:R-:W-:Y:S02]  /*3f330*/  PRMT R68, R64, 0x7610, R68 ;  /* 0x0000761040447816 */ /* 0x020fe40000000044 */
[----:B0-----:R-:W-:Y:S01]  /*3f340*/  ISETP.LT.AND P2, PT, R63, UR4, !P1 ;  /* 0x000000043f007c0c */ /* 0x001fe2000cf41270 */
[----:B------:R-:W0:Y:S01]  /*3f350*/  LDCU UR4, c[0x0][0x39c] ;  /* 0x00007380ff0477ac */ /* 0x000e220008000800 */
[----:B------:R-:W5:Y:S04]  /*3f360*/  LDL.LU R63, [R1+0x12e0] ;  /* 0x0012e000013f7983 */ /* 0x000f680000300800 */
[----:B------:R-:W3:Y:S04]  /*3f370*/  LDL.LU R64, [R1+0x12dc] ;  /* 0x0012dc0001407983 */ /* 0x000ee80000300800 */
[----:B------:R1:W-:Y:S04]  /*3f380*/  @P3 STG.E.U16 desc[UR20][R74.64], R68 ;  /* 0x000000444a003986 */ /* 0x0003e8000c101514 */
[----:B-1----:R-:W3:Y:S01]  /*3f390*/  LDL.LU R75, [R1+0x100c] ;  /* 0x00100c00014b7983 */ /* 0x002ee20000300800 */
[----:B------:R-:W-:-:S02]  /*3f3a0*/  PRMT R68, R66, 0x7610, R68 ;  /* 0x0000761042447816 */ /* 0x000fc40000000044 */
[----:B0-----:R-:W-:Y:S01]  /*3f3b0*/  ISETP.LT.AND P3, PT, R65, UR4, !P1 ;  /* 0x0000000441007c0c */ /* 0x001fe2000cf61270 */
[----:B------:R-:W3:Y:S01]  /*3f3c0*/  LDCU UR4, c[0x0][0x39c] ;  /* 0x00007380ff0477ac */ /* 0x000ee20008000800 */
[----:B------:R-:W4:Y:S04]  /*3f3d0*/  LDL.LU R65, [R1+0x12d8] ;  /* 0x0012d80001417983 */ /* 0x000f280000300800 */
[----:B------:R0:W-:Y:S04]  /*3f3e0*/  @P4 STG.E.U16 desc[UR20][R76.64], R68 ;  /* 0x000000444c004986 */ /* 0x0001e8000c101514 */
[----:B------:R-:W4:Y:S04]  /*3f3f0*/  LDL.LU R66, [R1+0x12d4] ;  /* 0x0012d40001427983 */ /* 0x000f280000300800 */
[----:B0-----:R-:W4:Y:S01]  /*3f400*/  LDL.LU.S16 R77, [R1+0x198] ;  /* 0x00019800014d7983 */ /* 0x001f220000300600 */
[----:B--2---:R-:W-:-:S05]  /*3f410*/  PRMT R68, R72, 0x7610, R68 ;  /* 0x0000761048447816 */ /* 0x004fca0000000044 */
[----:B------:R0:W-:Y:S04]  /*3f420*/  @P0 STG.E.U16 desc[UR20][R78.64], R68 ;  /* 0x000000444e000986 */ /* 0x0001e8000c101514 */
[----:B0-----:R-:W2:Y:S04]  /*3f430*/  LDL.LU R78, [R1+0x1018] ;  /* 0x00101800014e7983 */ /* 0x001ea80000300800 */
[----:B------:R-:W5:Y:S04]  /*3f440*/  LDL.S16 R79, [R1+0x19e] ;  /* 0x00019e00014f7983 */ /* 0x000f680000100600 */
[----:B------:R-:W5:Y:S01]  /*3f450*/  LDL.LU R76, [R1+0x1020] ;  /* 0x00102000014c7983 */ /* 0x000f620000300800 */
[----:B---3--:R-:W-:Y:S01]  /*3f460*/  ISETP.LT.AND P4, PT, R75, UR4, !P1 ;  /* 0x000000044b007c0c */ /* 0x008fe2000cf81270 */
[----:B------:R-:W0:Y:S02]  /*3f470*/  LDCU UR4, c[0x0][0x39c] ;  /* 0x00007380ff0477ac */ /* 0x000e240008000800 */
[----:B------:R-:W3:Y:S01]  /*3f480*/  LDL.LU R75, [R1+0x1024] ;  /* 0x00102400014b7983 */ /* 0x000ee20000300800 */
[----:B------:R-:W-:-:S03]  /*3f490*/  PRMT R68, R67, 0x7610, R68 ;  /* 0x0000761043447816 */ /* 0x000fc60000000044 */
[----:B------:R-:W5:Y:S01]  /*3f4a0*/  LDL.S16 R72, [R1+0x1a0] ;  /* 0x0001a00001487983 */ /* 0x000f620000100600 */
[----:B0-----:R-:W-:Y:S01]  /*3f4b0*/  ISETP.LT.AND P0, PT, R92, UR4, !P1 ;  /* 0x000000045c007c0c */ /* 0x001fe2000cf01270 */
[----:B------:R-:W2:Y:S02]  /*3f4c0*/  LDCU UR4, c[0x0][0x39c] ;  /* 0x00007380ff0477ac */ /* 0x000ea40008000800 */
[----:B------:R-:W5:Y:S04]  /*3f4d0*/  LDL.LU.S16 R92, [R1+0x1a2] ;  /* 0x0001a200015c7983 */ /* 0x000f680000300600 */
[----:B------:R0:W-:Y:S04]  /*3f4e0*/  @P5 STG.E.U16 desc[UR20][R80.64], R68 ;  /* 0x0000004450005986 */ /* 0x0001e8000c101514 */
[----:B------:R-:W5:Y:S04]  /*3f4f0*/  LDL.LU R67, [R1+0x12d0] ;  /* 0x0012d00001437983 */ /* 0x000f680000300800 */
[----:B0-----:R-:W5:Y:S01]  /*3f500*/  LDL.LU.S16 R81, [R1+0x19c] ;  /* 0x00019c0001517983 */ /* 0x001f620000300600 */
[----:B------:R-:W-:-:S02]  /*3f510*/  PRMT R68, R93, 0x7610, R68 ;  /* 0x000076105d447816 */ /* 0x000fc40000000044 */
[----:B----4-:R-:W-:-:S05]  /*3f520*/  PRMT R69, R77, 0x7610, R69 ;  /* 0x000076104d457816 */ /* 0x010fca0000000045 */
[----:B------:R-:W-:Y:S04]  /*3f530*/  @P2 STG.E.U16 desc[UR20][R82.64], R69 ;  /* 0x0000004552002986 */ /* 0x000fe8000c101514 */
[----:B------:R0:W-:Y:S01]  /*3f540*/  @P3 STG.E.U16 desc[UR20][R84.64], R68 ;  /* 0x0000004454003986 */ /* 0x0001e2000c101514 */
[----:B--2---:R-:W-:Y:S01]  /*3f550*/  ISETP.LT.AND P5, PT, R78, UR4, !P1 ;  /* 0x000000044e007c0c */ /* 0x004fe2000cfa1270 */
[----:B------:R-:W5:Y:S02]  /*3f560*/  LDCU UR4, c[0x0][0x39c] ;  /* 0x00007380ff0477ac */ /* 0x000f640008000800 */
[----:B------:R-:W2:Y:S04]  /*3f570*/  LDL.LU R78, [R1+0x1030] ;  /* 0x00103000014e7983 */ /* 0x000ea80000300800 */
[----:B------:R-:W4:Y:S04]  /*3f580*/  LDL.S16 R93, [R1+0x1a4] ;  /* 0x0001a400015d7983 */ /* 0x000f280000100600 */
[----:B------:R-:W4:Y:S01]  /*3f590*/  LDL.LU R77, [R1+0x109c] ;  /* 0x00109c00014d7983 */ /* 0x000f220000300800 */
[----:B---3--:R-:W-:Y:S01]  /*3f5a0*/  ISETP.LT.AND P3, PT, R75, UR6, !P1 ;  /* 0x000000064b007c0c */ /* 0x008fe2000cf61270 */
[----:B------:R-:W1:Y:S01]  /*3f5b0*/  LDCU UR6, c[0x0][0x39c] ;  /* 0x00007380ff0677ac */ /* 0x000e620008000800 */
[----:B-----5:R-:W-:Y:S01]  /*3f5c0*/  ISETP.LT.AND P2, PT, R76, UR4, !P1 ;  /* 0x000000044c007c0c */ /* 0x020fe2000cf41270 */
[----:B------:R-:W4:Y:S01]  /*3f5d0*/  LDCU UR4, c[0x0][0x39c] ;  /* 0x00007380ff0477ac */ /* 0x000f220008000800 */
[----:B------:R-:W1:Y:S04]  /*3f5e0*/  LDL.LU R76, [R1+0x10f0] ;  /* 0x0010f000014c7983 */ /* 0x000e680000300800 */
[----:B------:R-:W3:Y:S01]  /*3f5f0*/  LDL.LU R75, [R1+0x1034] ;  /* 0x00103400014b7983 */ /* 0x000ee20000300800 */
[----:B0-----:R-:W-:Y:S01]  /*3f600*/  PRMT R68, R79, 0x7610, R68 ;  /* 0x000076104f447816 */ /* 0x001fe20000000044 */
[----:B------:R-:W-:-:S02]  /*3f610*/  VIADD R3, R3, UR5 ;  /* 0x0000000503037c36 */ /* 0x000fc40008000000 */
[----:B------:R-:W5:Y:S01]  /*3f620*/  LDL.LU.S16 R79, [R1+0x1a6] ;  /* 0x0001a600014f7983 */ /* 0x000f620000300600 */
[----:B------:R-:W-:Y:S01]  /*3f630*/  PRMT R70, R72, 0x7610, R70 ;  /* 0x0000761048467816 */ /* 0x000fe20000000046 */
[----:B------:R-:W-:Y:S01]  /*3f640*/  VIADD R72, R3, UR5 ;  /* 0x0000000503487c36 */ /* 0x000fe20008000000 */
[----:B------:R-:W-:Y:S02]  /*3f650*/  PRMT R71, R92, 0x7610, R71 ;  /* 0x000076105c477816 */ /* 0x000fe40000000047 */
[----:B------:R-:W-:Y:S02]  /*3f660*/  PRMT R69, R81, 0x7610, R69 ;  /* 0x0000761051457816 */ /* 0x000fe40000000045 */
[----:B------:R-:W5:Y:S04]  /*3f670*/  LDL.S16 R81, [R1+0x1a8] ;  /* 0x0001a80001517983 */ /* 0x000f680000100600 */
[----:B------:R-:W-:Y:S04]  /*3f680*/  @P4 STG.E.U16 desc[UR20][R86.64], R69 ;  /* 0x0000004556004986 */ /* 0x000fe8000c101514 */
[----:B------:R0:W-:Y:S04]  /*3f690*/  @P0 STG.E.U16 desc[UR20][R88.64], R68 ;  /* 0x0000004458000986 */ /* 0x0001e8000c101514 */
[----:B------:R0:W-:Y:S02]  /*3f6a0*/  @P5 STG.E.U16 desc[UR20][R90.64], R70 ;  /* 0x000000465a005986 */ /* 0x0001e4000c101514 */
[----:B0-----:R-:W-:-:S04]  /*3f6b0*/  LEA R68, P0, R3, R2, 0x1 ;  /* 0x0000000203447211 */ /* 0x001fc800078008ff */
[----:B------:R-:W-:Y:S02]  /*3f6c0*/  LEA.HI.X.SX32 R69, R3, R0, 0x1, P0 ;  /* 0x0000000003457211 */ /* 0x000fe400000f0eff */
[----:B------:R-:W-:-:S03]  /*3f6d0*/  LEA R70, P5, R72, R2, 0x1 ;  /* 0x0000000248467211 */ /* 0x000fc600078a08ff */
[----:B------:R0:W-:Y:S02]  /*3f6e0*/  @P2 STG.E.U16 desc[UR20][R68.64], R71 ;  /* 0x0000004744002986 */ /* 0x0001e4000c101514 */
[----:B0-----:R-:W-:Y:S02]  /*3f6f0*/  LEA.HI.X.SX32 R71, R72, R0, 0x1, P5 ;  /* 0x0000000048477211 */ /* 0x001fe400028f0eff */
[----:B--2---:R-:W-:Y:S01]  /*3f700*/  ISETP.LT.AND P4, PT, R78, UR7, !P1 ;  /* 0x000000074e007c0c */ /* 0x004fe2000cf81270 */
[----:B------:R-:W3:Y:S01]  /*3f710*/  LDCU UR7, c[0x0][0x39c] ;  /* 0x00007380ff0777ac */ /* 0x000ee20008000800 */
[----:B------:R-:W2:Y:S04]  /*3f720*/  LDL.LU R78, [R1+0x10ec] ;  /* 0x0010ec00014e7983 */ /* 0x000ea80000300800 */
[----:B------:R-:W2:Y:S01]  /*3f730*/  LDL.LU.S16 R92, [R1+0x1aa] ;  /* 0x0001aa00015c7983 */ /* 0x000ea20000300600 */
[----:B----4-:R-:W-:Y:S01]  /*3f740*/  ISETP.LT.AND P0, PT, R77, UR4, !P1 ;  /* 0x000000044d007c0c */ /* 0x010fe2000cf01270 */
[----:B------:R-:W2:Y:S02]  /*3f750*/  LDCU UR4, c[0x0][0x39c] ;  /* 0x00007380ff0477ac */ /* 0x000ea40008000800 */
[----:B------:R-:W4:Y:S01]  /*3f760*/  LDL.LU R77, [R1+0x10e8] ;  /* 0x0010e800014d7983 */ /* 0x000f220000300800 */
[----:B------:R-:W-:-:S02]  /*3f770*/  PRMT R3, R93, 0x7610, R3 ;  /* 0x000076105d037816 */ /* 0x000fc40000000003 */
[----:B-1----:R-:W-:-:S03]  /*3f780*/  ISETP.LT.AND P2, PT, R76, UR6, !P1 ;  /* 0x000000064c007c0c */ /* 0x002fc6000cf41270 */
[----:B------:R0:W-:Y:S01]  /*3f790*/  @P3 STG.E.U16 desc[UR20][R70.64], R3 ;  /* 0x0000000346003986 */ /* 0x0001e2000c101514 */
[----:B------:R-:W-:Y:S01]  /*3f7a0*/  VIADD R72, R72, UR5 ;  /* 0x0000000548487c36 */ /* 0x000fe20008000000 */
[----:B------:R-:W4:Y:S02]  /*3f7b0*/  LDCU UR6, c[0x0][0x39c] ;  /* 0x00007380ff0677ac */ /* 0x000f240008000800 */
[----:B------:R-:W4:Y:S01]  /*3f7c0*/  LDL.LU R76, [R1+0x1098] ;  /* 0x00109800014c7983 */ /* 0x000f220000300800 */
[----:B---3--:R-:W-:Y:S01]  /*3f7d0*/  ISETP.LT.AND P3, PT, R75, UR7, !P1 ;  /* 0x000000074b007c0c */ /* 0x008fe2000cf61270 */
[C---:B------:R-:W-:Y:S01]  /*3f7e0*/  VIADD R69, R72.reuse, UR5 ;  /* 0x0000000548457c36 */ /* 0x040fe20008000000 */
[----:B------:R-:W1:Y:S01]  /*3f7f0*/  LDCU UR7, c[0x0][0x39c] ;  /* 0x00007380ff0777ac */ /* 0x000e620008000800 */
[----:B------:R-:W3:Y:S01]  /*3f800*/  LDL.S16 R75, [R1+0x1ac] ;  /* 0x0001ac00014b7983 */ /* 0x000ee20000100600 */
[----:B0-----:R-:W-:-:S03]  /*3f810*/  LEA R70, P5, R72, R2, 0x1 ;  /* 0x0000000248467211 */ /* 0x001fc600078a08ff */
[----:B------:R-:W3:Y:S01]  /*3f820*/  LDL.LU.S16 R93, [R1+0x1ae] ;  /* 0x0001ae00015d7983 */ /* 0x000ee20000300600 */
[----:B-----5:R-:W-:Y:S02]  /*3f830*/  PRMT R73, R79, 0x7610, R73 ;  /* 0x000076104f497816 */ /* 0x020fe40000000049 */
[----:B------:R-:W-:Y:S01]  /*3f840*/  LEA.HI.X.SX32 R71, R72, R0, 0x1, P5 ;  /* 0x0000000048477211 */ /* 0x000fe200028f0eff */
[----:B------:R-:W5:Y:S01]  /*3f850*/  LDL.LU R79, [R1+0x1120] ;  /* 0x00112000014f7983 */ /* 0x000f620000300800 */
[C---:B------:R-:W-:Y:S01]  /*3f860*/  LEA R68, P5, R69.reuse, R2, 0x1 ;  /* 0x0000000245447211 */ /* 0x040fe200078a08ff */
[C---:B------:R-:W-:Y:S02]  /*3f870*/  VIADD R72, R69.reuse, UR5 ;  /* 0x0000000545487c36 */ /* 0x040fe40008000000 */
[----:B------:R0:W-:Y:S01]  /*3f880*/  @P4 STG.E.U16 desc[UR20][R70.64], R73 ;  /* 0x0000004946004986 */ /* 0x0001e2000c101514 */
[----:B------:R-:W-:Y:S02]  /*3f890*/  LEA.HI.X.SX32 R69, R69, R0, 0x1, P5 ;  /* 0x0000000045457211 */ /* 0x000fe400028f0eff */
[----:B------:R-:W-:-:S02]  /*3f8a0*/  PRMT R3, R81, 0x7610, R3 ;  /* 0x0000761051037816 */ /* 0x000fc40000000003 */
[----:B------:R-:W5:Y:S01]  /*3f8b0*/  LDL.S16 R81, [R1+0x1b0] ;  /* 0x0001b00001517983 */ /* 0x000f620000100600 */
[----:B0-----:R-:W-:-:S03]  /*3f8c0*/  LEA R70, P5, R72, R2, 0x1 ;  /* 0x0000000248467211 */ /* 0x001fc600078a08ff */
[----:B------:R0:W-:Y:S01]  /*3f8d0*/  @P0 STG.E.U16 desc[UR20][R68.64], R3 ;  /* 0x0000000344000986 */ /* 0x0001e2000c101514 */
[----:B------:R-:W-:Y:S02]  /*3f8e0*/  LEA.HI.X.SX32 R71, R72, R0, 0x1, P5 ;  /* 0x0000000048477211 */ /* 0x000fe400028f0eff */
[----:B--2---:R-:W-:Y:S01]  /*3f8f0*/  ISETP.LT.AND P4, PT, R78, UR4, !P1 ;  /* 0x000000044e007c0c */ /* 0x004fe2000cf81270 */
[----:B------:R-:W5:Y:S01]  /*3f900*/  LDCU UR4, c[0x0][0x39c] ;  /* 0x00007380ff0477ac */ /* 0x000f620008000800 */
[----:B------:R-:W2:Y:S01]  /*3f910*/  LDL.LU R78, [R1+0x1050] ;  /* 0x00105000014e7983 */ /* 0x000ea20000300800 */
[----:B0-----:R-:W-:Y:S02]  /*3f920*/  PRMT R3, R92, 0x7610, R3 ;  /* 0x000076105c037816 */ /* 0x001fe40000000003 */
[----:B----4-:R-:W-:-:S03]  /*3f930*/  ISETP.LT.AND P0, PT, R77, UR6, !P1 ;  /* 0x000000064d007c0c */ /* 0x010fc6000cf01270 */
[----:B------:R0:W-:Y:S01]  /*3f940*/  @P2 STG.E.U16 desc[UR20][R70.64], R3 ;  /* 0x0000000346002986 */ /* 0x0001e2000c101514 */
[----:B---3--:R-:W-:-:S03]  /*3f950*/  PRMT R73, R75, 0x7610, R73 ;  /* 0x000076104b497816 */ /* 0x008fc60000000049 */
[----:B------:R-:W3:Y:S01]  /*3f960*/  LDL.LU R77, [R1+0x1094] ;  /* 0x00109400014d7983 */ /* 0x000ee20000300800 */
[----:B-1----:R-:W-:Y:S01]  /*3f970*/  ISETP.LT.AND P2, PT, R76, UR7, !P1 ;  /* 0x000000074c007c0c */ /* 0x002fe2000cf41270 */
[----:B------:R-:W-:Y:S01]  /*3f980*/  VIADD R72, R72, UR5 ;  /* 0x0000000548487c36 */ /* 0x000fe20008000000 */
[----:B------:R-:W2:Y:S01]  /*3f990*/  LDCU UR6, c[0x0][0x39c] ;  /* 0x00007380ff0677ac */ /* 0x000ea20008000800 */
[----:B------:R-:W4:Y:S01]  /*3f9a0*/  LDL.LU.S16 R76, [R1+0x1b2] ;  /* 0x0001b200014c7983 */ /* 0x000f220000300600 */
[----:B------:R-:W3:Y:S03]  /*3f9b0*/  LDCU UR7, c[0x0][0x39c] ;  /* 0x00007380ff0777ac */ /* 0x000ee60008000800 */
[----:B------:R-:W4:Y:S04]  /*3f9c0*/  LDL.S16 R92, [R1+0x1b4] ;  /* 0x0001b400015c7983 */ /* 0x000f280000100600 */
[----:B------:R-:W4:Y:S01]  /*3f9d0*/  LDL.LU R75, [R1+0x111c] ;  /* 0x00111c00014b7983 */ /* 0x000f220000300800 */
[C---:B0-----:R-:W-:Y:S01]  /*3f9e0*/  LEA R70, P5, R72.reuse, R2, 0x1 ;  /* 0x0000000248467211 */ /* 0x041fe200078a08ff */
[----:B------:R-:W-:-:S03]  /*3f9f0*/  VIADD R69, R72, UR5 ;  /* 0x0000000548457c36 */ /* 0x000fc60008000000 */
[----:B------:R-:W-:Y:S01]  /*3fa00*/  LEA.HI.X.SX32 R71, R72, R0, 0x1, P5 ;  /* 0x0000000048477211 */ /* 0x000fe200028f0eff */
[C---:B------:R-:W-:Y:S01]  /*3fa10*/  VIADD R72, R69.reuse, UR5 ;  /* 0x0000000545487c36 */ /* 0x040fe20008000000 */
[----:B------:R-:W-:Y:S02]  /*3fa20*/  LEA R68, P5, R69, R2, 0x1 ;  /* 0x0000000245447211 */ /* 0x000fe400078a08ff */
[----:B------:R-:W-:Y:S01]  /*3fa30*/  PRMT R3, R93, 0x7610, R3 ;  /* 0x000076105d037816 */ /* 0x000fe20000000003 */
[----:B------:R0:W-:Y:S01]  /*3fa40*/  @P3 STG.E.U16 desc[UR20][R70.64], R73 ;  /* 0x0000004946003986 */ /* 0x0001e2000c101514 */
[----:B------:R-:W-:Y:S02]  /*3fa50*/  LEA.HI.X.SX32 R69, R69, R0, 0x1, P5 ;  /* 0x0000000045457211 */ /* 0x000fe400028f0eff */
[----:B-----5:R-:W-:Y:S01]  /*3fa60*/  ISETP.LT.AND P3, PT, R79, UR4, !P1 ;  /* 0x000000044f007c0c */ /* 0x020fe2000cf61270 */
[----:B------:R-:W5:Y:S01]  /*3fa70*/  LDL.LU.S16 R93, [R1+0x1b6] ;  /* 0x0001b600015d7983 */ /* 0x000f620000300600 */
[----:B------:R-:W1:Y:S03]  /*3fa80*/  LDCU UR4, c[0x0][0x39c] ;  /* 0x00007380ff0477ac */ /* 0x000e660008000800 */
[----:B------:R-:W5:Y:S01]  /*3fa90*/  LDL.LU R79, [R1+0x1090] ;  /* 0x00109000014f7983 */ /* 0x000f620000300800 */
[----:B0-----:R-:W-:-:S03]  /*3faa0*/  LEA R70, P5, R72, R2, 0x1 ;  /* 0x0000000248467211 */ /* 0x001fc600078a08ff */
[----:B------:R0:W-:Y:S01]  /*3fab0*/  @P4 STG.E.U16 desc[UR20][R68.64], R3 ;  /* 0x0000000344004986 */ /* 0x0001e2000c101514 */
[C---:B------:R-:W-:Y:S01]  /*3fac0*/  LEA.HI.X.SX32 R71, R72.reuse, R0, 0x1, P5 ;  /* 0x0000000048477211 */ /* 0x040fe200028f0eff */
[----:B------:R-:W-:Y:S01]  /*3fad0*/  VIADD R72, R72, UR5 ;  /* 0x0000000548487c36 */ /* 0x000fe20008000000 */
[----:B0-----:R-:W-:-:S05]  /*3fae0*/  PRMT R3, R81, 0x7610, R3 ;  /* 0x0000761051037816 */ /* 0x001fca0000000003 */
[----:B------:R0:W-:Y:S02]  /*3faf0*/  @P0 STG.E.U16 desc[UR20][R70.64], R3 ;  /* 0x0000000346000986 */ /* 0x0001e4000c101514 */
[----:B0-----:R-:W-:-:S04]  /*3fb00*/  LEA R70, P5, R72, R2, 0x1 ;  /* 0x0000000248467211 */ /* 0x001fc800078a08ff */
[----:B------:R-:W-:Y:S02]  /*3fb10*/  LEA.HI.X.SX32 R71, R72, R0, 0x1, P5 ;  /* 0x0000000048477211 */ /* 0x000fe400028f0eff */
[----:B--2---:R-:W-:Y:S01]  /*3fb20*/  ISETP.LT.AND P4, PT, R78, UR6, !P1 ;  /* 0x000000064e007c0c */ /* 0x004fe2000cf81270 */
[----:B------:R-:W5:Y:S01]  /*3fb30*/  LDCU UR6, c[0x0][0x39c] ;  /* 0x00007380ff0677ac */ /* 0x000f620008000800 */
[----:B------:R-:W2:Y:S04]  /*3fb40*/  LDL.LU R78, [R1+0x10e4] ;  /* 0x0010e400014e7983 */ /* 0x000ea80000300800 */
[----:B------:R-:W2:Y:S01]  /*3fb50*/  LDL.S16 R81, [R1+0x1b8] ;  /* 0x0001b80001517983 */ /* 0x000ea20000100600 */
[----:B---3--:R-:W-:Y:S02]  /*3fb60*/  ISETP.LT.AND P0, PT, R77, UR7, !P1 ;  /* 0x000000074d007c0c */ /* 0x008fe4000cf01270 */
[----:B----4-:R-:W-:Y:S01]  /*3fb70*/  PRMT R73, R76, 0x7610, R73 ;  /* 0x000076104c497816 */ /* 0x010fe20000000049 */
[----:B------:R-:W3:Y:S01]  /*3fb80*/  LDL.LU.S16 R77, [R1+0x1ba] ;  /* 0x0001ba00014d7983 */ /* 0x000ee20000300600 */
[----:B------:R-:W-:Y:S01]  /*3fb90*/  VIADD R69, R72, UR5 ;  /* 0x0000000548457c36 */ /* 0x000fe20008000000 */
[----:B------:R-:W2:Y:S02]  /*3fba0*/  LDCU UR7, c[0x0][0x39c] ;  /* 0x00007380ff0777ac */ /* 0x000ea40008000800 */
[----:B------:R-:W4:Y:S01]  /*3fbb0*/  LDL.LU R76, [R1+0x105c] ;  /* 0x00105c00014c7983 */ /* 0x000f220000300800 */
[----:B------:R-:W-:-:S03]  /*3fbc0*/  PRMT R3, R92, 0x7610, R3 ;  /* 0x000076105c037816 */ /* 0x000fc60000000003 */
[----:B------:R0:W-:Y:S01]  /*3fbd0*/  @P2 STG.E.U16 desc[UR20][R70.64], R73 ;  /* 0x0000004946002986 */ /* 0x0001e2000c101514 */
[----:B-1----:R-:W-:Y:S01]  /*3fbe0*/  ISETP.LT.AND P2, PT, R75, UR4, !P1 ;  /* 0x000000044b007c0c */ /* 0x002fe2000cf41270 */
[C---:B------:R-:W-:Y:S01]  /*3fbf0*/  VIADD R72, R69.reuse, UR5 ;  /* 0x0000000545487c36 */ /* 0x040fe20008000000 */
[C---:B------:R-:W-:Y:S01]  /*3fc00*/  LEA R68, P5, R69.reuse, R2, 0x1 ;  /* 0x0000000245447211 */ /* 0x040fe200078a08ff */
[----:B------:R-:W4:Y:S01]  /*3fc10*/  LDL.S16 R92, [R1+0x1bc] ;  /* 0x0001bc00015c7983 */ /* 0x000f220000100600 */
[----:B------:R-:W4:Y:S03]  /*3fc20*/  LDCU UR4, c[0x0][0x39c] ;  /* 0x00007380ff0477ac */ /* 0x000f260008000800 */
[----:B------:R-:W4:Y:S01]  /*3fc30*/  LDL.LU R75, [R1+0x108c] ;  /* 0x00108c00014b7983 */ /* 0x000f220000300800 */
[----:B------:R-:W-:Y:S02]  /*3fc40*/  LEA.HI.X.SX32 R69, R69, R0, 0x1, P5 ;  /* 0x0000000045457211 */ /* 0x000fe400028f0eff */
[----:B0-----:R-:W-:-:S03]  /*3fc50*/  LEA R70, P5, R72, R2, 0x1 ;  /* 0x0000000248467211 */ /* 0x001fc600078a08ff */
[----:B------:R0:W-:Y:S01]  /*3fc60*/  @P3 STG.E.U16 desc[UR20][R68.64], R3 ;  /* 0x0000000344003986 */ /* 0x0001e2000c101514 */
[C---:B------:R-:W-:Y:S02]  /*3fc70*/  LEA.HI.X.SX32 R71, R72.reuse, R0, 0x1, P5 ;  /* 0x0000000048477211 */ /* 0x040fe400028f0eff */
[----:B-----5:R-:W-:Y:S01]  /*3fc80*/  ISETP.LT.AND P3, PT, R79, UR6, !P1 ;  /* 0x000000064f007c0c */ /* 0x020fe2000cf61270 */
[----:B------:R-:W-:Y:S01]  /*3fc90*/  VIADD R72, R72, UR5 ;  /* 0x0000000548487c36 */ /* 0x000fe20008000000 */
[----:B------:R-:W5:Y:S01]  /*3fca0*/  LDL.LU R79, [R1+0x10e0] ;  /* 0x0010e000014f7983 */ /* 0x000f620000300800 */
[----:B------:R-:W1:Y:S01]  /*3fcb0*/  LDCU UR6, c[0x0][0x39c] ;  /* 0x00007380ff0677ac */ /* 0x000e620008000800 */
[----:B0-----:R-:W-:Y:S01]  /*3fcc0*/  PRMT R3, R93, 0x7610, R3 ;  /* 0x000076105d037816 */ /* 0x001fe20000000003 */
[----:B------:R-:W-:-:S04]  /*3fcd0*/  VIADD R69, R72, UR5 ;  /* 0x0000000548457c36 */ /* 0x000fc80008000000 */
[----:B------:R0:W-:Y:S02]  /*3fce0*/  @P4 STG.E.U16 desc[UR20][R70.64], R3 ;  /* 0x0000000346004986 */ /* 0x0001e4000c101514 */
[----:B0-----:R-:W-:-:S04]  /*3fcf0*/  LEA R70, P5, R72, R2, 0x1 ;  /* 0x0000000248467211 */ /* 0x001fc800078a08ff */
[----:B------:R-:W-:Y:S02]  /*3fd00*/  LEA.HI.X.SX32 R71, R72, R0, 0x1, P5 ;  /* 0x0000000048477211 */ /* 0x000fe400028f0eff */
[C---:B------:R-:W-:Y:S01]  /*3fd10*/  LEA R68, P5, R69.reuse, R2, 0x1 ;  /* 0x0000000245447211 */ /* 0x040fe200078a08ff */
[----:B------:R-:W-:-:S03]  /*3fd20*/  VIADD R72, R69, UR5 ;  /* 0x0000000545487c36 */ /* 0x000fc60008000000 */
[----:B------:R-:W-:Y:S02]  /*3fd30*/  LEA.HI.X.SX32 R69, R69, R0, 0x1, P5 ;  /* 0x0000000045457211 */ /* 0x000fe400028f0eff */
[----:B--2---:R-:W-:Y:S01]  /*3fd40*/  ISETP.LT.AND P4, PT, R78, UR7, !P1 ;  /* 0x000000074e007c0c */ /* 0x004fe2000cf81270 */
[----:B------:R-:W5:Y:S01]  /*3fd50*/  LDCU UR7, c[0x0][0x39c] ;  /* 0x00007380ff0777ac */ /* 0x000f620008000800 */
[----:B------:R-:W2:Y:S01]  /*3fd60*/  LDL.LU.S16 R78, [R1+0x1be] ;  /* 0x0001be00014e7983 */ /* 0x000ea20000300600 */
[----:B------:R-:W-:-:S03]  /*3fd70*/  PRMT R73, R81, 0x7610, R73 ;  /* 0x0000761051497816 */ /* 0x000fc60000000049 */
[----:B------:R-:W2:Y:S04]  /*3fd80*/  LDL.S16 R93, [R1+0x1c0] ;  /* 0x0001c000015d7983 */ /* 0x000ea80000100600 */
[----:B------:R0:W-:Y:S01]  /*3fd90*/  @P0 STG.E.U16 desc[UR20][R70.64], R73 ;  /* 0x0000004946000986 */ /* 0x0001e2000c101514 */
[----:B---3--:R-:W-:-:S03]  /*3fda0*/  PRMT R3, R77, 0x7610, R3 ;  /* 0x000076104d037816 */ /* 0x008fc60000000003 */
[----:B------:R-:W3:Y:S01]  /*3fdb0*/  LDL.LU R77, [R1+0x10dc] ;  /* 0x0010dc00014d7983 */ /* 0x000ee20000300800 */
[----:B----4-:R-:W-:Y:S01]  /*3fdc0*/  ISETP.LT.AND P0, PT, R76, UR4, !P1 ;  /* 0x000000044c007c0c */ /* 0x010fe2000cf01270 */
[----:B------:R-:W3:Y:S02]  /*3fdd0*/  LDCU UR4, c[0x0][0x39c] ;  /* 0x00007380ff0477ac */ /* 0x000ee40008000800 */
[----:B------:R-:W4:Y:S04]  /*3fde0*/  LDL.LU.S16 R81, [R1+0x1c2] ;  /* 0x0001c20001517983 */ /* 0x000f280000300600 */
[----:B------:R-:W4:Y:S04]  /*3fdf0*/  LDL.LU R76, [R1+0x10d8] ;  /* 0x0010d800014c7983 */ /* 0x000f280000300800 */
[----:B------:R5:W-:Y:S01]  /*3fe00*/  @P2 STG.E.U16 desc[UR20][R68.64], R3 ;  /* 0x0000000344002986 */ /* 0x000be2000c101514 */
[----:B-1----:R-:W-:Y:S01]  /*3fe10*/  ISETP.LT.AND P2, PT, R75, UR6, !P1 ;  /* 0x000000064b007c0c */ /* 0x002fe2000cf41270 */
[----:B------:R-:W1:Y:S02]  /*3fe20*/  LDCU UR6, c[0x0][0x39c] ;  /* 0x00007380ff0677ac */ /* 0x000e640008000800 */
[----:B------:R-:W4:Y:S01]  /*3fe30*/  LDL.LU R75, [R1+0x104c] ;  /* 0x00104c00014b7983 */ /* 0x000f220000300800 */
[----:B0-----:R-:W-:-:S04]  /*3fe40*/  LEA R70, P5, R72, R2, 0x1 ;  /* 0x0000000248467211 */ /* 0x001fc800078a08ff */
[----:B------:R-:W-:Y:S02]  /*3fe50*/  LEA.HI.X.SX32 R71, R72, R0, 0x1, P5 ;  /* 0x0000000048477211 */ /* 0x000fe400028f0eff */
[----:B-----5:R-:W-:Y:S01]  /*3fe60*/  PRMT R3, R92, 0x7610, R3 ;  /* 0x000076105c037816 */ /* 0x020fe20000000003 */
[----:B------:R-:W-:-:S04]  /*3fe70*/  VIADD R72, R72, UR5 ;  /* 0x0000000548487c36 */ /* 0x000fc80008000000 */
[----:B------:R0:W-:Y:S01]  /*3fe80*/  @P3 STG.E.U16 desc[UR20][R70.64], R3 ;  /* 0x0000000346003986 */ /* 0x0001e2000c101514 */
[----:B------:R-:W-:Y:S01]  /*3fe90*/  ISETP.LT.AND P3, PT, R79, UR7, !P1 ;  /* 0x000000074f007c0c */ /* 0x000fe2000cf61270 */
[C---:B------:R-:W-:Y:S01]  /*3fea0*/  VIADD R69, R72.reuse, UR5 ;  /* 0x0000000548457c36 */ /* 0x040fe20008000000 */
[----:B------:R-:W5:Y:S01]  /*3feb0*/  LDCU UR7, c[0x0][0x39c] ;  /* 0x00007380ff0777ac */ /* 0x000f620008000800 */
[----:B------:R-:W4:Y:S04]  /*3fec0*/  LDL.S16 R79, [R1+0x1c4] ;  /* 0x0001c400014f7983 */ /* 0x000f280000100600 */
[----:B------:R-:W4:Y:S01]  /*3fed0*/  LDL.LU.S16 R92, [R1+0x1c6] ;  /* 0x0001c600015c7983 */ /* 0x000f220000300600 */
[----:B0-----:R-:W-:-:S04]  /*3fee0*/  LEA R70, P5, R72, R2, 0x1 ;  /* 0x0000000248467211 */ /* 0x001fc800078a08ff */
[----:B------:R-:W-:Y:S01]  /*3fef0*/  LEA.HI.X.SX32 R71, R72, R0, 0x1, P5 ;  /* 0x0000000048477211 */ /* 0x000fe200028f0eff */
[C---:B------:R-:W-:Y:S01]  /*3ff00*/  VIADD R72, R69.reuse, UR5 ;  /* 0x0000000545487c36 */ /* 0x040fe20008000000 */
[----:B------:R-:W-:-:S04]  /*3ff10*/  LEA R68, P5, R69, R2, 0x1 ;  /* 0x0000000245447211 */ /* 0x000fc800078a08ff */
[----:B------:R-:W-:Y:S02]  /*3ff20*/  LEA.HI.X.SX32 R69, R69, R0, 0x1, P5 ;  /* 0x0000000045457211 */ /* 0x000fe400028f0eff */
[----:B--2---:R-:W-:Y:S02]  /*3ff30*/  PRMT R73, R78, 0x7610, R73 ;  /* 0x000076104e497816 */ /* 0x004fe40000000049 */
[----:B------:R-:W2:Y:S01]  /*3ff40*/  LDL.LU R78, [R1+0x10d4] ;  /* 0x0010d400014e7983 */ /* 0x000ea20000300800 */
[----:B------:R-:W-:-:S03]  /*3ff50*/  PRMT R3, R93, 0x7610, R3 ;  /* 0x000076105d037816 */ /* 0x000fc60000000003 */
[----:B------:R0:W-:Y:S04]  /*3ff60*/  @P4 STG.E.U16 desc[UR20][R70.64], R73 ;  /* 0x0000004946004986 */ /* 0x0001e8000c101514 */
[----:B------:R-:W2:Y:S04]  /*3ff70*/  LDL.S16 R93, [R1+0x1c8] ;  /* 0x0001c800015d7983 */ /* 0x000ea80000100600 */
[----:B------:R4:W-:Y:S01]  /*3ff80*/  @P0 STG.E.U16 desc[UR20][R68.64], R3 ;  /* 0x0000000344000986 */ /* 0x0009e2000c101514 */
[----:B0-----:R-:W-:-:S04]  /*3ff90*/  LEA R70, P5, R72, R2, 0x1 ;  /* 0x0000000248467211 */ /* 0x001fc800078a08ff */
[----:B------:R-:W-:Y:S02]  /*3ffa0*/  LEA.HI.X.SX32 R71, R72, R0, 0x1, P5 ;  /* 0x0000000048477211 */ /* 0x000fe400028f0eff */
[----:B---3--:R-:W-:Y:S01]  /*3ffb0*/  ISETP.LT.AND P4, PT, R77, UR4, !P1 ;  /* 0x000000044d007c0c */ /* 0x008fe2000cf81270 */
[----:B------:R-:W2:Y:S01]  /*3ffc0*/  LDCU UR4, c[0x0][0x39c] ;  /* 0x00007380ff0477ac */ /* 0x000ea20008000800 */
[----:B------:R-:W3:Y:S01]  /*3ffd0*/  LDL.LU R77, [R1+0x10d0] ;  /* 0x0010d000014d7983 */ /* 0x000ee20000300800 */
[----:B----4-:R-:W-:Y:S02]  /*3ffe0*/  PRMT R3, R81, 0x7610, R3 ;  /* 0x0000761051037816 */ /* 0x010fe40000000003 */
[----:B-1----:R-:W-:-:S03]  /*3fff0*/  ISETP.LT.AND P0, PT, R76, UR6, !P1 ;  /* 0x000000064c007c0c */ /* 0x002fc6000cf01270 */
[----:B------:R0:W-:Y:S01]  /*40000*/  @P2 STG.E.U16 desc[UR20][R70.64], R3 ;  /* 0x0000000346002986 */ /* 0x0001e2000c101514 */
[----:B------:R-:W-:Y:S01]  /*40010*/  VIADD R72, R72, UR5 ;  /* 0x0000000548487c36 */ /* 0x000fe20008000000 */
[----:B------:R-:W3:Y:S02]  /*40020*/  LDCU UR6, c[0x0][0x39c] ;  /* 0x00007380ff0677ac */ /* 0x000ee40008000800 */
[----:B------:R-:W4:Y:S01]  /*40030*/  LDL.LU R76, [R1+0x1088] ;  /* 0x00108800014c7983 */ /* 0x000f220000300800 */
[----:B-----5:R-:W-:Y:S01]  /*40040*/  ISETP.LT.AND P2, PT, R75, UR7, !P1 ;  /* 0x000000074b007c0c */ /* 0x020fe2000cf41270 */
[C---:B------:R-:W-:Y:S02]  /*40050*/  VIADD R69, R72.reuse, UR5 ;  /* 0x0000000548457c36 */ /* 0x040fe40008000000 */
[----:B------:R-:W5:Y:S01]  /*40060*/  LDL.LU.S16 R75, [R1+0x1ca] ;  /* 0x0001ca00014b7983 */ /* 0x000f620000300600 */
[----:B------:R-:W4:Y:S01]  /*40070*/  LDCU UR7, c[0x0][0x39c] ;  /* 0x00007380ff0777ac */ /* 0x000f220008000800 */
[----:B0-----:R-:W-:-:S02]  /*40080*/  LEA R70, P5, R72, R2, 0x1 ;  /* 0x0000000248467211 */ /* 0x001fc400078a08ff */
[----:B------:R-:W4:Y:S02]  /*40090*/  LDL.S16 R81, [R1+0x1cc] ;  /* 0x0001cc0001517983 */ /* 0x000f240000100600 */
[----:B------:R-:W-:Y:S01]  /*400a0*/  LEA.HI.X.SX32 R71, R72, R0, 0x1, P5 ;  /* 0x0000000048477211 */ /* 0x000fe200028f0eff */
[C---:B------:R-:W-:Y:S01]  /*400b0*/  VIADD R72, R69.reuse, UR5 ;  /* 0x0000000545487c36 */ /* 0x040fe20008000000 */
[----:B------:R-:W-:Y:S02]  /*400c0*/  LEA R68, P5, R69, R2, 0x1 ;  /* 0x0000000245447211 */ /* 0x000fe400078a08ff */
[----:B------:R-:W-:Y:S02]  /*400d0*/  PRMT R73, R79, 0x7610, R73 ;  /* 0x000076104f497816 */ /* 0x000fe40000000049 */
[----:B------:R-:W4:Y:S01]  /*400e0*/  LDL.LU R79, [R1+0x1118] ;  /* 0x00111800014f7983 */ /* 0x000f220000300800 */
[----:B------:R-:W-:Y:S02]  /*400f0*/  LEA.HI.X.SX32 R69, R69, R0, 0x1, P5 ;  /* 0x0000000045457211 */ /* 0x000fe400028f0eff */
[----:B------:R-:W-:Y:S01]  /*40100*/  PRMT R3, R92, 0x7610, R3 ;  /* 0x000076105c037816 */ /* 0x000fe20000000003 */
[----:B------:R0:W-:Y:S04]  /*40110*/  @P3 STG.E.U16 desc[UR20][R70.64], R73 ;  /* 0x0000004946003986 */ /* 0x0001e8000c101514 */
[----:B------:R-:W4:Y:S04]  /*40120*/  LDL.LU.S16 R92, [R1+0x1ce] ;  /* 0x0001ce00015c7983 */ /* 0x000f280000300600 */
[----:B------:R1:W-:Y:S01]  /*40130*/  @P4 STG.E.U16 desc[UR20][R68.64], R3 ;  /* 0x0000000344004986 */ /* 0x0003e2000c101514 */
[----:B0-----:R-:W-:-:S04]  /*40140*/  LEA R70, P5, R72, R2, 0x1 ;  /* 0x0000000248467211 */ /* 0x001fc800078a08ff */
[----:B------:R-:W-:Y:S02]  /*40150*/  LEA.HI.X.SX32 R71, R72, R0, 0x1, P5 ;  /* 0x0000000048477211 */ /* 0x000fe400028f0eff */
[----:B--2---:R-:W-:Y:S01]  /*40160*/  ISETP.LT.AND P3, PT, R78, UR4, !P1 ;  /* 0x000000044e007c0c */ /* 0x004fe2000cf61270 */
[----:B------:R-:W0:Y:S01]  /*40170*/  LDCU UR4, c[0x0][0x39c] ;  /* 0x00007380ff0477ac */ /* 0x000e220008000800 */
[----:B------:R-:W2:Y:S01]  /*40180*/  LDL.LU R78, [R1+0x1048] ;  /* 0x00104800014e7983 */ /* 0x000ea20000300800 */
[----:B-1----:R-:W-:-:S05]  /*40190*/  PRMT R3, R93, 0x7610, R3 ;  /* 0x000076105d037816 */ /* 0x002fca0000000003 */
[----:B------:R1:W-:Y:S01]  /*401a0*/  @P0 STG.E.U16 desc[UR20][R70.64], R3 ;  /* 0x0000000346000986 */ /* 0x0003e2000c101514 */
[----:B---3--:R-:W-:Y:S02]  /*401b0*/  ISETP.LT.AND P4, PT, R77, UR6, !P1 ;  /* 0x000000064d007c0c */ /* 0x008fe4000cf81270 */
[----:B-----5:R-:W-:Y:S01]  /*401c0*/  PRMT R73, R75, 0x7610, R73 ;  /* 0x000076104b497816 */ /* 0x020fe20000000049 */
[----:B------:R-:W3:Y:S01]  /*401d0*/  LDL.LU R77, [R1+0x1084] ;  /* 0x00108400014d7983 */ /* 0x000ee20000300800 */
[----:B----4-:R-:W-:Y:S01]  /*401e0*/  ISETP.LT.AND P0, PT, R76, UR7, !P1 ;  /* 0x000000074c007c0c */ /* 0x010fe2000cf01270 */
[----:B------:R-:W-:Y:S01]  /*401f0*/  VIADD R72, R72, UR5 ;  /* 0x0000000548487c36 */ /* 0x000fe20008000000 */
[----:B------:R-:W2:Y:S01]  /*40200*/  LDCU UR6, c[0x0][0x39c] ;  /* 0x00007380ff0677ac */ /* 0x000ea20008000800 */
[----:B------:R-:W4:Y:S01]  /*40210*/  LDL.S16 R76, [R1+0x1d0] ;  /* 0x0001d000014c7983 */ /* 0x000f220000100600 */
[----:B------:R-:W3:Y:S03]  /*40220*/  LDCU UR7, c[0x0][0x39c] ;  /* 0x00007380ff0777ac */ /* 0x000ee60008000800 */
[----:B------:R-:W5:Y:S04]  /*40230*/  LDL.LU.S16 R93, [R1+0x1d2] ;  /* 0x0001d200015d7983 */ /* 0x000f680000300600 */
[----:B------:R-:W5:Y:S01]  /*40240*/  LDL.LU R75, [R1+0x1114] ;  /* 0x00111400014b7983 */ /* 0x000f620000300800 */
[C---:B-1----:R-:W-:Y:S01]  /*40250*/  LEA R70, P5, R72.reuse, R2, 0x1 ;  /* 0x0000000248467211 */ /* 0x042fe200078a08ff */
[----:B------:R-:W-:-:S03]  /*40260*/  VIADD R69, R72, UR5 ;  /* 0x0000000548457c36 */ /* 0x000fc60008000000 */
[----:B------:R-:W-:Y:S01]  /*40270*/  LEA.HI.X.SX32 R71, R72, R0, 0x1, P5 ;  /* 0x0000000048477211 */ /* 0x000fe200028f0eff */
[C---:B------:R-:W-:Y:S01]  /*40280*/  VIADD R72, R69.reuse, UR5 ;  /* 0x0000000545487c36 */ /* 0x040fe20008000000 */
[----:B------:R-:W-:Y:S02]  /*40290*/  LEA R68, P5, R69, R2, 0x1 ;  /* 0x0000000245447211 */ /* 0x000fe400078a08ff */
[----:B------:R-:W-:Y:S01]  /*402a0*/  PRMT R3, R81, 0x7610, R3 ;  /* 0x0000761051037816 */ /* 0x000fe20000000003 */
[----:B------:R1:W-:Y:S01]  /*402b0*/  @P2 STG.E.U16 desc[UR20][R70.64], R73 ;  /* 0x0000004946002986 */ /* 0x0003e2000c101514 */
[----:B------:R-:W-:Y:S02]  /*402c0*/  LEA.HI.X.SX32 R69, R69, R0, 0x1, P5 ;  /* 0x0000000045457211 */ /* 0x000fe400028f0eff */
[----:B0-----:R-:W-:Y:S01]  /*402d0*/  ISETP.LT.AND P2, PT, R79, UR4, !P1 ;  /* 0x000000044f007c0c */ /* 0x001fe2000cf41270 */
[----:B------:R-:W5:Y:S01]  /*402e0*/  LDL.S16 R81, [R1+0x1d4] ;  /* 0x0001d40001517983 */ /* 0x000f620000100600 */
[----:B------:R-:W0:Y:S03]  /*402f0*/  LDCU UR4, c[0x0][0x39c] ;  /* 0x00007380ff0477ac */ /* 0x000e260008000800 */
[----:B------:R-:W5:Y:S01]  /*40300*/  LDL.LU R79, [R1+0x1080] ;  /* 0x00108000014f7983 */ /* 0x000f620000300800 */
[----:B-1----:R-:W-:-:S03]  /*40310*/  LEA R70, P5, R72, R2, 0x1 ;  /* 0x0000000248467211 */ /* 0x002fc600078a08ff */
[----:B------:R1:W-:Y:S01]  /*40320*/  @P3 STG.E.U16 desc[UR20][R68.64], R3 ;  /* 0x0000000344003986 */ /* 0x0003e2000c101514 */
[C---:B------:R-:W-:Y:S01]  /*40330*/  LEA.HI.X.SX32 R71, R72.reuse, R0, 0x1, P5 ;  /* 0x0000000048477211 */ /* 0x040fe200028f0eff */
[----:B------:R-:W-:Y:S01]  /*40340*/  VIADD R72, R72, UR5 ;  /* 0x0000000548487c36 */ /* 0x000fe20008000000 */
[----:B-1----:R-:W-:-:S05]  /*40350*/  PRMT R3, R92, 0x7610, R3 ;  /* 0x000076105c037816 */ /* 0x002fca0000000003 */
[----:B------:R1:W-:Y:S02]  /*40360*/  @P4 STG.E.U16 desc[UR20][R70.64], R3 ;  /* 0x0000000346004986 */ /* 0x0003e4000c101514 */
[----:B-1----:R-:W-:-:S04]  /*40370*/  LEA R70, P5, R72, R2, 0x1 ;  /* 0x0000000248467211 */ /* 0x002fc800078a08ff */
[----:B------:R-:W-:Y:S02]  /*40380*/  LEA.HI.X.SX32 R71, R72, R0, 0x1, P5 ;  /* 0x0000000048477211 */ /* 0x000fe400028f0eff */
[----:B--2---:R-:W-:Y:S01]  /*40390*/  ISETP.LT.AND P3, PT, R78, UR6, !P1 ;  /* 0x000000064e007c0c */ /* 0x004fe2000cf61270 */
[----:B------:R-:W1:Y:S01]  /*403a0*/  LDCU UR6, c[0x0][0x39c] ;  /* 0x00007380ff0677ac */ /* 0x000e620008000800 */
[----:B------:R-:W2:Y:S01]  /*403b0*/  LDL.LU R78, [R1+0x10cc] ;  /* 0x0010cc00014e7983 */ /* 0x000ea20000300800 */
[----:B---3--:R-:W-:Y:S02]  /*403c0*/  ISETP.LT.AND P4, PT, R77, UR7, !P1 ;  /* 0x000000074d007c0c */ /* 0x008fe4000cf81270 */
[----:B----4-:R-:W-:Y:S01]  /*403d0*/  PRMT R73, R76, 0x7610, R73 ;  /* 0x000076104c497816 */ /* 0x010fe20000000049 */
[----:B------:R-:W3:Y:S01]  /*403e0*/  LDL.LU.S16 R77, [R1+0x1d6] ;  /* 0x0001d600014d7983 */ /* 0x000ee20000300600 */
[----:B------:R-:W-:Y:S01]  /*403f0*/  VIADD R69, R72, UR5 ;  /* 0x0000000548457c36 */ /* 0x000fe20008000000 */
[----:B------:R-:W2:Y:S02]  /*40400*/  LDCU UR7, c[0x0][0x39c] ;  /* 0x00007380ff0777ac */ /* 0x000ea40008000800 */
[----:B------:R-:W4:Y:S04]  /*40410*/  LDL.S16 R92, [R1+0x38] ;  /* 0x00003800015c7983 */ /* 0x000f280000100600 */
[----:B------:R-:W4:Y:S01]  /*40420*/  LDL.LU R76, [R1+0x1058] ;  /* 0x00105800014c7983 */ /* 0x000f220000300800 */
[----:B-----5:R-:W-:-:S03]  /*40430*/  PRMT R3, R93, 0x7610, R3 ;  /* 0x000076105d037816 */ /* 0x020fc60000000003 */
[----:B------:R5:W-:Y:S01]  /*40440*/  @P0 STG.E.U16 desc[UR20][R70.64], R73 ;  /* 0x0000004946000986 */ /* 0x000be2000c101514 */
[----:B0-----:R-:W-:Y:S01]  /*40450*/  ISETP.LT.AND P0, PT, R75, UR4, !P1 ;  /* 0x000000044b007c0c */ /* 0x001fe2000cf01270 */
[C---:B------:R-:W-:Y:S01]  /*40460*/  VIADD R72, R69.reuse, UR5 ;  /* 0x0000000545487c36 */ /* 0x040fe20008000000 */
[C---:B------:R-:W-:Y:S01]  /*40470*/  LEA R68, P5, R69.reuse, R2, 0x1 ;  /* 0x0000000245447211 */ /* 0x040fe200078a08ff */
[----:B------:R-:W4:Y:S01]  /*40480*/  LDL.LU.S16 R93, [R1+0x3a] ;  /* 0x00003a00015d7983 */ /* 0x000f220000300600 */
[----:B------:R-:W0:Y:S03]  /*40490*/  LDCU UR4, c[0x0][0x39c] ;  /* 0x00007380ff0477ac */ /* 0x000e260008000800 */
[----:B------:R-:W4:Y:S01]  /*404a0*/  LDL.LU R75, [R1+0x107c] ;  /* 0x00107c00014b7983 */ /* 0x000f220000300800 */
[----:B------:R-:W-:Y:S02]  /*404b0*/  LEA.HI.X.SX32 R69, R69, R0, 0x1, P5 ;  /* 0x0000000045457211 */ /* 0x000fe400028f0eff */
[----:B-----5:R-:W-:-:S03]  /*404c0*/  LEA R70, P5, R72, R2, 0x1 ;  /* 0x0000000248467211 */ /* 0x020fc600078a08ff */
[----:B------:R5:W-:Y:S01]  /*404d0*/  @P2 STG.E.U16 desc[UR20][R68.64], R3 ;  /* 0x0000000344002986 */ /* 0x000be2000c101514 */
[----:B-1----:R-:W-:Y:S01]  /*404e0*/  ISETP.LT.AND P2, PT, R79, UR6, !P1 ;  /* 0x000000064f007c0c */ /* 0x002fe2000cf41270 */
[----:B------:R-:W1:Y:S01]  /*404f0*/  LDCU UR6, c[0x0][0x39c] ;  /* 0x00007380ff0677ac */ /* 0x000e620008000800 */
[C---:B------:R-:W-:Y:S01]  /*40500*/  LEA.HI.X.SX32 R71, R72.reuse, R0, 0x1, P5 ;  /* 0x0000000048477211 */ /* 0x040fe200028f0eff */
[----:B------:R-:W4:Y:S01]  /*40510*/  LDL.LU R79, [R1+0x10c8] ;  /* 0x0010c800014f7983 */ /* 0x000f220000300800 */
[----:B------:R-:W-:Y:S01]  /*40520*/  VIADD R72, R72, UR5 ;  /* 0x0000000548487c36 */ /* 0x000fe20008000000 */
[----:B-----5:R-:W-:Y:S02]  /*40530*/  PRMT R3, R81, 0x7610, R3 ;  /* 0x0000761051037816 */ /* 0x020fe40000000003 */
[----:B------:R-:W5:Y:S04]  /*40540*/  LDL.S16 R81, [R1+0x3c] ;  /* 0x00003c0001517983 */ /* 0x000f680000100600 */
[----:B------:R0:W-:Y:S01]  /*40550*/  @P3 STG.E.U16 desc[UR20][R70.64], R3 ;  /* 0x0000000346003986 */ /* 0x0001e2000c101514 */
[C---:B------:R-:W-:Y:S01]  /*40560*/  VIADD R69, R72.reuse, UR5 ;  /* 0x0000000548457c36 */ /* 0x040fe20008000000 */
[----:B0-----:R-:W-:-:S04]  /*40570*/  LEA R70, P5, R72, R2, 0x1 ;  /* 0x0000000248467211 */ /* 0x001fc800078a08ff */
[----:B------:R-:W-:Y:S02]  /*40580*/  LEA.HI.X.SX32 R71, R72, R0, 0x1, P5 ;  /* 0x0000000048477211 */ /* 0x000fe400028f0eff */
[C---:B------:R-:W-:Y:S01]  /*40590*/  LEA R68, P5, R69.reuse, R2, 0x1 ;  /* 0x0000000245447211 */ /* 0x040fe200078a08ff */
[----:B------:R-:W-:-:S03]  /*405a0*/  VIADD R3, R69, UR5 ;  /* 0x0000000545037c36 */ /* 0x000fc60008000000 */
[----:B------:R-:W-:Y:S02]  /*405b0*/  LEA.HI.X.SX32 R69, R69, R0, 0x1, P5 ;  /* 0x0000000045457211 */ /* 0x000fe400028f0eff */
[----:B--2---:R-:W-:Y:S01]  /*405c0*/  ISETP.LT.AND P3, PT, R78, UR7, !P1 ;  /* 0x000000074e007c0c */ /* 0x004fe2000cf61270 */
[----:B------:R-:W0:Y:S01]  /*405d0*/  LDCU UR7, c[0x0][0x39c] ;  /* 0x00007380ff0777ac */ /* 0x000e220008000800 */
[----:B------:R-:W2:Y:S01]  /*405e0*/  LDL.LU.S16 R78, [R1+0x3e] ;  /* 0x00003e00014e7983 */ /* 0x000ea20000300600 */
[----:B---3--:R-:W-:-:S03]  /*405f0*/  PRMT R73, R77, 0x7610, R73 ;  /* 0x000076104d497816 */ /* 0x008fc60000000049 */
[----:B------:R-:W3:Y:S01]  /*40600*/  LDL.LU R77, [R1+0x10c4] ;  /* 0x0010c400014d7983 */ /* 0x000ee20000300800 */
[----:B----4-:R-:W-:-:S03]  /*40610*/  PRMT R72, R92, 0x7610, R72 ;  /* 0x000076105c487816 */ /* 0x010fc60000000048 */
[----:B------:R4:W-:Y:S01]  /*40620*/  @P4 STG.E.U16 desc[UR20][R70.64], R73 ;  /* 0x0000004946004986 */ /* 0x0009e2000c101514 */
[----:B------:R-:W-:Y:S01]  /*40630*/  ISETP.LT.AND P4, PT, R76, UR4, !P1 ;  /* 0x000000044c007c0c */ /* 0x000fe2000cf81270 */
[----:B------:R-:W3:Y:S02]  /*40640*/  LDCU UR4, c[0x0][0x39c] ;  /* 0x00007380ff0477ac */ /* 0x000ee40008000800 */
[----:B------:R-:W3:Y:S04]  /*40650*/  LDL.S16 R92, [R1+0x40] ;  /* 0x00004000015c7983 */ /* 0x000ee80000100600 */
[----:B------:R-:W3:Y:S04]  /*40660*/  LDL.LU R76, [R1+0x10c0] ;  /* 0x0010c000014c7983 */ /* 0x000ee80000300800 */
[----:B------:R0:W-:Y:S01]  /*40670*/  @P0 STG.E.U16 desc[UR20][R68.64], R72 ;  /* 0x0000004844000986 */ /* 0x0001e2000c101514 */
[----:B-1----:R-:W-:Y:S01]  /*40680*/  ISETP.LT.AND P0, PT, R75, UR6, !P1 ;  /* 0x000000064b007c0c */ /* 0x002fe2000cf01270 */
[----:B------:R-:W1:Y:S02]  /*40690*/  LDCU UR6, c[0x0][0x39c] ;  /* 0x00007380ff0677ac */ /* 0x000e640008000800 */
[----:B------:R-:W3:Y:S01]  /*406a0*/  LDL.LU R75, [R1+0x1044] ;  /* 0x00104400014b7983 */ /* 0x000ee20000300800 */
[----:B----4-:R-:W-:-:S04]  /*406b0*/  LEA R70, P5, R3, R2, 0x1 ;  /* 0x0000000203467211 */ /* 0x010fc800078a08ff */
[C---:B------:R-:W-:Y:S01]  /*406c0*/  LEA.HI.X.SX32 R71, R3.reuse, R0, 0x1, P5 ;  /* 0x0000000003477211 */ /* 0x040fe200028f0eff */
[----:B------:R-:W-:Y:S01]  /*406d0*/  VIADD R3, R3, UR5 ;  /* 0x0000000503037c36 */ /* 0x000fe20008000000 */
[----:B0-----:R-:W-:-:S05]  /*406e0*/  PRMT R68, R93, 0x7610, R68 ;  /* 0x000076105d447816 */ /* 0x001fca0000000044 */
[----:B------:R0:W-:Y:S01]  /*406f0*/  @P2 STG.E.U16 desc[UR20][R70.64], R68 ;  /* 0x0000004446002986 */ /* 0x0001e2000c101514 */
[----:B------:R-:W-:Y:S01]  /*40700*/  ISETP.LT.AND P2, PT, R79, UR7, !P1 ;  /* 0x000000074f007c0c */ /* 0x000fe2000cf41270 */
[----:B------:R-:W4:Y:S02]  /*40710*/  LDCU UR7, c[0x0][0x39c] ;  /* 0x00007380ff0777ac */ /* 0x000f240008000800 */
[----:B------:R-:W3:Y:S01]  /*40720*/  LDL.LU.S16 R79, [R1+0x42] ;  /* 0x00004200014f7983 */ /* 0x000ee20000300600 */
[----:B-----5:R-:W-:-:S03]  /*40730*/  PRMT R73, R81, 0x7610, R73 ;  /* 0x0000761051497816 */ /* 0x020fc60000000049 */
[----:B------:R-:W5:Y:S01]  /*40740*/  LDL.S16 R93, [R1+0x44] ;  /* 0x00004400015d7983 */ /* 0x000f620000100600 */
[C---:B0-----:R-:W-:Y:S01]  /*40750*/  LEA R68, P5, R3.reuse, R2, 0x1 ;  /* 0x0000000203447211 */ /* 0x041fe200078a08ff */
[----:B------:R-:W-:-:S03]  /*40760*/  VIADD R71, R3, UR5 ;  /* 0x0000000503477c36 */ /* 0x000fc60008000000 */
[----:B------:R-:W-:Y:S01]  /*40770*/  LEA.HI.X.SX32 R69, R3, R0, 0x1, P5 ;  /* 0x0000000003457211 */ /* 0x000fe200028f0eff */
[C---:B------:R-:W-:Y:S01]  /*40780*/  VIADD R72, R71.reuse, UR5 ;  /* 0x0000000547487c36 */ /* 0x040fe20008000000 */
[----:B------:R-:W-:-:S03]  /*40790*/  LEA R70, P5, R71, R2, 0x1 ;  /* 0x0000000247467211 */ /* 0x000fc600078a08ff */
[----:B------:R0:W-:Y:S01]  /*407a0*/  @P3 STG.E.U16 desc[UR20][R68.64], R73 ;  /* 0x0000004944003986 */ /* 0x0001e2000c101514 */
[----:B------:R-:W-:Y:S02]  /*407b0*/  LEA.HI.X.SX32 R71, R71, R0, 0x1, P5 ;  /* 0x0000000047477211 */ /* 0x000fe400028f0eff */
[----:B0-----:R-:W-:-:S04]  /*407c0*/  LEA R68, P5, R72, R2, 0x1 ;  /* 0x0000000248447211 */ /* 0x001fc800078a08ff */
[----:B------:R-:W-:Y:S02]  /*407d0*/  LEA.HI.X.SX32 R69, R72, R0, 0x1, P5 ;  /* 0x0000000048457211 */ /* 0x000fe400028f0eff */
[----:B--2---:R-:W-:Y:S02]  /*407e0*/  PRMT R3, R78, 0x7610, R3 ;  /* 0x000076104e037816 */ /* 0x004fe40000000003 */
[----:B------:R-:W2:Y:S04]  /*407f0*/  LDL.LU R78, [R1+0x10bc] ;  /* 0x0010bc00014e7983 */ /* 0x000ea80000300800 */
[----:B------:R-:W2:Y:S04]  /*40800*/  LDL.LU.S16 R81, [R1+0x46] ;  /* 0x0000460001517983 */ /* 0x000ea80000300600 */
[----:B------:R0:W-:Y:S01]  /*40810*/  @P4 STG.E.U16 desc[UR20][R70.64], R3 ;  /* 0x0000000346004986 */ /* 0x0001e2000c101514 */
[----:B---3--:R-:W-:Y:S01]  /*40820*/  ISETP.LT.AND P3, PT, R77, UR4, !P1 ;  /* 0x000000044d007c0c */ /* 0x008fe2000cf61270 */
[----:B------:R-:W2:Y:S02]  /*40830*/  LDCU UR4, c[0x0][0x39c] ;  /* 0x00007380ff0477ac */ /* 0x000ea40008000800 */
[----:B------:R-:W3:Y:S01]  /*40840*/  LDL.LU R77, [R1+0x10b8] ;  /* 0x0010b800014d7983 */ /* 0x000ee20000300800 */
[----:B0-----:R-:W-:-:S02]  /*40850*/  PRMT R3, R92, 0x7610, R3 ;  /* 0x000076105c037816 */ /* 0x001fc40000000003 */
[----:B-1----:R-:W-:-:S03]  /*40860*/  ISETP.LT.AND P4, PT, R76, UR6, !P1 ;  /* 0x000000064c007c0c */ /* 0x002fc6000cf81270 */
[----:B------:R0:W-:Y:S01]  /*40870*/  @P0 STG.E.U16 desc[UR20][R68.64], R3 ;  /* 0x0000000344000986 */ /* 0x0001e2000c101514 */
[----:B------:R-:W-:Y:S01]  /*40880*/  VIADD R72, R72, UR5 ;  /* 0x0000000548487c36 */ /* 0x000fe20008000000 */
[----:B------:R-:W3:Y:S02]  /*40890*/  LDCU UR6, c[0x0][0x39c] ;  /* 0x00007380ff0677ac */ /* 0x000ee40008000800 */
[----:B------:R-:W3:Y:S01]  /*408a0*/  LDL.LU R76, [R1+0x1078] ;  /* 0x00107800014c7983 */ /* 0x000ee20000300800 */
[----:B----4-:R-:W-:Y:S01]  /*408b0*/  ISETP.LT.AND P0, PT, R75, UR7, !P1 ;  /* 0x000000074b007c0c */ /* 0x010fe2000cf01270 */
[C---:B------:R-:W-:Y:S02]  /*408c0*/  VIADD R71, R72.reuse, UR5 ;  /* 0x0000000548477c36 */ /* 0x040fe40008000000 */
[----:B------:R-:W4:Y:S01]  /*408d0*/  LDL.S16 R75, [R1+0x48] ;  /* 0x00004800014b7983 */ /* 0x000f220000100600 */
[----:B------:R-:W1:Y:S01]  /*408e0*/  LDCU UR7, c[0x0][0x39c] ;  /* 0x00007380ff0777ac */ /* 0x000e620008000800 */
[----:B0-----:R-:W-:-:S02]  /*408f0*/  LEA R68, P5, R72, R2, 0x1 ;  /* 0x0000000248447211 */ /* 0x001fc400078a08ff */
[----:B------:R-:W4:Y:S02]  /*40900*/  LDL.LU.S16 R92, [R1+0x4a] ;  /* 0x00004a00015c7983 */ /* 0x000f240000300600 */
[----:B------:R-:W-:Y:S01]  /*40910*/  LEA.HI.X.SX32 R69, R72, R0, 0x1, P5 ;  /* 0x0000000048457211 */ /* 0x000fe200028f0eff */
[C---:B------:R-:W-:Y:S01]  /*40920*/  VIADD R3, R71.reuse, UR5 ;  /* 0x0000000547037c36 */ /* 0x040fe20008000000 */
[----:B------:R-:W-:Y:S02]  /*40930*/  LEA R70, P5, R71, R2, 0x1 ;  /* 0x0000000247467211 */ /* 0x000fe400078a08ff */
[----:B------:R-:W-:Y:S02]  /*40940*/  PRMT R73, R79, 0x7610, R73 ;  /* 0x000076104f497816 */ /* 0x000fe40000000049 */
[----:B------:R-:W4:Y:S01]  /*40950*/  LDL.LU R79, [R1+0x1110] ;  /* 0x00111000014f7983 */ /* 0x000f220000300800 */
[----:B------:R-:W-:Y:S02]  /*40960*/  LEA.HI.X.SX32 R71, R71, R0, 0x1, P5 ;  /* 0x0000000047477211 */ /* 0x000fe400028f0eff */
[----:B-----5:R-:W-:Y:S01]  /*40970*/  PRMT R72, R93, 0x7610, R72 ;  /* 0x000076105d487816 */ /* 0x020fe20000000048 */
[----:B------:R0:W-:Y:S04]  /*40980*/  @P2 STG.E.U16 desc[UR20][R68.64], R73 ;  /* 0x0000004944002986 */ /* 0x0001e8000c101514 */
[----:B------:R-:W5:Y:S04]  /*40990*/  LDL.S16 R93, [R1+0x4c] ;  /* 0x00004c00015d7983 */ /* 0x000f680000100600 */
        /* <DEDUP_REMOVED lines=9> */
[----:B----4-:R-:W-:Y:S01]  /*40a30*/  PRMT R73, R75, 0x7610, R73 ;  /* 0x000076104b497816 */ /* 0x010fe20000000049 */
[----:B------:R-:W3:Y:S01]  /*40a40*/  LDL.LU R77, [R1+0x1074] ;  /* 0x00107400014d7983 */ /* 0x000ee20000300800 */
[----:B------:R-:W-:Y:S01]  /*40a50*/  ISETP.LT.AND P4, PT, R76, UR7, !P1 ;  /* 0x000000074c007c0c */ /* 0x000fe2000cf81270 */
[----:B------:R-:W-:Y:S01]  /*40a60*/  VIADD R3, R3, UR5 ;  /* 0x0000000503037c36 */ /* 0x000fe20008000000 */
[----:B------:R-:W2:Y:S01]  /*40a70*/  LDCU UR6, c[0x0][0x39c] ;  /* 0x00007380ff0677ac */ /* 0x000ea20008000800 */
[----:B------:R-:W4:Y:S01]  /*40a80*/  LDL.LU.S16 R76, [R1+0x4e] ;  /* 0x00004e00014c7983 */ /* 0x000f220000300600 */
[----:B------:R-:W3:Y:S03]  /*40a90*/  LDCU UR7, c[0x0][0x39c] ;  /* 0x00007380ff0777ac */ /* 0x000ee60008000800 */
[----:B------:R-:W4:Y:S04]  /*40aa0*/  LDL.S16 R81, [R1+0x50] ;  /* 0x0000500001517983 */ /* 0x000f280000100600 */
[----:B------:R-:W4:Y:S01]  /*40ab0*/  LDL.LU R75, [R1+0x110c] ;  /* 0x00110c00014b7983 */ /* 0x000f220000300800 */
[C---:B-1----:R-:W-:Y:S01]  /*40ac0*/  LEA R68, P5, R3.reuse, R2, 0x1 ;  /* 0x0000000203447211 */ /* 0x042fe200078a08ff */
[----:B------:R-:W-:-:S03]  /*40ad0*/  VIADD R71, R3, UR5 ;  /* 0x0000000503477c36 */ /* 0x000fc60008000000 */
[----:B------:R-:W-:Y:S01]  /*40ae0*/  LEA.HI.X.SX32 R69, R3, R0, 0x1, P5 ;  /* 0x0000000003457211 */ /* 0x000fe200028f0eff */
[C---:B------:R-:W-:Y:S01]  /*40af0*/  VIADD R72, R71.reuse, UR5 ;  /* 0x0000000547487c36 */ /* 0x040fe20008000000 */
[C---:B------:R-:W-:Y:S02]  /*40b00*/  LEA R70, P5, R71.reuse, R2, 0x1 ;  /* 0x0000000247467211 */ /* 0x040fe400078a08ff */
[----:B------:R-:W-:Y:S01]  /*40b10*/  PRMT R3, R92, 0x7610, R3 ;  /* 0x000076105c037816 */ /* 0x000fe20000000003 */
[----:B------:R1:W-:Y:S01]  /*40b20*/  @P0 STG.E.U16 desc[UR20][R68.64], R73 ;  /* 0x0000004944000986 */ /* 0x0003e2000c101514 */
[----:B------:R-:W-:Y:S02]  /*40b30*/  LEA.HI.X.SX32 R71, R71, R0, 0x1, P5 ;  /* 0x0000000047477211 */ /* 0x000fe400028f0eff */
[----:B0-----:R-:W-:Y:S01]  /*40b40*/  ISETP.LT.AND P0, PT, R79, UR4, !P1 ;  /* 0x000000044f007c0c */ /* 0x001fe2000cf01270 */
[----:B------:R-:W4:Y:S01]  /*40b50*/  LDL.LU.S16 R92, [R1+0x52] ;  /* 0x00005200015c7983 */ /* 0x000f220000300600 */
[----:B------:R-:W0:Y:S03]  /*40b60*/  LDCU UR4, c[0x0][0x39c] ;  /* 0x00007380ff0477ac */ /* 0x000e260008000800 */
[----:B------:R-:W4:Y:S01]  /*40b70*/  LDL.LU R79, [R1+0x1070] ;  /* 0x00107000014f7983 */ /* 0x000f220000300800 */
[----:B-1----:R-:W-:-:S03]  /*40b80*/  LEA R68, P5, R72, R2, 0x1 ;  /* 0x0000000248447211 */ /* 0x002fc600078a08ff */
[----:B------:R5:W-:Y:S01]  /*40b90*/  @P2 STG.E.U16 desc[UR20][R70.64], R3 ;  /* 0x0000000346002986 */ /* 0x000be2000c101514 */
[C---:B------:R-:W-:Y:S01]  /*40ba0*/  LEA.HI.X.SX32 R69, R72.reuse, R0, 0x1, P5 ;  /* 0x0000000048457211 */ /* 0x040fe200028f0eff */
[----:B------:R-:W-:Y:S01]  /*40bb0*/  VIADD R72, R72, UR5 ;  /* 0x0000000548487c36 */ /* 0x000fe20008000000 */
[----:B-----5:R-:W-:-:S05]  /*40bc0*/  PRMT R3, R93, 0x7610, R3 ;  /* 0x000076105d037816 */ /* 0x020fca0000000003 */
[----:B------:R1:W-:Y:S01]  /*40bd0*/  @P3 STG.E.U16 desc[UR20][R68.64], R3 ;  /* 0x0000000344003986 */ /* 0x0003e2000c101514 */
[C---:B------:R-:W-:Y:S01]  /*40be0*/  VIADD R71, R72.reuse, UR5 ;  /* 0x0000000548477c36 */ /* 0x040fe20008000000 */
[----:B-1----:R-:W-:-:S04]  /*40bf0*/  LEA R68, P5, R72, R2, 0x1 ;  /* 0x0000000248447211 */ /* 0x002fc800078a08ff */
[----:B------:R-:W-:Y:S02]  /*40c00*/  LEA.HI.X.SX32 R69, R72, R0, 0x1, P5 ;  /* 0x0000000048457211 */ /* 0x000fe400028f0eff */
[----:B--2---:R-:W-:Y:S01]  /*40c10*/  ISETP.LT.AND P2, PT, R78, UR6, !P1 ;  /* 0x000000064e007c0c */ /* 0x004fe2000cf41270 */
[----:B------:R-:W1:Y:S01]  /*40c20*/  LDCU UR6, c[0x0][0x39c] ;  /* 0x00007380ff0677ac */ /* 0x000e620008000800 */
[----:B------:R-:W2:Y:S01]  /*40c30*/  LDL.LU R78, [R1+0x10b4] ;  /* 0x0010b400014e7983 */ /* 0x000ea20000300800 */
[----:B---3--:R-:W-:Y:S01]  /*40c40*/  ISETP.LT.AND P3, PT, R77, UR7, !P1 ;  /* 0x000000074d007c0c */ /* 0x008fe2000cf61270 */
[----:B------:R-:W2:Y:S02]  /*40c50*/  LDCU UR7, c[0x0][0x39c] ;  /* 0x00007380ff0777ac */ /* 0x000ea40008000800 */
[----:B------:R-:W3:Y:S01]  /*40c60*/  LDL.S16 R77, [R1+0x54] ;  /* 0x00005400014d7983 */ /* 0x000ee20000100600 */
[----:B----4-:R-:W-:-:S03]  /*40c70*/  PRMT R73, R76, 0x7610, R73 ;  /* 0x000076104c497816 */ /* 0x010fc60000000049 */
[----:B------:R-:W4:Y:S04]  /*40c80*/  LDL.LU.S16 R93, [R1+0x56] ;  /* 0x00005600015d7983 */ /* 0x000f280000300600 */
[----:B------:R-:W5:Y:S01]  /*40c90*/  LDL.LU R76, [R1+0x1054] ;  /* 0x00105400014c7983 */ /* 0x000f620000300800 */
[----:B------:R-:W-:-:S03]  /*40ca0*/  PRMT R72, R81, 0x7610, R72 ;  /* 0x0000761051487816 */ /* 0x000fc60000000048 */
[----:B------:R1:W-:Y:S01]  /*40cb0*/  @P4 STG.E.U16 desc[UR20][R68.64], R73 ;  /* 0x0000004944004986 */ /* 0x0003e2000c101514 */
[----:B0-----:R-:W-:Y:S01]  /*40cc0*/  ISETP.LT.AND P4, PT, R75, UR4, !P1 ;  /* 0x000000044b007c0c */ /* 0x001fe2000cf81270 */
[C---:B------:R-:W-:Y:S01]  /*40cd0*/  VIADD R3, R71.reuse, UR5 ;  /* 0x0000000547037c36 */ /* 0x040fe20008000000 */
[C---:B------:R-:W-:Y:S01]  /*40ce0*/  LEA R70, P5, R71.reuse, R2, 0x1 ;  /* 0x0000000247467211 */ /* 0x040fe200078a08ff */
[----:B------:R-:W5:Y:S01]  /*40cf0*/  LDL.S16 R81, [R1+0x58] ;  /* 0x0000580001517983 */ /* 0x000f620000100600 */
[----:B------:R-:W5:Y:S03]  /*40d00*/  LDCU UR4, c[0x0][0x39c] ;  /* 0x00007380ff0477ac */ /* 0x000f660008000800 */
[----:B------:R-:W5:Y:S01]  /*40d10*/  LDL.LU R75, [R1+0x106c] ;  /* 0x00106c00014b7983 */ /* 0x000f620000300800 */
[----:B------:R-:W-:Y:S02]  /*40d20*/  LEA.HI.X.SX32 R71, R71, R0, 0x1, P5 ;  /* 0x0000000047477211 */ /* 0x000fe400028f0eff */
[----:B-1----:R-:W-:-:S03]  /*40d30*/  LEA R68, P5, R3, R2, 0x1 ;  /* 0x0000000203447211 */ /* 0x002fc600078a08ff */
[----:B------:R0:W-:Y:S01]  /*40d40*/  @P0 STG.E.U16 desc[UR20][R70.64], R72 ;  /* 0x0000004846000986 */ /* 0x0001e2000c101514 */
[----:B------:R-:W-:Y:S02]  /*40d50*/  LEA.HI.X.SX32 R69, R3, R0, 0x1, P5 ;  /* 0x0000000003457211 */ /* 0x000fe400028f0eff */
[----:B------:R-:W-:Y:S01]  /*40d60*/  ISETP.LT.AND P0, PT, R79, UR6, !P1 ;  /* 0x000000064f007c0c */ /* 0x000fe2000cf01270 */
[----:B------:R-:W-:Y:S01]  /*40d70*/  VIADD R3, R3, UR5 ;  /* 0x0000000503037c36 */ /* 0x000fe20008000000 */
[----:B------:R-:W5:Y:S01]  /*40d80*/  LDL.LU R79, [R1+0x10b0] ;  /* 0x0010b000014f7983 */ /* 0x000f620000300800 */
[----:B------:R-:W1:Y:S01]  /*40d90*/  LDCU UR6, c[0x0][0x39c] ;  /* 0x00007380ff0677ac */ /* 0x000e620008000800 */
[----:B0-----:R-:W-:Y:S01]  /*40da0*/  PRMT R70, R92, 0x7610, R70 ;  /* 0x000076105c467816 */ /* 0x001fe20000000046 */
[----:B------:R-:W-:-:S04]  /*40db0*/  VIADD R71, R3, UR5 ;  /* 0x0000000503477c36 */ /* 0x000fc80008000000 */
[----:B------:R0:W-:Y:S01]  /*40dc0*/  @P2 STG.E.U16 desc[UR20][R68.64], R70 ;  /* 0x0000004644002986 */ /* 0x0001e2000c101514 */
[----:B------:R-:W-:Y:S01]  /*40dd0*/  VIADD R72, R71, UR5 ;  /* 0x0000000547487c36 */ /* 0x000fe20008000000 */
[----:B0-----:R-:W-:-:S04]  /*40de0*/  LEA R68, P5, R3, R2, 0x1 ;  /* 0x0000000203447211 */ /* 0x001fc800078a08ff */
[----:B------:R-:W-:Y:S02]  /*40df0*/  LEA.HI.X.SX32 R69, R3, R0, 0x1, P5 ;  /* 0x0000000003457211 */ /* 0x000fe400028f0eff */
[----:B------:R-:W-:-:S04]  /*40e00*/  LEA R70, P5, R71, R2, 0x1 ;  /* 0x0000000247467211 */ /* 0x000fc800078a08ff */
[----:B------:R-:W-:Y:S02]  /*40e10*/  LEA.HI.X.SX32 R71, R71, R0, 0x1, P5 ;  /* 0x0000000047477211 */ /* 0x000fe400028f0eff */
[----:B--2---:R-:W-:Y:S01]  /*40e20*/  ISETP.LT.AND P2, PT, R78, UR7, !P1 ;  /* 0x000000074e007c0c */ /* 0x004fe2000cf41270 */
[----:B------:R-:W0:Y:S01]  /*40e30*/  LDCU UR7, c[0x0][0x39c] ;  /* 0x00007380ff0777ac */ /* 0x000e220008000800 */
[----:B------:R-:W2:Y:S04]  /*40e40*/  LDL.LU.S16 R78, [R1+0x5a] ;  /* 0x00005a00014e7983 */ /* 0x000ea80000300600 */
[----:B------:R-:W2:Y:S01]  /*40e50*/  LDL.S16 R92, [R1+0x5c] ;  /* 0x00005c00015c7983 */ /* 0x000ea20000100600 */
[----:B---3--:R-:W-:-:S03]  /*40e60*/  PRMT R73, R77, 0x7610, R73 ;  /* 0x000076104d497816 */ /* 0x008fc60000000049 */
[----:B------:R-:W3:Y:S01]  /*40e70*/  LDL.LU R77, [R1+0x10ac] ;  /* 0x0010ac00014d7983 */ /* 0x000ee20000300800 */
[----:B----4-:R-:W-:-:S03]  /*40e80*/  PRMT R3, R93, 0x7610, R3 ;  /* 0x000076105d037816 */ /* 0x010fc60000000003 */
[----:B------:R4:W-:Y:S01]  /*40e90*/  @P3 STG.E.U16 desc[UR20][R68.64], R73 ;  /* 0x0000004944003986 */ /* 0x0009e2000c101514 */
[----:B-----5:R-:W-:Y:S01]  /*40ea0*/  ISETP.LT.AND P3, PT, R76, UR4, !P1 ;  /* 0x000000044c007c0c */ /* 0x020fe2000cf61270 */
[----:B------:R-:W3:Y:S02]  /*40eb0*/  LDCU UR4, c[0x0][0x39c] ;  /* 0x00007380ff0477ac */ /* 0x000ee40008000800 */
[----:B------:R-:W5:Y:S04]  /*40ec0*/  LDL.LU.S16 R93, [R1+0x5e] ;  /* 0x00005e00015d7983 */ /* 0x000f680000300600 */
[----:B------:R-:W5:Y:S04]  /*40ed0*/  LDL.LU R76, [R1+0x10a8] ;  /* 0x0010a800014c7983 */ /* 0x000f680000300800 */
[----:B------:R0:W-:Y:S01]  /*40ee0*/  @P4 STG.E.U16 desc[UR20][R70.64], R3 ;  /* 0x0000000346004986 */ /* 0x0001e2000c101514 */
[----:B-1----:R-:W-:Y:S01]  /*40ef0*/  ISETP.LT.AND P4, PT, R75, UR6, !P1 ;  /* 0x000000064b007c0c */ /* 0x002fe2000cf81270 */
[----:B------:R-:W1:Y:S02]  /*40f00*/  LDCU UR6, c[0x0][0x39c] ;  /* 0x00007380ff0677ac */ /* 0x000e640008000800 */
[----:B------:R-:W5:Y:S01]  /*40f10*/  LDL.LU R75, [R1+0x103c] ;  /* 0x00103c00014b7983 */ /* 0x000f620000300800 */
[----:B----4-:R-:W-:-:S04]  /*40f20*/  LEA R68, P5, R72, R2, 0x1 ;  /* 0x0000000248447211 */ /* 0x010fc800078a08ff */
[C---:B------:R-:W-:Y:S02]  /*40f30*/  LEA.HI.X.SX32 R69, R72.reuse, R0, 0x1, P5 ;  /* 0x0000000048457211 */ /* 0x040fe400028f0eff */
[----:B0-----:R-:W-:Y:S01]  /*40f40*/  PRMT R3, R81, 0x7610, R3 ;  /* 0x0000761051037816 */ /* 0x001fe20000000003 */
[----:B------:R-:W-:Y:S01]  /*40f50*/  VIADD R72, R72, UR5 ;  /* 0x0000000548487c36 */ /* 0x000fe20008000000 */
[----:B------:R-:W4:Y:S04]  /*40f60*/  LDL.S16 R81, [R1+0x60] ;  /* 0x0000600001517983 */ /* 0x000f280000100600 */
[----:B------:R0:W-:Y:S01]  /*40f70*/  @P0 STG.E.U16 desc[UR20][R68.64], R3 ;  /* 0x0000000344000986 */ /* 0x0001e2000c101514 */
[----:B------:R-:W-:Y:S01]  /*40f80*/  ISETP.LT.AND P0, PT, R79, UR7, !P1 ;  /* 0x000000074f007c0c */ /* 0x000fe2000cf01270 */
[C---:B------:R-:W-:Y:S01]  /*40f90*/  VIADD R71, R72.reuse, UR5 ;  /* 0x0000000548477c36 */ /* 0x040fe20008000000 */
[----:B------:R-:W1:Y:S01]  /*40fa0*/  LDCU UR7, c[0x0][0x39c] ;  /* 0x00007380ff0777ac */ /* 0x000e620008000800 */
[----:B------:R-:W4:Y:S01]  /*40fb0*/  LDL.LU.S16 R79, [R1+0x62] ;  /* 0x00006200014f7983 */ /* 0x000f220000300600 */
[----:B0-----:R-:W-:Y:S01]  /*40fc0*/  LEA R68, P5, R72, R2, 0x1 ;  /* 0x0000000248447211 */ /* 0x001fe200078a08ff */
[----:B------:R-:W-:-:S03]  /*40fd0*/  VIADD R3, R71, UR5 ;  /* 0x0000000547037c36 */ /* 0x000fc60008000000 */
[----:B------:R-:W-:Y:S02]  /*40fe0*/  LEA.HI.X.SX32 R69, R72, R0, 0x1, P5 ;  /* 0x0000000048457211 */ /* 0x000fe400028f0eff */
        /* <DEDUP_REMOVED lines=13> */
[----:B-----5:R-:W-:Y:S02]  /*410c0*/  PRMT R70, R93, 0x7610, R70 ;  /* 0x000076105d467816 */ /* 0x020fe40000000046 */
[----:B-1----:R-:W-:-:S03]  /*410d0*/  ISETP.LT.AND P3, PT, R76, UR6, !P1 ;  /* 0x000000064c007c0c */ /* 0x002fc6000cf61270 */
[----:B------:R0:W-:Y:S01]  /*410e0*/  @P4 STG.E.U16 desc[UR20][R68.64], R70 ;  /* 0x0000004644004986 */ /* 0x0001e2000c101514 */
[----:B------:R-:W-:Y:S01]  /*410f0*/  VIADD R3, R3, UR5 ;  /* 0x0000000503037c36 */ /* 0x000fe20008000000 */
[----:B------:R-:W3:Y:S02]  /*41100*/  LDCU UR6, c[0x0][0x39c] ;  /* 0x00007380ff0677ac */ /* 0x000ee40008000800 */
[----:B------:R-:W5:Y:S01]  /*41110*/  LDL.LU R76, [R1+0x1068] ;  /* 0x00106800014c7983 */ /* 0x000f620000300800 */
[----:B------:R-:W-:Y:S01]  /*41120*/  ISETP.LT.AND P4, PT, R75, UR7, !P1 ;  /* 0x000000074b007c0c */ /* 0x000fe2000cf81270 */
[C---:B------:R-:W-:Y:S02]  /*41130*/  VIADD R71, R3.reuse, UR5 ;  /* 0x0000000503477c36 */ /* 0x040fe40008000000 */
[----:B------:R-:W5:Y:S01]  /*41140*/  LDL.LU.S16 R75, [R1+0x66] ;  /* 0x00006600014b7983 */ /* 0x000f620000300600 */
[----:B------:R-:W1:Y:S01]  /*41150*/  LDCU UR7, c[0x0][0x39c] ;  /* 0x00007380ff0777ac */ /* 0x000e620008000800 */
[----:B0-----:R-:W-:-:S02]  /*41160*/  LEA R68, P5, R3, R2, 0x1 ;  /* 0x0000000203447211 */ /* 0x001fc400078a08ff */
[----:B------:R-:W5:Y:S02]  /*41170*/  LDL.S16 R93, [R1+0x6c] ;  /* 0x00006c00015d7983 */ /* 0x000f640000100600 */
[----:B------:R-:W-:Y:S02]  /*41180*/  LEA.HI.X.SX32 R69, R3, R0, 0x1, P5 ;  /* 0x0000000003457211 */ /* 0x000fe400028f0eff */
[----:B----4-:R-:W-:Y:S01]  /*41190*/  PRMT R73, R81, 0x7610, R73 ;  /* 0x0000761051497816 */ /* 0x010fe20000000049 */
[C---:B------:R-:W-:Y:S01]  /*411a0*/  VIADD R72, R71.reuse, UR5 ;  /* 0x0000000547487c36 */ /* 0x040fe20008000000 */
[----:B------:R-:W-:Y:S02]  /*411b0*/  LEA R70, P5, R71, R2, 0x1 ;  /* 0x0000000247467211 */ /* 0x000fe400078a08ff */
[----:B------:R-:W-:Y:S02]  /*411c0*/  PRMT R3, R79, 0x7610, R3 ;  /* 0x000076104f037816 */ /* 0x000fe40000000003 */
[----:B------:R-:W4:Y:S01]  /*411d0*/  LDL.LU R79, [R1+0x1108] ;  /* 0x00110800014f7983 */ /* 0x000f220000300800 */
[----:B------:R-:W-:-:S03]  /*411e0*/  LEA.HI.X.SX32 R71, R71, R0, 0x1, P5 ;  /* 0x0000000047477211 */ /* 0x000fc600028f0eff */
[----:B------:R0:W-:Y:S04]  /*411f0*/  @P0 STG.E.U16 desc[UR20][R68.64], R73 ;  /* 0x0000004944000986 */ /* 0x0001e8000c101514 */
[----:B------:R-:W4:Y:S04]  /*41200*/  LDL.LU.S16 R81, [R1+0x6e] ;  /* 0x00006e0001517983 */ /* 0x000f280000300600 */
[----:B------:R1:W-:Y:S01]  /*41210*/  @P2 STG.E.U16 desc[UR20][R70.64], R3 ;  /* 0x0000000346002986 */ /* 0x0003e2000c101514 */
[----:B0-----:R-:W-:-:S04]  /*41220*/  LEA R68, P5, R72, R2, 0x1 ;  /* 0x0000000248447211 */ /* 0x001fc800078a08ff */
[----:B------:R-:W-:Y:S02]  /*41230*/  LEA.HI.X.SX32 R69, R72, R0, 0x1, P5 ;  /* 0x0000000048457211 */ /* 0x000fe400028f0eff */
[----:B--2---:R-:W-:Y:S01]  /*41240*/  ISETP.LT.AND P0, PT, R78, UR4, !P1 ;  /* 0x000000044e007c0c */ /* 0x004fe2000cf01270 */
[----:B------:R-:W4:Y:S01]  /*41250*/  LDCU UR4, c[0x0][0x39c] ;  /* 0x00007380ff0477ac */ /* 0x000f220008000800 */
[----:B------:R-:W2:Y:S01]  /*41260*/  LDL.LU R78, [R1+0x1038] ;  /* 0x00103800014e7983 */ /* 0x000ea20000300800 */
[----:B-1----:R-:W-:-:S05]  /*41270*/  PRMT R3, R92, 0x7610, R3 ;  /* 0x000076105c037816 */ /* 0x002fca0000000003 */
[----:B------:R0:W-:Y:S01]  /*41280*/  @P3 STG.E.U16 desc[UR20][R68.64], R3 ;  /* 0x0000000344003986 */ /* 0x0001e2000c101514 */
[----:B---3--:R-:W-:Y:S02]  /*41290*/  ISETP.LT.AND P2, PT, R77, UR6, !P1 ;  /* 0x000000064d007c0c */ /* 0x008fe4000cf41270 */
[----:B-----5:R-:W-:Y:S01]  /*412a0*/  PRMT R73, R75, 0x7610, R73 ;  /* 0x000076104b497816 */ /* 0x020fe20000000049 */
[----:B------:R-:W3:Y:S01]  /*412b0*/  LDL.LU R77, [R1+0x1064] ;  /* 0x00106400014d7983 */ /* 0x000ee20000300800 */
[----:B------:R-:W-:Y:S01]  /*412c0*/  ISETP.LT.AND P3, PT, R76, UR7, !P1 ;  /* 0x000000074c007c0c */ /* 0x000fe2000cf61270 */
[----:B------:R-:W-:Y:S01]  /*412d0*/  VIADD R72, R72, UR5 ;  /* 0x0000000548487c36 */ /* 0x000fe20008000000 */
[----:B------:R-:W2:Y:S01]  /*412e0*/  LDCU UR6, c[0x0][0x39c] ;  /* 0x00007380ff0677ac */ /* 0x000ea20008000800 */
[----:B------:R-:W5:Y:S01]  /*412f0*/  LDL.S16 R76, [R1+0x70] ;  /* 0x00007000014c7983 */ /* 0x000f620000100600 */
[----:B------:R-:W3:Y:S03]  /*41300*/  LDCU UR7, c[0x0][0x39c] ;  /* 0x00007380ff0777ac */ /* 0x000ee60008000800 */
[----:B------:R-:W5:Y:S04]  /*41310*/  LDL.LU.S16 R92, [R1+0x72] ;  /* 0x00007200015c7983 */ /* 0x000f680000300600 */
[----:B------:R-:W5:Y:S01]  /*41320*/  LDL.LU R75, [R1+0x1104] ;  /* 0x00110400014b7983 */ /* 0x000f620000300800 */
        /* <DEDUP_REMOVED lines=8> */
[----:B----4-:R-:W-:Y:S01]  /*413b0*/  ISETP.LT.AND P4, PT, R79, UR4, !P1 ;  /* 0x000000044f007c0c */ /* 0x010fe2000cf81270 */
[----:B------:R-:W4:Y:S01]  /*413c0*/  LDL.S16 R93, [R1+0x78] ;  /* 0x00007800015d7983 */ /* 0x000f220000100600 */
[----:B------:R-:W1:Y:S03]  /*413d0*/  LDCU UR4, c[0x0][0x39c] ;  /* 0x00007380ff0477ac */ /* 0x000e660008000800 */
[----:B------:R-:W4:Y:S01]  /*413e0*/  LDL.LU R79, [R1+0xed0] ;  /* 0x000ed000014f7983 */ /* 0x000f220000300800 */
[----:B0-----:R-:W-:-:S03]  /*413f0*/  LEA R68, P5, R3, R2, 0x1 ;  /* 0x0000000203447211 */ /* 0x001fc600078a08ff */
[----:B------:R0:W-:Y:S01]  /*41400*/  @P0 STG.E.U16 desc[UR20][R70.64], R72 ;  /* 0x0000004846000986 */ /* 0x0001e2000c101514 */
[C---:B------:R-:W-:Y:S01]  /*41410*/  LEA.HI.X.SX32 R69, R3.reuse, R0, 0x1, P5 ;  /* 0x0000000003457211 */ /* 0x040fe200028f0eff */
[----:B------:R-:W-:Y:S01]  /*41420*/  VIADD R3, R3, UR5 ;  /* 0x0000000503037c36 */ /* 0x000fe20008000000 */
[----:B0-----:R-:W-:-:S05]  /*41430*/  PRMT R70, R81, 0x7610, R70 ;  /* 0x0000761051467816 */ /* 0x001fca0000000046 */
[----:B------:R0:W-:Y:S01]  /*41440*/  @P2 STG.E.U16 desc[UR20][R68.64], R70 ;  /* 0x0000004644002986 */ /* 0x0001e2000c101514 */
[C---:B------:R-:W-:Y:S01]  /*41450*/  VIADD R71, R3.reuse, UR5 ;  /* 0x0000000503477c36 */ /* 0x040fe20008000000 */
[----:B0-----:R-:W-:-:S04]  /*41460*/  LEA R68, P5, R3, R2, 0x1 ;  /* 0x0000000203447211 */ /* 0x001fc800078a08ff */
[----:B------:R-:W-:Y:S02]  /*41470*/  LEA.HI.X.SX32 R69, R3, R0, 0x1, P5 ;  /* 0x0000000003457211 */ /* 0x000fe400028f0eff */
[----:B--2---:R-:W-:Y:S01]  /*41480*/  ISETP.LT.AND P0, PT, R78, UR6, !P1 ;  /* 0x000000064e007c0c */ /* 0x004fe2000cf01270 */
[----:B------:R-:W4:Y:S01]  /*41490*/  LDCU UR6, c[0x0][0x39c] ;  /* 0x00007380ff0677ac */ /* 0x000f220008000800 */
[----:B------:R-:W2:Y:S01]  /*414a0*/  LDL.LU R78, [R1+0x1100] ;  /* 0x00110000014e7983 */ /* 0x000ea20000300800 */
[----:B---3--:R-:W-:Y:S01]  /*414b0*/  ISETP.LT.AND P2, PT, R77, UR7, !P1 ;  /* 0x000000074d007c0c */ /* 0x008fe2000cf41270 */
[----:B------:R-:W2:Y:S02]  /*414c0*/  LDCU UR7, c[0x0][0x39c] ;  /* 0x00007380ff0777ac */ /* 0x000ea40008000800 */
[----:B------:R-:W3:Y:S01]  /*414d0*/  LDL.LU.S16 R77, [R1+0x7a] ;  /* 0x00007a00014d7983 */ /* 0x000ee20000300600 */
[----:B-----5:R-:W-:-:S03]  /*414e0*/  PRMT R73, R76, 0x7610, R73 ;  /* 0x000076104c497816 */ /* 0x020fc60000000049 */
[----:B------:R-:W5:Y:S04]  /*414f0*/  LDL.S16 R81, [R1+0x80] ;  /* 0x0000800001517983 */ /* 0x000f680000100600 */
[----:B------:R-:W5:Y:S01]  /*41500*/  LDL.LU R76, [R1+0x1130] ;  /* 0x00113000014c7983 */ /* 0x000f620000300800 */
[----:B------:R-:W-:-:S03]  /*41510*/  PRMT R3, R92, 0x7610, R3 ;  /* 0x000076105c037816 */ /* 0x000fc60000000003 */
[----:B------:R0:W-:Y:S01]  /*41520*/  @P3 STG.E.U16 desc[UR20][R68.64], R73 ;  /* 0x0000004944003986 */ /* 0x0001e2000c101514 */
[----:B-1----:R-:W-:Y:S01]  /*41530*/  ISETP.LT.AND P3, PT, R75, UR4, !P1 ;  /* 0x000000044b007c0c */ /* 0x002fe2000cf61270 */
[C---:B------:R-:W-:Y:S01]  /*41540*/  VIADD R72, R71.reuse, UR5 ;  /* 0x0000000547487c36 */ /* 0x040fe20008000000 */
[C---:B------:R-:W-:Y:S01]  /*41550*/  LEA R70, P5, R71.reuse, R2, 0x1 ;  /* 0x0000000247467211 */ /* 0x040fe200078a08ff */
[----:B------:R-:W5:Y:S01]  /*41560*/  LDL.LU.S16 R92, [R1+0x82] ;  /* 0x00008200015c7983 */ /* 0x000f620000300600 */
[----:B------:R-:W1:Y:S03]  /*41570*/  LDCU UR4, c[0x0][0x39c] ;  /* 0x00007380ff0477ac */ /* 0x000e660008000800 */
[----:B------:R-:W5:Y:S01]  /*41580*/  LDL.LU R75, [R1+0x1060] ;  /* 0x00106000014b7983 */ /* 0x000f620000300800 */
[----:B------:R-:W-:Y:S02]  /*41590*/  LEA.HI.X.SX32 R71, R71, R0, 0x1, P5 ;  /* 0x0000000047477211 */ /* 0x000fe400028f0eff */
[----:B0-----:R-:W-:-:S03]  /*415a0*/  LEA R68, P5, R72, R2, 0x1 ;  /* 0x0000000248447211 */ /* 0x001fc600078a08ff */
[----:B------:R0:W-:Y:S01]  /*415b0*/  @P4 STG.E.U16 desc[UR20][R70.64], R3 ;  /* 0x0000000346004986 */ /* 0x0001e2000c101514 */
[C---:B------:R-:W-:Y:S02]  /*415c0*/  LEA.HI.X.SX32 R69, R72.reuse, R0, 0x1, P5 ;  /* 0x0000000048457211 */ /* 0x040fe400028f0eff */
[----:B----4-:R-:W-:Y:S01]  /*415d0*/  ISETP.LT.AND P4, PT, R79, UR6, !P1 ;  /* 0x000000064f007c0c */ /* 0x010fe2000cf81270 */
[----:B------:R-:W-:Y:S01]  /*415e0*/  VIADD R72, R72, UR5 ;  /* 0x0000000548487c36 */ /* 0x000fe20008000000 */
[----:B------:R-:W4:Y:S01]  /*415f0*/  LDL.LU R79, [R1+0x10fc] ;  /* 0x0010fc00014f7983 */ /* 0x000f220000300800 */
[----:B------:R-:W1:Y:S01]  /*41600*/  LDCU UR6, c[0x0][0x39c] ;  /* 0x00007380ff0677ac */ /* 0x000e620008000800 */
[----:B0-----:R-:W-:Y:S02]  /*41610*/  PRMT R3, R93, 0x7610, R3 ;  /* 0x000076105d037816 */ /* 0x001fe40000000003 */
[----:B------:R-:W-:-:S03]  /*41620*/  LEA R70, P5, R72, R2, 0x1 ;  /* 0x0000000248467211 */ /* 0x000fc600078a08ff */
[----:B------:R0:W-:Y:S01]  /*41630*/  @P0 STG.E.U16 desc[UR20][R68.64], R3 ;  /* 0x0000000344000986 */ /* 0x0001e2000c101514 */
[C---:B------:R-:W-:Y:S01]  /*41640*/  LEA.HI.X.SX32 R71, R72.reuse, R0, 0x1, P5 ;  /* 0x0000000048477211 */ /* 0x040fe200028f0eff */
[----:B0-----:R-:W-:-:S05]  /*41650*/  VIADD R69, R72, UR5 ;  /* 0x0000000548457c36 */ /* 0x001fca0008000000 */
[C---:B------:R-:W-:Y:S01]  /*41660*/  LEA R68, P5, R69.reuse, R2, 0x1 ;  /* 0x0000000245447211 */ /* 0x040fe200078a08ff */
[----:B------:R-:W-:-:S03]  /*41670*/  VIADD R3, R69, UR5 ;  /* 0x0000000545037c36 */ /* 0x000fc60008000000 */
[----:B------:R-:W-:Y:S02]  /*41680*/  LEA.HI.X.SX32 R69, R69, R0, 0x1, P5 ;  /* 0x0000000045457211 */ /* 0x000fe400028f0eff */
[----:B--2---:R-:W-:Y:S01]  /*41690*/  ISETP.LT.AND P0, PT, R78, UR7, !P1 ;  /* 0x000000074e007c0c */ /* 0x004fe2000cf01270 */
[----:B------:R-:W4:Y:S01]  /*416a0*/  LDCU UR7, c[0x0][0x39c] ;  /* 0x00007380ff0777ac */ /* 0x000f220008000800 */
[----:B------:R-:W2:Y:S04]  /*416b0*/  LDL.S16 R78, [R1+0x88] ;  /* 0x00008800014e7983 */ /* 0x000ea80000100600 */
[----:B------:R-:W2:Y:S01]  /*416c0*/  LDL.LU.S16 R93, [R1+0x8a] ;  /* 0x00008a00015d7983 */ /* 0x000ea20000300600 */
[----:B---3--:R-:W-:-:S03]  /*416d0*/  PRMT R73, R77, 0x7610, R73 ;  /* 0x000076104d497816 */ /* 0x008fc60000000049 */
[----:B------:R-:W3:Y:S01]  /*416e0*/  LDL.LU R77, [R1+0x112c] ;  /* 0x00112c00014d7983 */ /* 0x000ee20000300800 */
[----:B-----5:R-:W-:-:S03]  /*416f0*/  PRMT R72, R81, 0x7610, R72 ;  /* 0x0000761051487816 */ /* 0x020fc60000000048 */
[----:B------:R0:W-:Y:S01]  /*41700*/  @P2 STG.E.U16 desc[UR20][R70.64], R73 ;  /* 0x0000004946002986 */ /* 0x0001e2000c101514 */
[----:B-1----:R-:W-:Y:S01]  /*41710*/  ISETP.LT.AND P2, PT, R76, UR4, !P1 ;  /* 0x000000044c007c0c */ /* 0x002fe2000cf41270 */
[----:B------:R-:W3:Y:S02]  /*41720*/  LDCU UR4, c[0x0][0x39c] ;  /* 0x00007380ff0477ac */ /* 0x000ee40008000800 */
[----:B------:R-:W5:Y:S04]  /*41730*/  LDL.S16 R81, [R1+0x90] ;  /* 0x0000900001517983 */ /* 0x000f680000100600 */
[----:B------:R-:W5:Y:S04]  /*41740*/  LDL.LU R76, [R1+0x10f8] ;  /* 0x0010f800014c7983 */ /* 0x000f680000300800 */
[----:B------:R1:W-:Y:S01]  /*41750*/  @P3 STG.E.U16 desc[UR20][R68.64], R72 ;  /* 0x0000004844003986 */ /* 0x0003e2000c101514 */
[----:B------:R-:W-:Y:S01]  /*41760*/  ISETP.LT.AND P3, PT, R75, UR6, !P1 ;  /* 0x000000064b007c0c */ /* 0x000fe2000cf61270 */
[----:B------:R-:W2:Y:S02]  /*41770*/  LDCU UR6, c[0x0][0x39c] ;  /* 0x00007380ff0677ac */ /* 0x000ea40008000800 */
[----:B------:R-:W5:Y:S01]  /*41780*/  LDL.LU R75, [R1+0xed8] ;  /* 0x000ed800014b7983 */ /* 0x000f620000300800 */
[----:B0-----:R-:W-:-:S04]  /*41790*/  LEA R70, P5, R3, R2, 0x1 ;  /* 0x0000000203467211 */ /* 0x001fc800078a08ff */
[C---:B------:R-:W-:Y:S02]  /*417a0*/  LEA.HI.X.SX32 R71, R3.reuse, R0, 0x1, P5 ;  /* 0x0000000003477211 */ /* 0x040fe400028f0eff */
[----:B-1----:R-:W-:Y:S01]  /*417b0*/  PRMT R68, R92, 0x7610, R68 ;  /* 0x000076105c447816 */ /* 0x002fe20000000044 */
[----:B------:R-:W-:-:S04]  /*417c0*/  VIADD R3, R3, UR5 ;  /* 0x0000000503037c36 */ /* 0x000fc80008000000 */
[----:B------:R0:W-:Y:S01]  /*417d0*/  @P4 STG.E.U16 desc[UR20][R70.64], R68 ;  /* 0x0000004446004986 */ /* 0x0001e2000c101514 */
[----:B----4-:R-:W-:Y:S01]  /*417e0*/  ISETP.LT.AND P4, PT, R79, UR7, !P1 ;  /* 0x000000074f007c0c */ /* 0x010fe2000cf81270 */
[C---:B------:R-:W-:Y:S01]  /*417f0*/  VIADD R69, R3.reuse, UR5 ;  /* 0x0000000503457c36 */ /* 0x040fe20008000000 */
[----:B------:R-:W1:Y:S01]  /*41800*/  LDCU UR7, c[0x0][0x39c] ;  /* 0x00007380ff0777ac */ /* 0x000e620008000800 */
[----:B------:R-:W4:Y:S04]  /*41810*/  LDL.LU.S16 R79, [R1+0x92] ;  /* 0x00009200014f7983 */ /* 0x000f280000300600 */
[----:B------:R-:W4:Y:S01]  /*41820*/  LDL.S16 R92, [R1+0x98] ;  /* 0x00009800015c7983 */ /* 0x000f220000100600 */
        /* <DEDUP_REMOVED lines=9> */
[----:B------:R-:W2:Y:S04]  /*418c0*/  LDL.LU.S16 R93, [R1+0x9a] ;  /* 0x00009a00015d7983 */ /* 0x000ea80000300600 */
[----:B------:R5:W-:Y:S01]  /*418d0*/  @P2 STG.E.U16 desc[UR20][R68.64], R3 ;  /* 0x0000000344002986 */ /* 0x000be2000c101514 */
[----:B0-----:R-:W-:-:S04]  /*418e0*/  LEA R70, P5, R72, R2, 0x1 ;  /* 0x0000000248467211 */ /* 0x001fc800078a08ff */
[----:B------:R-:W-:Y:S02]  /*418f0*/  LEA.HI.X.SX32 R71, R72, R0, 0x1, P5 ;  /* 0x0000000048477211 */ /* 0x000fe400028f0eff */
[----:B---3--:R-:W-:Y:S01]  /*41900*/  ISETP.LT.AND P0, PT, R77, UR4, !P1 ;  /* 0x000000044d007c0c */ /* 0x008fe2000cf01270 */
[----:B------:R-:W2:Y:S01]  /*41910*/  LDCU UR4, c[0x0][0x39c] ;  /* 0x00007380ff0477ac */ /* 0x000ea20008000800 */
[----:B------:R-:W3:Y:S01]  /*41920*/  LDL.LU R77, [R1+0x1140] ;  /* 0x00114000014d7983 */ /* 0x000ee20000300800 */
[----:B-----5:R-:W-:Y:S02]  /*41930*/  PRMT R3, R81, 0x7610, R3 ;  /* 0x0000761051037816 */ /* 0x020fe40000000003 */
[----:B------:R-:W-:-:S03]  /*41940*/  ISETP.LT.AND P2, PT, R76, UR6, !P1 ;  /* 0x000000064c007c0c */ /* 0x000fc6000cf41270 */
[----:B------:R0:W-:Y:S01]  /*41950*/  @P3 STG.E.U16 desc[UR20][R70.64], R3 ;  /* 0x0000000346003986 */ /* 0x0001e2000c101514 */
[----:B------:R-:W-:Y:S01]  /*41960*/  VIADD R72, R72, UR5 ;  /* 0x0000000548487c36 */ /* 0x000fe20008000000 */
[----:B------:R-:W3:Y:S02]  /*41970*/  LDCU UR6, c[0x0][0x39c] ;  /* 0x00007380ff0677ac */ /* 0x000ee40008000800 */
[----:B------:R-:W5:Y:S01]  /*41980*/  LDL.LU R76, [R1+0x1128] ;  /* 0x00112800014c7983 */ /* 0x000f620000300800 */
[----:B-1----:R-:W-:-:S03]  /*41990*/  ISETP.LT.AND P3, PT, R75, UR7, !P1 ;  /* 0x000000074b007c0c */ /* 0x002fc6000cf61270 */
[----:B------:R-:W5:Y:S01]  /*419a0*/  LDL.S16 R81, [R1+0xa0] ;  /* 0x0000a00001517983 */ /* 0x000f620000100600 */
[C---:B------:R-:W-:Y:S01]  /*419b0*/  VIADD R69, R72.reuse, UR5 ;  /* 0x0000000548457c36 */ /* 0x040fe20008000000 */
[----:B------:R-:W5:Y:S02]  /*419c0*/  LDCU UR7, c[0x0][0x39c] ;  /* 0x00007380ff0777ac */ /* 0x000f640008000800 */
[----:B------:R-:W5:Y:S01]  /*419d0*/  LDL.LU.S16 R75, [R1+0xa2] ;  /* 0x0000a200014b7983 */ /* 0x000f620000300600 */
[----:B0-----:R-:W-:Y:S01]  /*419e0*/  LEA R70, P5, R72, R2, 0x1 ;  /* 0x0000000248467211 */ /* 0x001fe200078a08ff */
[----:B------:R-:W-:-:S03]  /*419f0*/  VIADD R3, R69, UR5 ;  /* 0x0000000545037c36 */ /* 0x000fc60008000000 */
[----:B------:R-:W-:Y:S02]  /*41a00*/  LEA.HI.X.SX32 R71, R72, R0, 0x1, P5 ;  /* 0x0000000048477211 */ /* 0x000fe400028f0eff */
[----:B------:R-:W-:Y:S02]  /*41a10*/  LEA R68, P5, R69, R2, 0x1 ;  /* 0x0000000245447211 */ /* 0x000fe400078a08ff */
[----:B----4-:R-:W-:Y:S02]  /*41a20*/  PRMT R73, R79, 0x7610, R73 ;  /* 0x000076104f497816 */ /* 0x010fe40000000049 */
[----:B------:R-:W4:Y:S01]  /*41a30*/  LDL.LU R79, [R1+0x113c] ;  /* 0x00113c00014f7983 */ /* 0x000f220000300800 */
[----:B------:R-:W-:Y:S02]  /*41a40*/  LEA.HI.X.SX32 R69, R69, R0, 0x1, P5 ;  /* 0x0000000045457211 */ /* 0x000fe400028f0eff */
[----:B------:R-:W-:Y:S01]  /*41a50*/  PRMT R72, R92, 0x7610, R72 ;  /* 0x000076105c487816 */ /* 0x000fe20000000048 */
[----:B------:R0:W-:Y:S04]  /*41a60*/  @P4 STG.E.U16 desc[UR20][R70.64], R73 ;  /* 0x0000004946004986 */ /* 0x0001e8000c101514 */
[----:B------:R-:W4:Y:S04]  /*41a70*/  LDL.S16 R92, [R1+0xa8] ;  /* 0x0000a800015c7983 */ /* 0x000f280000100600 */
[----:B------:R1:W-:Y:S01]  /*41a80*/  @P0 STG.E.U16 desc[UR20][R68.64], R72 ;  /* 0x0000004844000986 */ /* 0x0003e2000c101514 */
[----:B0-----:R-:W-:-:S04]  /*41a90*/  LEA R70, P5, R3, R2, 0x1 ;  /* 0x0000000203467211 */ /* 0x001fc800078a08ff */
[C---:B------:R-:W-:Y:S01]  /*41aa0*/  LEA.HI.X.SX32 R71, R3.reuse, R0, 0x1, P5 ;  /* 0x0000000003477211 */ /* 0x040fe200028f0eff */
[----:B------:R-:W-:-:S04]  /*41ab0*/  VIADD R3, R3, UR5 ;  /* 0x0000000503037c36 */ /* 0x000fc80008000000 */
[----:B-1----:R-:W-:Y:S01]  /*41ac0*/  VIADD R69, R3, UR5 ;  /* 0x0000000503457c36 */ /* 0x002fe20008000000 */
[----:B--2---:R-:W-:Y:S01]  /*41ad0*/  ISETP.LT.AND P4, PT, R78, UR4, !P1 ;  /* 0x000000044e007c0c */ /* 0x004fe2000cf81270 */
[----:B------:R-:W4:Y:S01]  /*41ae0*/  LDCU UR4, c[0x0][0x39c] ;  /* 0x00007380ff0477ac */ /* 0x000f220008000800 */
[----:B------:R-:W2:Y:S01]  /*41af0*/  LDL.LU R78, [R1+0x1138] ;  /* 0x00113800014e7983 */ /* 0x000ea20000300800 */
[----:B------:R-:W-:-:S05]  /*41b00*/  PRMT R68, R93, 0x7610, R68 ;  /* 0x000076105d447816 */ /* 0x000fca0000000044 */
[----:B------:R0:W-:Y:S02]  /*41b10*/  @P2 STG.E.U16 desc[UR20][R70.64], R68 ;  /* 0x0000004446002986 */ /* 0x0001e4000c101514 */
[----:B0-----:R-:W-:-:S04]  /*41b20*/  LEA R70, P5, R3, R2, 0x1 ;  /* 0x0000000203467211 */ /* 0x001fc800078a08ff */
[----:B------:R-:W-:Y:S02]  /*41b30*/  LEA.HI.X.SX32 R71, R3, R0, 0x1, P5 ;  /* 0x0000000003477211 */ /* 0x000fe400028f0eff */
[----:B---3--:R-:W-:Y:S01]  /*41b40*/  ISETP.LT.AND P0, PT, R77, UR6, !P1 ;  /* 0x000000064d007c0c */ /* 0x008fe2000cf01270 */
[----:B------:R-:W2:Y:S01]  /*41b50*/  LDCU UR6, c[0x0][0x39c] ;  /* 0x00007380ff0677ac */ /* 0x000ea20008000800 */
[----:B------:R-:W3:Y:S01]  /*41b60*/  LDL.LU R77, [R1+0x1134] ;  /* 0x00113400014d7983 */ /* 0x000ee20000300800 */
[----:B-----5:R-:W-:Y:S01]  /*41b70*/  ISETP.LT.AND P2, PT, R76, UR7, !P1 ;  /* 0x000000074c007c0c */ /* 0x020fe2000cf41270 */
[----:B------:R-:W3:Y:S02]  /*41b80*/  LDCU UR7, c[0x0][0x39c] ;  /* 0x00007380ff0777ac */ /* 0x000ee40008000800 */
[----:B------:R-:W5:Y:S04]  /*41b90*/  LDL.LU.S16 R76, [R1+0xaa] ;  /* 0x0000aa00014c7983 */ /* 0x000f680000300600 */
[----:B------:R-:W5:Y:S01]  /*41ba0*/  LDL.S16 R93, [R1+0xb0] ;  /* 0x0000b000015d7983 */ /* 0x000f620000100600 */
[----:B------:R-:W-:-:S03]  /*41bb0*/  PRMT R3, R75, 0x7610, R3 ;  /* 0x000076104b037816 */ /* 0x000fc60000000003 */
[----:B------:R-:W5:Y:S01]  /*41bc0*/  LDL.LU R75, [R1+0x114c] ;  /* 0x00114c00014b7983 */ /* 0x000f620000300800 */
[----:B------:R-:W-:Y:S01]  /*41bd0*/  PRMT R73, R81, 0x7610, R73 ;  /* 0x0000761051497816 */ /* 0x000fe20000000049 */
[C---:B------:R-:W-:Y:S01]  /*41be0*/  VIADD R72, R69.reuse, UR5 ;  /* 0x0000000545487c36 */ /* 0x040fe20008000000 */
[C---:B------:R-:W-:Y:S01]  /*41bf0*/  LEA R68, P5, R69.reuse, R2, 0x1 ;  /* 0x0000000245447211 */ /* 0x040fe200078a08ff */
[----:B------:R-:W5:Y:S03]  /*41c00*/  LDL.LU.S16 R81, [R1+0xb2] ;  /* 0x0000b20001517983 */ /* 0x000f660000300600 */
[----:B------:R-:W-:Y:S01]  /*41c10*/  LEA.HI.X.SX32 R69, R69, R0, 0x1, P5 ;  /* 0x0000000045457211 */ /* 0x000fe200028f0eff */
[----:B------:R0:W-:Y:S01]  /*41c20*/  @P3 STG.E.U16 desc[UR20][R70.64], R73 ;  /* 0x0000004946003986 */ /* 0x0001e2000c101514 */
[----:B----4-:R-:W-:-:S03]  /*41c30*/  ISETP.LT.AND P3, PT, R79, UR4, !P1 ;  /* 0x000000044f007c0c */ /* 0x010fc6000cf61270 */
[----:B------:R1:W-:Y:S01]  /*41c40*/  @P4 STG.E.U16 desc[UR20][R68.64], R3 ;  /* 0x0000000344004986 */ /* 0x0003e2000c101514 */
[----:B------:R-:W4:Y:S03]  /*41c50*/  LDCU UR4, c[0x0][0x39c] ;  /* 0x00007380ff0477ac */ /* 0x000f260008000800 */
[----:B------:R-:W5:Y:S01]  /*41c60*/  LDL.LU R79, [R1+0xedc] ;  /* 0x000edc00014f7983 */ /* 0x000f620000300800 */
[----:B0-----:R-:W-:-:S04]  /*41c70*/  LEA R70, P5, R72, R2, 0x1 ;  /* 0x0000000248467211 */ /* 0x001fc800078a08ff */
[----:B------:R-:W-:Y:S02]  /*41c80*/  LEA.HI.X.SX32 R71, R72, R0, 0x1, P5 ;  /* 0x0000000048477211 */ /* 0x000fe400028f0eff */
[----:B-1----:R-:W-:Y:S01]  /*41c90*/  PRMT R3, R92, 0x7610, R3 ;  /* 0x000076105c037816 */ /* 0x002fe20000000003 */
[----:B------:R-:W-:-:S04]  /*41ca0*/  VIADD R72, R72, UR5 ;  /* 0x0000000548487c36 */ /* 0x000fc80008000000 */
[----:B------:R0:W-:Y:S01]  /*41cb0*/  @P0 STG.E.U16 desc[UR20][R70.64], R3 ;  /* 0x0000000346000986 */ /* 0x0001e2000c101514 */
[C---:B------:R-:W-:Y:S01]  /*41cc0*/  VIADD R69, R72.reuse, UR5 ;  /* 0x0000000548457c36 */ /* 0x040fe20008000000 */
[----:B0-----:R-:W-:-:S04]  /*41cd0*/  LEA R70, P5, R72, R2, 0x1 ;  /* 0x0000000248467211 */ /* 0x001fc800078a08ff */
[----:B------:R-:W-:Y:S02]  /*41ce0*/  LEA.HI.X.SX32 R71, R72, R0, 0x1, P5 ;  /* 0x0000000048477211 */ /* 0x000fe400028f0eff */
[----:B--2---:R-:W-:Y:S01]  /*41cf0*/  ISETP.LT.AND P4, PT, R78, UR6, !P1 ;  /* 0x000000064e007c0c */ /* 0x004fe2000cf81270 */
[----:B------:R-:W0:Y:S01]  /*41d00*/  LDCU UR6, c[0x0][0x39c] ;  /* 0x00007380ff0677ac */ /* 0x000e220008000800 */
[----:B------:R-:W2:Y:S01]  /*41d10*/  LDL.LU R78, [R1+0xee0] ;  /* 0x000ee000014e7983 */ /* 0x000ea20000300800 */
[----:B---3--:R-:W-:Y:S01]  /*41d20*/  ISETP.LT.AND P0, PT, R77, UR7, !P1 ;  /* 0x000000074d007c0c */ /* 0x008fe2000cf01270 */
[----:B------:R-:W2:Y:S02]  /*41d30*/  LDCU UR7, c[0x0][0x39c] ;  /* 0x00007380ff0777ac */ /* 0x000ea40008000800 */
[----:B------:R-:W3:Y:S04]  /*41d40*/  LDL.S16 R77, [R1+0xb8] ;  /* 0x0000b800014d7983 */ /* 0x000ee80000100600 */
[----:B------:R-:W3:Y:S01]  /*41d50*/  LDL.LU.S16 R92, [R1+0xba] ;  /* 0x0000ba00015c7983 */ /* 0x000ee20000300600 */
[----:B-----5:R-:W-:-:S03]  /*41d60*/  PRMT R73, R76, 0x7610, R73 ;  /* 0x000076104c497816 */ /* 0x020fc60000000049 */
[----:B------:R-:W5:Y:S01]  /*41d70*/  LDL.LU R76, [R1+0x1150] ;  /* 0x00115000014c7983 */ /* 0x000f620000300800 */
[----:B------:R-:W-:-:S03]  /*41d80*/  PRMT R72, R93, 0x7610, R72 ;  /* 0x000076105d487816 */ /* 0x000fc60000000048 */
[----:B------:R1:W-:Y:S01]  /*41d90*/  @P2 STG.E.U16 desc[UR20][R70.64], R73 ;  /* 0x0000004946002986 */ /* 0x0003e2000c101514 */
[----:B----4-:R-:W-:Y:S01]  /*41da0*/  ISETP.LT.AND P2, PT, R75, UR4, !P1 ;  /* 0x000000044b007c0c */ /* 0x010fe2000cf41270 */
[C---:B------:R-:W-:Y:S02]  /*41db0*/  VIADD R3, R69.reuse, UR5 ;  /* 0x0000000545037c36 */ /* 0x040fe40008000000 */
[----:B------:R-:W4:Y:S01]  /*41dc0*/  LDL.S16 R93, [R1+0xbc] ;  /* 0x0000bc00015d7983 */ /* 0x000f220000100600 */
[C---:B------:R-:W-:Y:S01]  /*41dd0*/  LEA R68, P5, R69.reuse, R2, 0x1 ;  /* 0x0000000245447211 */ /* 0x040fe200078a08ff */
[----:B------:R-:W5:Y:S02]  /*41de0*/  LDCU UR4, c[0x0][0x39c] ;  /* 0x00007380ff0477ac */ /* 0x000f640008000800 */
[----:B------:R-:W4:Y:S01]  /*41df0*/  LDL.LU R75, [R1+0x1154] ;  /* 0x00115400014b7983 */ /* 0x000f220000300800 */
[----:B------:R-:W-:Y:S02]  /*41e00*/  LEA.HI.X.SX32 R69, R69, R0, 0x1, P5 ;  /* 0x0000000045457211 */ /* 0x000fe400028f0eff */
[----:B-1----:R-:W-:-:S03]  /*41e10*/  LEA R70, P5, R3, R2, 0x1 ;  /* 0x0000000203467211 */ /* 0x002fc600078a08ff */
[----:B------:R1:W-:Y:S01]  /*41e20*/  @P3 STG.E.U16 desc[UR20][R68.64], R72 ;  /* 0x0000004844003986 */ /* 0x0003e2000c101514 */
[----:B------:R-:W-:Y:S02]  /*41e30*/  LEA.HI.X.SX32 R71, R3, R0, 0x1, P5 ;  /* 0x0000000003477211 */ /* 0x000fe400028f0eff */
[----:B0-----:R-:W-:Y:S01]  /*41e40*/  ISETP.LT.AND P3, PT, R79, UR6, !P1 ;  /* 0x000000064f007c0c */ /* 0x001fe2000cf61270 */
[----:B------:R-:W-:Y:S01]  /*41e50*/  VIADD R3, R3, UR5 ;  /* 0x0000000503037c36 */ /* 0x000fe20008000000 */
[----:B------:R-:W4:Y:S01]  /*41e60*/  LDL.LU R79, [R1+0x1164] ;  /* 0x00116400014f7983 */ /* 0x000f220000300800 */
[----:B------:R-:W4:Y:S01]  /*41e70*/  LDCU UR6, c[0x0][0x39c] ;  /* 0x00007380ff0677ac */ /* 0x000f220008000800 */
[----:B-1----:R-:W-:Y:S01]  /*41e80*/  PRMT R68, R81, 0x7610, R68 ;  /* 0x0000761051447816 */ /* 0x002fe20000000044 */
        /* <DEDUP_REMOVED lines=13> */
[----:B------:R-:W-:-:S03]  /*41f60*/  PRMT R3, R92, 0x7610, R3 ;  /* 0x000076105c037816 */ /* 0x000fc60000000003 */
[----:B------:R1:W-:Y:S04]  /*41f70*/  @P0 STG.E.U16 desc[UR20][R70.64], R73 ;  /* 0x0000004946000986 */ /* 0x0003e8000c101514 */
[----:B------:R-:W3:Y:S01]  /*41f80*/  LDL.LU.S16 R92, [R1+0xc2] ;  /* 0x0000c200015c7983 */ /* 0x000ee20000300600 */
[----:B-----5:R-:W-:-:S03]  /*41f90*/  ISETP.LT.AND P0, PT, R76, UR4, !P1 ;  /* 0x000000044c007c0c */ /* 0x020fc6000cf01270 */
[----:B------:R5:W-:Y:S01]  /*41fa0*/  @P2 STG.E.U16 desc[UR20][R68.64], R3 ;  /* 0x0000000344002986 */ /* 0x000be2000c101514 */
[----:B------:R-:W3:Y:S03]  /*41fb0*/  LDCU UR4, c[0x0][0x39c] ;  /* 0x00007380ff0477ac */ /* 0x000ee60008000800 */
[----:B------:R-:W3:Y:S01]  /*41fc0*/  LDL.LU R76, [R1+0x115c] ;  /* 0x00115c00014c7983 */ /* 0x000ee20000300800 */
[----:B----4-:R-:W-:Y:S01]  /*41fd0*/  ISETP.LT.AND P2, PT, R75, UR6, !P1 ;  /* 0x000000064b007c0c */ /* 0x010fe2000cf41270 */
[----:B------:R-:W4:Y:S02]  /*41fe0*/  LDCU UR6, c[0x0][0x39c] ;  /* 0x00007380ff0677ac */ /* 0x000f240008000800 */
[----:B------:R-:W3:Y:S01]  /*41ff0*/  LDL.LU R75, [R1+0x1144] ;  /* 0x00114400014b7983 */ /* 0x000ee20000300800 */
[----:B-1----:R-:W-:Y:S02]  /*42000*/  LEA R70, P5, R72, R2, 0x1 ;  /* 0x0000000248467211 */ /* 0x002fe400078a08ff */
[----:B-----5:R-:W-:-:S02]  /*42010*/  PRMT R3, R93, 0x7610, R3 ;  /* 0x000076105d037816 */ /* 0x020fc40000000003 */
[C---:B------:R-:W-:Y:S01]  /*42020*/  LEA.HI.X.SX32 R71, R72.reuse, R0, 0x1, P5 ;  /* 0x0000000048477211 */ /* 0x040fe200028f0eff */
[----:B------:R-:W-:-:S04]  /*42030*/  VIADD R72, R72, UR5 ;  /* 0x0000000548487c36 */ /* 0x000fc80008000000 */
[----:B------:R1:W-:Y:S01]  /*42040*/  @P3 STG.E.U16 desc[UR20][R70.64], R3 ;  /* 0x0000000346003986 */ /* 0x0003e2000c101514 */
[----:B0-----:R-:W-:Y:S01]  /*42050*/  ISETP.LT.AND P3, PT, R79, UR7, !P1 ;  /* 0x000000074f007c0c */ /* 0x001fe2000cf61270 */
[C---:B------:R-:W-:Y:S01]  /*42060*/  VIADD R69, R72.reuse, UR5 ;  /* 0x0000000548457c36 */ /* 0x040fe20008000000 */
[----:B------:R-:W0:Y:S01]  /*42070*/  LDCU UR7, c[0x0][0x39c] ;  /* 0x00007380ff0777ac */ /* 0x000e220008000800 */
[----:B------:R-:W5:Y:S04]  /*42080*/  LDL.S16 R79, [R1+0xc8] ;  /* 0x0000c800014f7983 */ /* 0x000f680000100600 */
[----:B------:R-:W5:Y:S01]  /*42090*/  LDL.LU.S16 R93, [R1+0xca] ;  /* 0x0000ca00015d7983 */ /* 0x000f620000300600 */
[----:B-1----:R-:W-:-:S04]  /*420a0*/  LEA R70, P5, R72, R2, 0x1 ;  /* 0x0000000248467211 */ /* 0x002fc800078a08ff */
        /* <DEDUP_REMOVED lines=10> */
[----:B-1----:R-:W-:-:S04]  /*42150*/  LEA R70, P5, R72, R2, 0x1 ;  /* 0x0000000248467211 */ /* 0x002fc800078a08ff */
[----:B------:R-:W-:Y:S02]  /*42160*/  LEA.HI.X.SX32 R71, R72, R0, 0x1, P5 ;  /* 0x0000000048477211 */ /* 0x000fe400028f0eff */
[----:B---3--:R-:W-:Y:S01]  /*42170*/  ISETP.LT.AND P4, PT, R77, UR4, !P1 ;  /* 0x000000044d007c0c */ /* 0x008fe2000cf81270 */
[----:B------:R-:W2:Y:S01]  /*42180*/  LDCU UR4, c[0x0][0x39c] ;  /* 0x00007380ff0477ac */ /* 0x000ea20008000800 */
[----:B------:R-:W3:Y:S01]  /*42190*/  LDL.LU R77, [R1+0xee4] ;  /* 0x000ee400014d7983 */ /* 0x000ee20000300800 */
[----:B0-----:R-:W-:-:S05]  /*421a0*/  PRMT R3, R92, 0x7610, R3 ;  /* 0x000076105c037816 */ /* 0x001fca0000000003 */
[----:B------:R0:W-:Y:S01]  /*421b0*/  @P2 STG.E.U16 desc[UR20][R70.64], R3 ;  /* 0x0000000346002986 */ /* 0x0001e2000c101514 */
[----:B----4-:R-:W-:Y:S01]  /*421c0*/  ISETP.LT.AND P0, PT, R76, UR6, !P1 ;  /* 0x000000064c007c0c */ /* 0x010fe2000cf01270 */
[----:B------:R-:W-:Y:S02]  /*421d0*/  VIADD R72, R72, UR5 ;  /* 0x0000000548487c36 */ /* 0x000fe40008000000 */
[----:B------:R-:W4:Y:S01]  /*421e0*/  LDL.LU R76, [R1+0x1174] ;  /* 0x00117400014c7983 */ /* 0x000f220000300800 */
[----:B------:R-:W3:Y:S01]  /*421f0*/  LDCU UR6, c[0x0][0x39c] ;  /* 0x00007380ff0677ac */ /* 0x000ee20008000800 */
[----:B------:R-:W-:Y:S01]  /*42200*/  ISETP.LT.AND P2, PT, R75, UR7, !P1 ;  /* 0x000000074b007c0c */ /* 0x000fe2000cf41270 */
[C---:B------:R-:W-:Y:S01]  /*42210*/  VIADD R69, R72.reuse, UR5 ;  /* 0x0000000548457c36 */ /* 0x040fe20008000000 */
[----:B------:R-:W4:Y:S01]  /*42220*/  LDL.LU.S16 R75, [R1+0xd2] ;  /* 0x0000d200014b7983 */ /* 0x000f220000300600 */
[C---:B0-----:R-:W-:Y:S01]  /*42230*/  LEA R70, P5, R72.reuse, R2, 0x1 ;  /* 0x0000000248467211 */ /* 0x041fe200078a08ff */
[----:B------:R-:W0:Y:S02]  /*42240*/  LDCU UR7, c[0x0][0x39c] ;  /* 0x00007380ff0777ac */ /* 0x000e240008000800 */
[----:B------:R-:W4:Y:S01]  /*42250*/  LDL.S16 R92, [R1+0xd8] ;  /* 0x0000d800015c7983 */ /* 0x000f220000100600 */
[----:B------:R-:W-:Y:S01]  /*42260*/  LEA.HI.X.SX32 R71, R72, R0, 0x1, P5 ;  /* 0x0000000048477211 */ /* 0x000fe200028f0eff */
[C---:B------:R-:W-:Y:S01]  /*42270*/  VIADD R72, R69.reuse, UR5 ;  /* 0x0000000545487c36 */ /* 0x040fe20008000000 */
[----:B------:R-:W-:-:S02]  /*42280*/  LEA R68, P5, R69, R2, 0x1 ;  /* 0x0000000245447211 */ /* 0x000fc400078a08ff */
[----:B-----5:R-:W-:Y:S02]  /*42290*/  PRMT R73, R79, 0x7610, R73 ;  /* 0x000076104f497816 */ /* 0x020fe40000000049 */
[----:B------:R-:W5:Y:S01]  /*422a0*/  LDL.LU R79, [R1+0x1184] ;  /* 0x00118400014f7983 */ /* 0x000f620000300800 */
[----:B------:R-:W-:Y:S02]  /*422b0*/  LEA.HI.X.SX32 R69, R69, R0, 0x1, P5 ;  /* 0x0000000045457211 */ /* 0x000fe400028f0eff */
[----:B------:R-:W-:Y:S01]  /*422c0*/  PRMT R3, R93, 0x7610, R3 ;  /* 0x000076105d037816 */ /* 0x000fe20000000003 */
[----:B------:R1:W-:Y:S04]  /*422d0*/  @P3 STG.E.U16 desc[UR20][R70.64], R73 ;  /* 0x0000004946003986 */ /* 0x0003e8000c101514 */
[----:B------:R-:W5:Y:S04]  /*422e0*/  LDL.LU.S16 R93, [R1+0xda] ;  /* 0x0000da00015d7983 */ /* 0x000f680000300600 */
[----:B------:R0:W-:Y:S01]  /*422f0*/  @P4 STG.E.U16 desc[UR20][R68.64], R3 ;  /* 0x0000000344004986 */ /* 0x0001e2000c101514 */
[----:B-1----:R-:W-:-:S04]  /*42300*/  LEA R70, P5, R72, R2, 0x1 ;  /* 0x0000000248467211 */ /* 0x002fc800078a08ff */
[----:B------:R-:W-:Y:S02]  /*42310*/  LEA.HI.X.SX32 R71, R72, R0, 0x1, P5 ;  /* 0x0000000048477211 */ /* 0x000fe400028f0eff */
[----:B--2---:R-:W-:Y:S01]  /*42320*/  ISETP.LT.AND P3, PT, R78, UR4, !P1 ;  /* 0x000000044e007c0c */ /* 0x004fe2000cf61270 */
[----:B------:R-:W5:Y:S01]  /*42330*/  LDCU UR4, c[0x0][0x39c] ;  /* 0x00007380ff0477ac */ /* 0x000f620008000800 */
[----:B------:R-:W2:Y:S01]  /*42340*/  LDL.LU R78, [R1+0x1170] ;  /* 0x00117000014e7983 */ /* 0x000ea20000300800 */
[----:B0-----:R-:W-:-:S05]  /*42350*/  PRMT R3, R81, 0x7610, R3 ;  /* 0x0000761051037816 */ /* 0x001fca0000000003 */
[----:B------:R0:W-:Y:S01]  /*42360*/  @P0 STG.E.U16 desc[UR20][R70.64], R3 ;  /* 0x0000000346000986 */ /* 0x0001e2000c101514 */
[----:B---3--:R-:W-:Y:S02]  /*42370*/  ISETP.LT.AND P4, PT, R77, UR6, !P1 ;  /* 0x000000064d007c0c */ /* 0x008fe4000cf81270 */
[----:B----4-:R-:W-:Y:S01]  /*42380*/  PRMT R73, R75, 0x7610, R73 ;  /* 0x000076104b497816 */ /* 0x010fe20000000049 */
[----:B------:R-:W3:Y:S01]  /*42390*/  LDL.LU R77, [R1+0x117c] ;  /* 0x00117c00014d7983 */ /* 0x000ee20000300800 */
[----:B------:R-:W-:Y:S01]  /*423a0*/  ISETP.LT.AND P0, PT, R76, UR7, !P1 ;  /* 0x000000074c007c0c */ /* 0x000fe2000cf01270 */
[----:B------:R-:W-:Y:S01]  /*423b0*/  VIADD R72, R72, UR5 ;  /* 0x0000000548487c36 */ /* 0x000fe20008000000 */
[----:B------:R-:W2:Y:S01]  /*423c0*/  LDCU UR6, c[0x0][0x39c] ;  /* 0x00007380ff0677ac */ /* 0x000ea20008000800 */
[----:B------:R-:W4:Y:S01]  /*423d0*/  LDL.S16 R81, [R1+0xe0] ;  /* 0x0000e00001517983 */ /* 0x000f220000100600 */
[----:B------:R-:W3:Y:S03]  /*423e0*/  LDCU UR7, c[0x0][0x39c] ;  /* 0x00007380ff0777ac */ /* 0x000ee60008000800 */
[----:B------:R-:W4:Y:S04]  /*423f0*/  LDL.LU.S16 R76, [R1+0xe2] ;  /* 0x0000e200014c7983 */ /* 0x000f280000300600 */
[----:B------:R-:W4:Y:S01]  /*42400*/  LDL.LU R75, [R1+0x1168] ;  /* 0x00116800014b7983 */ /* 0x000f220000300800 */
[C---:B0-----:R-:W-:Y:S01]  /*42410*/  LEA R70, P5, R72.reuse, R2, 0x1 ;  /* 0x0000000248467211 */ /* 0x041fe200078a08ff */
[----:B------:R-:W-:-:S03]  /*42420*/  VIADD R69, R72, UR5 ;  /* 0x0000000548457c36 */ /* 0x000fc60008000000 */
[----:B------:R-:W-:Y:S01]  /*42430*/  LEA.HI.X.SX32 R71, R72, R0, 0x1, P5 ;  /* 0x0000000048477211 */ /* 0x000fe200028f0eff */
[C---:B------:R-:W-:Y:S01]  /*42440*/  VIADD R72, R69.reuse, UR5 ;  /* 0x0000000545487c36 */ /* 0x040fe20008000000 */
[C---:B------:R-:W-:Y:S02]  /*42450*/  LEA R68, P5, R69.reuse, R2, 0x1 ;  /* 0x0000000245447211 */ /* 0x040fe400078a08ff */
[----:B------:R-:W-:Y:S01]  /*42460*/  PRMT R3, R92, 0x7610, R3 ;  /* 0x000076105c037816 */ /* 0x000fe20000000003 */
[----:B------:R0:W-:Y:S01]  /*42470*/  @P2 STG.E.U16 desc[UR20][R70.64], R73 ;  /* 0x0000004946002986 */ /* 0x0001e2000c101514 */
[----:B------:R-:W-:Y:S02]  /*42480*/  LEA.HI.X.SX32 R69, R69, R0, 0x1, P5 ;  /* 0x0000000045457211 */ /* 0x000fe400028f0eff */
[----:B-----5:R-:W-:Y:S01]  /*42490*/  ISETP.LT.AND P2, PT, R79, UR4, !P1 ;  /* 0x000000044f007c0c */ /* 0x020fe2000cf41270 */
[----:B------:R-:W5:Y:S01]  /*424a0*/  LDL.S16 R92, [R1+0xe8] ;  /* 0x0000e800015c7983 */ /* 0x000f620000100600 */
        /* <DEDUP_REMOVED lines=12> */
[----:B------:R-:W2:Y:S01]  /*42570*/  LDL.LU R78, [R1+0xef8] ;  /* 0x000ef800014e7983 */ /* 0x000ea20000300800 */
[----:B---3--:R-:W-:Y:S02]  /*42580*/  ISETP.LT.AND P4, PT, R77, UR7, !P1 ;  /* 0x000000074d007c0c */ /* 0x008fe4000cf81270 */
[----:B----4-:R-:W-:Y:S01]  /*42590*/  PRMT R73, R81, 0x7610, R73 ;  /* 0x0000761051497816 */ /* 0x010fe20000000049 */
[----:B------:R-:W3:Y:S01]  /*425a0*/  LDL.LU.S16 R77, [R1+0xea] ;  /* 0x0000ea00014d7983 */ /* 0x000ee20000300600 */
[----:B------:R-:W-:Y:S01]  /*425b0*/  VIADD R69, R72, UR5 ;  /* 0x0000000548457c36 */ /* 0x000fe20008000000 */
[----:B------:R-:W2:Y:S01]  /*425c0*/  LDCU UR7, c[0x0][0x39c] ;  /* 0x00007380ff0777ac */ /* 0x000ea20008000800 */
[----:B------:R-:W-:Y:S01]  /*425d0*/  PRMT R3, R76, 0x7610, R3 ;  /* 0x000076104c037816 */ /* 0x000fe20000000003 */
[----:B------:R-:W4:Y:S04]  /*425e0*/  LDL.S16 R93, [R1+0xf0] ;  /* 0x0000f000015d7983 */ /* 0x000f280000100600 */
[----:B------:R-:W4:Y:S04]  /*425f0*/  LDL.LU R76, [R1+0xef4] ;  /* 0x000ef400014c7983 */ /* 0x000f280000300800 */
[----:B------:R0:W-:Y:S01]  /*42600*/  @P0 STG.E.U16 desc[UR20][R70.64], R73 ;  /* 0x0000004946000986 */ /* 0x0001e2000c101514 */
[----:B-1----:R-:W-:Y:S01]  /*42610*/  ISETP.LT.AND P0, PT, R75, UR4, !P1 ;  /* 0x000000044b007c0c */ /* 0x002fe2000cf01270 */
[C---:B------:R-:W-:Y:S01]  /*42620*/  VIADD R72, R69.reuse, UR5 ;  /* 0x0000000545487c36 */ /* 0x040fe20008000000 */
[C---:B------:R-:W-:Y:S01]  /*42630*/  LEA R68, P5, R69.reuse, R2, 0x1 ;  /* 0x0000000245447211 */ /* 0x040fe200078a08ff */
[----:B------:R-:W4:Y:S01]  /*42640*/  LDL.LU.S16 R81, [R1+0xf2] ;  /* 0x0000f20001517983 */ /* 0x000f220000300600 */
[----:B------:R-:W1:Y:S03]  /*42650*/  LDCU UR4, c[0x0][0x39c] ;  /* 0x00007380ff0477ac */ /* 0x000e660008000800 */
[----:B------:R-:W4:Y:S01]  /*42660*/  LDL.LU R75, [R1+0x1190] ;  /* 0x00119000014b7983 */ /* 0x000f220000300800 */
[----:B------:R-:W-:-:S02]  /*42670*/  LEA.HI.X.SX32 R69, R69, R0, 0x1, P5 ;  /* 0x0000000045457211 */ /* 0x000fc400028f0eff */
[----:B0-----:R-:W-:-:S03]  /*42680*/  LEA R70, P5, R72, R2, 0x1 ;  /* 0x0000000248467211 */ /* 0x001fc600078a08ff */
[----:B------:R0:W-:Y:S01]  /*42690*/  @P2 STG.E.U16 desc[UR20][R68.64], R3 ;  /* 0x0000000344002986 */ /* 0x0001e2000c101514 */
[----:B-----5:R-:W-:Y:S01]  /*426a0*/  ISETP.LT.AND P2, PT, R79, UR6, !P1 ;  /* 0x000000064f007c0c */ /* 0x020fe2000cf41270 */
[----:B------:R-:W5:Y:S01]  /*426b0*/  LDCU UR6, c[0x0][0x39c] ;  /* 0x00007380ff0677ac */ /* 0x000f620008000800 */
[C---:B------:R-:W-:Y:S01]  /*426c0*/  LEA.HI.X.SX32 R71, R72.reuse, R0, 0x1, P5 ;  /* 0x0000000048477211 */ /* 0x040fe200028f0eff */
[----:B------:R-:W4:Y:S01]  /*426d0*/  LDL.LU R79, [R1+0x118c] ;  /* 0x00118c00014f7983 */ /* 0x000f220000300800 */
[----:B------:R-:W-:Y:S01]  /*426e0*/  VIADD R72, R72, UR5 ;  /* 0x0000000548487c36 */ /* 0x000fe20008000000 */
[----:B0-----:R-:W-:-:S03]  /*426f0*/  PRMT R3, R92, 0x7610, R3 ;  /* 0x000076105c037816 */ /* 0x001fc60000000003 */
[C---:B------:R-:W-:Y:S02]  /*42700*/  VIADD R69, R72.reuse, UR5 ;  /* 0x0000000548457c36 */ /* 0x040fe40008000000 */
[----:B------:R0:W-:Y:S02]  /*42710*/  @P3 STG.E.U16 desc[UR20][R70.64], R3 ;  /* 0x0000000346003986 */ /* 0x0001e4000c101514 */
[----:B0-----:R-:W-:-:S04]  /*42720*/  LEA R70, P5, R72, R2, 0x1 ;  /* 0x0000000248467211 */ /* 0x001fc800078a08ff */
[----:B------:R-:W-:Y:S02]  /*42730*/  LEA.HI.X.SX32 R71, R72, R0, 0x1, P5 ;  /* 0x0000000048477211 */ /* 0x000fe400028f0eff */
[C---:B------:R-:W-:Y:S01]  /*42740*/  LEA R68, P5, R69.reuse, R2, 0x1 ;  /* 0x0000000245447211 */ /* 0x040fe200078a08ff */
[----:B------:R-:W-:-:S03]  /*42750*/  VIADD R72, R69, UR5 ;  /* 0x0000000545487c36 */ /* 0x000fc60008000000 */
[----:B------:R-:W-:Y:S02]  /*42760*/  LEA.HI.X.SX32 R69, R69, R0, 0x1, P5 ;  /* 0x0000000045457211 */ /* 0x000fe400028f0eff */
[----:B--2---:R-:W-:Y:S01]  /*42770*/  ISETP.LT.AND P3, PT, R78, UR7, !P1 ;  /* 0x000000074e007c0c */ /* 0x004fe2000cf61270 */
[----:B------:R-:W0:Y:S01]  /*42780*/  LDCU UR7, c[0x0][0x39c] ;  /* 0x00007380ff0777ac */ /* 0x000e220008000800 */
[----:B------:R-:W2:Y:S04]  /*42790*/  LDL.S16 R78, [R1+0xf8] ;  /* 0x0000f800014e7983 */ /* 0x000ea80000100600 */
[----:B------:R-:W2:Y:S01]  /*427a0*/  LDL.LU.S16 R92, [R1+0xfa] ;  /* 0x0000fa00015c7983 */ /* 0x000ea20000300600 */
[----:B---3--:R-:W-:-:S03]  /*427b0*/  PRMT R73, R77, 0x7610, R73 ;  /* 0x000076104d497816 */ /* 0x008fc60000000049 */
[----:B------:R-:W3:Y:S01]  /*427c0*/  LDL.LU R77, [R1+0x11a0] ;  /* 0x0011a000014d7983 */ /* 0x000ee20000300800 */
[----:B----4-:R-:W-:-:S03]  /*427d0*/  PRMT R3, R93, 0x7610, R3 ;  /* 0x000076105d037816 */ /* 0x010fc60000000003 */
[----:B------:R4:W-:Y:S01]  /*427e0*/  @P4 STG.E.U16 desc[UR20][R70.64], R73 ;  /* 0x0000004946004986 */ /* 0x0009e2000c101514 */
[----:B-1----:R-:W-:Y:S01]  /*427f0*/  ISETP.LT.AND P4, PT, R76, UR4, !P1 ;  /* 0x000000044c007c0c */ /* 0x002fe2000cf81270 */
[----:B------:R-:W3:Y:S02]  /*42800*/  LDCU UR4, c[0x0][0x39c] ;  /* 0x00007380ff0477ac */ /* 0x000ee40008000800 */
[----:B------:R-:W3:Y:S04]  /*42810*/  LDL.S16 R93, [R1+0x10] ;  /* 0x00001000015d7983 */ /* 0x000ee80000100600 */
[----:B------:R-:W3:Y:S04]  /*42820*/  LDL.LU R76, [R1+0x1180] ;  /* 0x00118000014c7983 */ /* 0x000ee80000300800 */
[----:B------:R1:W-:Y:S01]  /*42830*/  @P0 STG.E.U16 desc[UR20][R68.64], R3 ;  /* 0x0000000344000986 */ /* 0x0003e2000c101514 */
[----:B-----5:R-:W-:Y:S01]  /*42840*/  ISETP.LT.AND P0, PT, R75, UR6, !P1 ;  /* 0x000000064b007c0c */ /* 0x020fe2000cf01270 */
[----:B------:R-:W5:Y:S02]  /*42850*/  LDCU UR6, c[0x0][0x39c] ;  /* 0x00007380ff0677ac */ /* 0x000f640008000800 */
[----:B------:R-:W3:Y:S01]  /*42860*/  LDL.LU R75, [R1+0x1188] ;  /* 0x00118800014b7983 */ /* 0x000ee20000300800 */
[----:B----4-:R-:W-:-:S04]  /*42870*/  LEA R70, P5, R72, R2, 0x1 ;  /* 0x0000000248467211 */ /* 0x010fc800078a08ff */
[C---:B------:R-:W-:Y:S02]  /*42880*/  LEA.HI.X.SX32 R71, R72.reuse, R0, 0x1, P5 ;  /* 0x0000000048477211 */ /* 0x040fe400028f0eff */
[----:B-1----:R-:W-:Y:S01]  /*42890*/  PRMT R3, R81, 0x7610, R3 ;  /* 0x0000761051037816 */ /* 0x002fe20000000003 */
[----:B------:R-:W-:-:S04]  /*428a0*/  VIADD R72, R72, UR5 ;  /* 0x0000000548487c36 */ /* 0x000fc80008000000 */
[----:B------:R1:W-:Y:S01]  /*428b0*/  @P2 STG.E.U16 desc[UR20][R70.64], R3 ;  /* 0x0000000346002986 */ /* 0x0003e2000c101514 */
[----:B0-----:R-:W-:Y:S01]  /*428c0*/  ISETP.LT.AND P2, PT, R79, UR7, !P1 ;  /* 0x000000074f007c0c */ /* 0x001fe2000cf41270 */
[C---:B------:R-:W-:Y:S01]  /*428d0*/  VIADD R69, R72.reuse, UR5 ;  /* 0x0000000548457c36 */ /* 0x040fe20008000000 */
[----:B------:R-:W0:Y:S01]  /*428e0*/  LDCU UR7, c[0x0][0x39c] ;  /* 0x00007380ff0777ac */ /* 0x000e220008000800 */
[----:B------:R-:W4:Y:S04]  /*428f0*/  LDL.LU.S16 R79, [R1+0x12] ;  /* 0x00001200014f7983 */ /* 0x000f280000300600 */
[----:B------:R-:W4:Y:S01]  /*42900*/  LDL.S16 R81, [R1+0x14] ;  /* 0x0000140001517983 */ /* 0x000f220000100600 */
        /* <DEDUP_REMOVED lines=11> */
[----:B-1----:R-:W-:-:S04]  /*429c0*/  LEA R70, P5, R72, R2, 0x1 ;  /* 0x0000000248467211 */ /* 0x002fc800078a08ff */
[----:B------:R-:W-:Y:S02]  /*429d0*/  LEA.HI.X.SX32 R71, R72, R0, 0x1, P5 ;  /* 0x0000000048477211 */ /* 0x000fe400028f0eff */
[----:B---3--:R-:W-:Y:S01]  /*429e0*/  ISETP.LT.AND P3, PT, R77, UR4, !P1 ;  /* 0x000000044d007c0c */ /* 0x008fe2000cf61270 */
[----:B------:R-:W2:Y:S01]  /*429f0*/  LDCU UR4, c[0x0][0x39c] ;  /* 0x00007380ff0477ac */ /* 0x000ea20008000800 */
[----:B------:R-:W3:Y:S01]  /*42a00*/  LDL.LU R77, [R1+0xf00] ;  /* 0x000f0000014d7983 */ /* 0x000ee20000300800 */
[----:B0-----:R-:W-:Y:S02]  /*42a10*/  PRMT R3, R93, 0x7610, R3 ;  /* 0x000076105d037816 */ /* 0x001fe40000000003 */
[----:B-----5:R-:W-:-:S03]  /*42a20*/  ISETP.LT.AND P4, PT, R76, UR6, !P1 ;  /* 0x000000064c007c0c */ /* 0x020fc6000cf81270 */
[----:B------:R0:W-:Y:S01]  /*42a30*/  @P0 STG.E.U16 desc[UR20][R70.64], R3 ;  /* 0x0000000346000986 */ /* 0x0001e2000c101514 */
[----:B------:R-:W-:Y:S01]  /*42a40*/  VIADD R72, R72, UR5 ;  /* 0x0000000548487c36 */ /* 0x000fe20008000000 */
[----:B------:R-:W3:Y:S02]  /*42a50*/  LDCU UR6, c[0x0][0x39c] ;  /* 0x00007380ff0677ac */ /* 0x000ee40008000800 */
[----:B------:R-:W5:Y:S01]  /*42a60*/  LDL.LU R76, [R1+0xf08] ;  /* 0x000f0800014c7983 */ /* 0x000f620000300800 */
[----:B------:R-:W-:Y:S01]  /*42a70*/  ISETP.LT.AND P0, PT, R75, UR7, !P1 ;  /* 0x000000074b007c0c */ /* 0x000fe2000cf01270 */
[----:B------:R-:W5:Y:S02]  /*42a80*/  LDCU UR7, c[0x0][0x39c] ;  /* 0x00007380ff0777ac */ /* 0x000f640008000800 */
[----:B------:R-:W5:Y:S01]  /*42a90*/  LDL.S16 R75, [R1+0x18] ;  /* 0x00001800014b7983 */ /* 0x000f620000100600 */
[C---:B------:R-:W-:Y:S01]  /*42aa0*/  LEA R68, P5, R72.reuse, R2, 0x1 ;  /* 0x0000000248447211 */ /* 0x040fe200078a08ff */
[----:B0-----:R-:W-:-:S02]  /*42ab0*/  VIADD R71, R72, UR5 ;  /* 0x0000000548477c36 */ /* 0x001fc40008000000 */
[----:B------:R-:W5:Y:S01]  /*42ac0*/  LDL.LU.S16 R93, [R1+0x1a] ;  /* 0x00001a00015d7983 */ /* 0x000f620000300600 */
[----:B------:R-:W-:Y:S01]  /*42ad0*/  LEA.HI.X.SX32 R69, R72, R0, 0x1, P5 ;  /* 0x0000000048457211 */ /* 0x000fe200028f0eff */
[C---:B------:R-:W-:Y:S01]  /*42ae0*/  VIADD R3, R71.reuse, UR5 ;  /* 0x0000000547037c36 */ /* 0x040fe20008000000 */
        /* <DEDUP_REMOVED lines=21> */
[----:B------:R-:W5:Y:S01]  /*42c40*/  LDL.LU.S16 R76, [R1+0x1e] ;  /* 0x00001e00014c7983 */ /* 0x000f620000300600 */
[----:B------:R-:W3:Y:S03]  /*42c50*/  LDCU UR7, c[0x0][0x39c] ;  /* 0x00007380ff0777ac */ /* 0x000ee60008000800 */
[----:B------:R-:W5:Y:S04]  /*42c60*/  LDL.S16 R92, [R1+0x20] ;  /* 0x00002000015c7983 */ /* 0x000f680000100600 */
        /* <DEDUP_REMOVED lines=10> */
[----:B------:R-:W4:Y:S01]  /*42d10*/  LDL.LU.S16 R93, [R1+0x22] ;  /* 0x00002200015d7983 */ /* 0x000f220000300600 */
        /* <DEDUP_REMOVED lines=13> */
[----:B------:R-:W2:Y:S04]  /*42df0*/  LDL.LU R78, [R1+0x11a4] ;  /* 0x0011a400014e7983 */ /* 0x000ea80000300800 */
[----:B------:R-:W2:Y:S01]  /*42e00*/  LDL.S16 R81, [R1+0x24] ;  /* 0x0000240001517983 */ /* 0x000ea20000100600 */
[----:B---3--:R-:W-:Y:S01]  /*42e10*/  ISETP.LT.AND P3, PT, R77, UR7, !P1 ;  /* 0x000000074d007c0c */ /* 0x008fe2000cf61270 */
[----:B------:R-:W2:Y:S02]  /*42e20*/  LDCU UR7, c[0x0][0x39c] ;  /* 0x00007380ff0777ac */ /* 0x000ea40008000800 */
[----:B------:R-:W3:Y:S01]  /*42e30*/  LDL.LU.S16 R77, [R1+0x26] ;  /* 0x00002600014d7983 */ /* 0x000ee20000300600 */
[----:B-----5:R-:W-:-:S03]  /*42e40*/  PRMT R73, R76, 0x7610, R73 ;  /* 0x000076104c497816 */ /* 0x020fc60000000049 */
[----:B------:R-:W5:Y:S01]  /*42e50*/  LDL.LU R76, [R1+0xf10] ;  /* 0x000f1000014c7983 */ /* 0x000f620000300800 */
[----:B------:R-:W-:-:S03]  /*42e60*/  PRMT R72, R92, 0x7610, R72 ;  /* 0x000076105c487816 */ /* 0x000fc60000000048 */
[----:B------:R0:W-:Y:S01]  /*42e70*/  @P4 STG.E.U16 desc[UR20][R68.64], R73 ;  /* 0x0000004944004986 */ /* 0x0001e2000c101514 */
[----:B-1----:R-:W-:Y:S01]  /*42e80*/  ISETP.LT.AND P4, PT, R75, UR4, !P1 ;  /* 0x000000044b007c0c */ /* 0x002fe2000cf81270 */
[C---:B------:R-:W-:Y:S02]  /*42e90*/  VIADD R3, R71.reuse, UR5 ;  /* 0x0000000547037c36 */ /* 0x040fe40008000000 */
[----:B------:R-:W5:Y:S01]  /*42ea0*/  LDL.S16 R92, [R1+0x28] ;  /* 0x00002800015c7983 */ /* 0x000f620000100600 */
[C---:B------:R-:W-:Y:S01]  /*42eb0*/  LEA R70, P5, R71.reuse, R2, 0x1 ;  /* 0x0000000247467211 */ /* 0x040fe200078a08ff */
[----:B------:R-:W5:Y:S02]  /*42ec0*/  LDCU UR4, c[0x0][0x39c] ;  /* 0x00007380ff0477ac */ /* 0x000f640008000800 */
[----:B------:R-:W5:Y:S01]  /*42ed0*/  LDL.LU R75, [R1+0xf0c] ;  /* 0x000f0c00014b7983 */ /* 0x000f620000300800 */
[----:B------:R-:W-:Y:S02]  /*42ee0*/  LEA.HI.X.SX32 R71, R71, R0, 0x1, P5 ;  /* 0x0000000047477211 */ /* 0x000fe400028f0eff */
[----:B0-----:R-:W-:-:S03]  /*42ef0*/  LEA R68, P5, R3, R2, 0x1 ;  /* 0x0000000203447211 */ /* 0x001fc600078a08ff */
[----:B------:R0:W-:Y:S01]  /*42f00*/  @P0 STG.E.U16 desc[UR20][R70.64], R72 ;  /* 0x0000004846000986 */ /* 0x0001e2000c101514 */
[C---:B------:R-:W-:Y:S01]  /*42f10*/  LEA.HI.X.SX32 R69, R3.reuse, R0, 0x1, P5 ;  /* 0x0000000003457211 */ /* 0x040fe200028f0eff */
[----:B------:R-:W-:Y:S01]  /*42f20*/  VIADD R3, R3, UR5 ;  /* 0x0000000503037c36 */ /* 0x000fe20008000000 */
[----:B----4-:R-:W-:Y:S01]  /*42f30*/  ISETP.LT.AND P0, PT, R79, UR6, !P1 ;  /* 0x000000064f007c0c */ /* 0x010fe2000cf01270 */
[----:B------:R-:W1:Y:S01]  /*42f40*/  LDCU UR6, c[0x0][0x39c] ;  /* 0x00007380ff0677ac */ /* 0x000e620008000800 */
[----:B------:R-:W4:Y:S01]  /*42f50*/  LDL.LU R79, [R1+0x11d0] ;  /* 0x0011d000014f7983 */ /* 0x000f220000300800 */
        /* <DEDUP_REMOVED lines=9> */
[----:B------:R-:W4:Y:S01]  /*42ff0*/  LDCU UR7, c[0x0][0x39c] ;  /* 0x00007380ff0777ac */ /* 0x000f220008000800 */
[----:B------:R-:W2:Y:S01]  /*43000*/  LDL.LU.S16 R78, [R1+0x2a] ;  /* 0x00002a00014e7983 */ /* 0x000ea20000300600 */
[----:B------:R-:W-:-:S03]  /*43010*/  PRMT R73, R81, 0x7610, R73 ;  /* 0x0000761051497816 */ /* 0x000fc60000000049 */
[----:B------:R-:W2:Y:S04]  /*43020*/  LDL.S16 R93, [R1+0x2c] ;  /* 0x00002c00015d7983 */ /* 0x000ea80000100600 */
[----:B------:R0:W-:Y:S01]  /*43030*/  @P3 STG.E.U16 desc[UR20][R68.64], R73 ;  /* 0x0000004944003986 */ /* 0x0001e2000c101514 */
[----:B---3--:R-:W-:-:S03]  /*43040*/  PRMT R3, R77, 0x7610, R3 ;  /* 0x000076104d037816 */ /* 0x008fc60000000003 */
[----:B------:R-:W3:Y:S01]  /*43050*/  LDL.LU R77, [R1+0x11bc] ;  /* 0x0011bc00014d7983 */ /* 0x000ee20000300800 */
        /* <DEDUP_REMOVED lines=8> */
[----:B0-----:R-:W-:-:S04]  /*430e0*/  LEA R68, P5, R72, R2, 0x1 ;  /* 0x0000000248447211 */ /* 0x001fc800078a08ff */
[C---:B------:R-:W-:Y:S01]  /*430f0*/  LEA.HI.X.SX32 R69, R72.reuse, R0, 0x1, P5 ;  /* 0x0000000048457211 */ /* 0x040fe200028f0eff */
[----:B------:R-:W-:Y:S01]  /*43100*/  VIADD R72, R72, UR5 ;  /* 0x0000000548487c36 */ /* 0x000fe20008000000 */
[----:B----4-:R-:W-:-:S03]  /*43110*/  PRMT R3, R92, 0x7610, R3 ;  /* 0x000076105c037816 */ /* 0x010fc60000000003 */
[C---:B------:R-:W-:Y:S02]  /*43120*/  VIADD R71, R72.reuse, UR5 ;  /* 0x0000000548477c36 */ /* 0x040fe40008000000 */
[----:B------:R0:W-:Y:S01]  /*43130*/  @P0 STG.E.U16 desc[UR20][R68.64], R3 ;  /* 0x0000000344000986 */ /* 0x0001e2000c101514 */
[----:B------:R-:W-:Y:S01]  /*43140*/  ISETP.LT.AND P0, PT, R79, UR7, !P1 ;  /* 0x000000074f007c0c */ /* 0x000fe2000cf01270 */
[----:B------:R-:W4:Y:S02]  /*43150*/  LDCU UR7, c[0x0][0x39c] ;  /* 0x00007380ff0777ac */ /* 0x000f240008000800 */
[----:B------:R-:W4:Y:S04]  /*43160*/  LDL.S16 R79, [R1+0x30] ;  /* 0x00003000014f7983 */ /* 0x000f280000100600 */
        /* <DEDUP_REMOVED lines=23> */
[----:B----4-:R-:W-:Y:S01]  /*432e0*/  ISETP.LT.AND P4, PT, R75, UR7, !P1 ;  /* 0x000000074b007c0c */ /* 0x010fe2000cf81270 */
[C---:B------:R-:W-:Y:S02]  /*432f0*/  VIADD R71, R3.reuse, UR5 ;  /* 0x0000000503477c36 */ /* 0x040fe40008000000 */
[----:B------:R-:W4:Y:S01]  /*43300*/  LDL.LU.S16 R75, [R1+0x36] ;  /* 0x00003600014b7983 */ /* 0x000f220000300600 */
[----:B------:R-:W5:Y:S01]  /*43310*/  LDCU UR7, c[0x0][0x39c] ;  /* 0x00007380ff0777ac */ /* 0x000f620008000800 */
[----:B0-----:R-:W-:-:S02]  /*43320*/  LEA R68, P5, R3, R2, 0x1 ;  /* 0x0000000203447211 */ /* 0x001fc400078a08ff */
[----:B------:R-:W5:Y:S01]  /*43330*/  LDL.S16 R81, [R1+0x74] ;  /* 0x0000740001517983 */ /* 0x000f620000100600 */
[----:B------:R-:W-:Y:S01]  /*43340*/  VIADD R72, R71, UR5 ;  /* 0x0000000547487c36 */ /* 0x000fe20008000000 */
[----:B------:R-:W-:Y:S02]  /*43350*/  LEA.HI.X.SX32 R69, R3, R0, 0x1, P5 ;  /* 0x0000000003457211 */ /* 0x000fe400028f0eff */
[----:B------:R-:W-:Y:S02]  /*43360*/  LEA R70, P5, R71, R2, 0x1 ;  /* 0x0000000247467211 */ /* 0x000fe400078a08ff */
[----:B------:R-:W-:Y:S02]  /*43370*/  PRMT R73, R79, 0x7610, R73 ;  /* 0x000076104f497816 */ /* 0x000fe40000000049 */
[----:B------:R-:W5:Y:S01]  /*43380*/  LDL.LU R79, [R1+0xf20] ;  /* 0x000f2000014f7983 */ /* 0x000f620000300800 */
[----:B------:R-:W-:Y:S02]  /*43390*/  LEA.HI.X.SX32 R71, R71, R0, 0x1, P5 ;  /* 0x0000000047477211 */ /* 0x000fe400028f0eff */
[----:B------:R-:W-:Y:S01]  /*433a0*/  PRMT R3, R92, 0x7610, R3 ;  /* 0x000076105c037816 */ /* 0x000fe20000000003 */
[----:B------:R0:W-:Y:S04]  /*433b0*/  @P0 STG.E.U16 desc[UR20][R68.64], R73 ;  /* 0x0000004944000986 */ /* 0x0001e8000c101514 */
[----:B------:R-:W5:Y:S04]  /*433c0*/  LDL.LU.S16 R92, [R1+0x76] ;  /* 0x00007600015c7983 */ /* 0x000f680000300600 */
        /* <DEDUP_REMOVED lines=11> */
[----:B-----5:R-:W-:Y:S01]  /*43480*/  ISETP.LT.AND P3, PT, R76, UR7, !P1 ;  /* 0x000000074c007c0c */ /* 0x020fe2000cf61270 */
        /* <DEDUP_REMOVED lines=32> */
[----:B------:R-:W3:Y:S01]  /*43690*/  LDL.LU.S16 R77, [R1+0x86] ;  /* 0x00008600014d7983 */ /* 0x000ee20000300600 */
[----:B----4-:R-:W-:-:S03]  /*436a0*/  PRMT R73, R76, 0x7610, R73 ;  /* 0x000076104c497816 */ /* 0x010fc60000000049 */
        /* <DEDUP_REMOVED lines=13> */
[C---:B------:R-:W-:Y:S01]  /*43780*/  LEA.HI.X.SX32 R69, R72.reuse, R0, 0x1, P5 ;  /* 0x0000000048457211 */ /* 0x040fe200028f0eff */
[----:B------:R-:W-:Y:S01]  /*43790*/  VIADD R72, R72, UR5 ;  /* 0x0000000548487c36 */ /* 0x000fe20008000000 */
[----:B-1----:R-:W-:Y:S01]  /*437a0*/  ISETP.LT.AND P4, PT, R79, UR6, !P1 ;  /* 0x000000064f007c0c */ /* 0x002fe2000cf81270 */
[----:B------:R-:W1:Y:S01]  /*437b0*/  LDCU UR6, c[0x0][0x39c] ;  /* 0x00007380ff0677ac */ /* 0x000e620008000800 */
[----:B------:R-:W4:Y:S01]  /*437c0*/  LDL.LU R79, [R1+0xf2c] ;  /* 0x000f2c00014f7983 */ /* 0x000f220000300800 */
[----:B-----5:R-:W-:-:S03]  /*437d0*/  PRMT R3, R81, 0x7610, R3 ;  /* 0x0000761051037816 */ /* 0x020fc60000000003 */
[----:B------:R-:W5:Y:S01]  /*437e0*/  LDL.S16 R81, [R1+0x94] ;  /* 0x0000940001517983 */ /* 0x000f620000100600 */
[----:B------:R-:W-:-:S03]  /*437f0*/  VIADD R71, R72, UR5 ;  /* 0x0000000548477c36 */ /* 0x000fc60008000000 */
        /* <DEDUP_REMOVED lines=24> */
[----:B0-----:R-:W-:-:S03]  /*43980*/  PRMT R70, R93, 0x7610, R70 ;  /* 0x000076105d467816 */ /* 0x001fc60000000046 */
[----:B------:R-:W-:Y:S02]  /*43990*/  VIADD R71, R3, UR5 ;  /* 0x0000000503477c36 */ /* 0x000fe40008000000 */
[----:B------:R0:W-:Y:S01]  /*439a0*/  @P4 STG.E.U16 desc[UR20][R68.64], R70 ;  /* 0x0000004644004986 */ /* 0x0001e2000c101514 */
[----:B------:R-:W-:Y:S01]  /*439b0*/  ISETP.LT.AND P4, PT, R79, UR7, !P1 ;  /* 0x000000074f007c0c */ /* 0x000fe2000cf81270 */
[----:B------:R-:W4:Y:S02]  /*439c0*/  LDCU UR7, c[0x0][0x39c] ;  /* 0x00007380ff0777ac */ /* 0x000f240008000800 */
[----:B------:R-:W3:Y:S01]  /*439d0*/  LDL.LU.S16 R79, [R1+0x9e] ;  /* 0x00009e00014f7983 */ /* 0x000ee20000300600 */
[----:B-----5:R-:W-:Y:S01]  /*439e0*/  PRMT R73, R81, 0x7610, R73 ;  /* 0x0000761051497816 */ /* 0x020fe20000000049 */
[----:B------:R-:W-:Y:S02]  /*439f0*/  VIADD R72, R71, UR5 ;  /* 0x0000000547487c36 */ /* 0x000fe40008000000 */
[----:B------:R-:W5:Y:S01]  /*43a00*/  LDL.S16 R93, [R1+0xa4] ;  /* 0x0000a400015d7983 */ /* 0x000f620000100600 */
[----:B0-----:R-:W-:-:S04]  /*43a10*/  LEA R68, P5, R3, R2, 0x1 ;  /* 0x0000000203447211 */ /* 0x001fc800078a08ff */
[----:B------:R-:W-:Y:S02]  /*43a20*/  LEA.HI.X.SX32 R69, R3, R0, 0x1, P5 ;  /* 0x0000000003457211 */ /* 0x000fe400028f0eff */
        /* <DEDUP_REMOVED lines=23> */
[----:B------:R-:W4:Y:S01]  /*43ba0*/  LDL.LU.S16 R92, [R1+0xae] ;  /* 0x0000ae00015c7983 */ /* 0x000f220000300600 */
[C---:B------:R-:W-:Y:S01]  /*43bb0*/  VIADD R3, R71.reuse, UR5 ;  /* 0x0000000547037c36 */ /* 0x040fe20008000000 */
[----:B------:R-:W-:Y:S02]  /*43bc0*/  LEA.HI.X.SX32 R69, R72, R0, 0x1, P5 ;  /* 0x0000000048457211 */ /* 0x000fe400028f0eff */
        /* <DEDUP_REMOVED lines=10> */
[----:B--2---:R-:W-:Y:S02]  /*43c70*/  ISETP.LT.AND P4, PT, R78, UR4, !P1 ;  /* 0x000000044e007c0c */ /* 0x004fe4000cf81270 */
[----:B-1----:R-:W-:Y:S01]  /*43c80*/  PRMT R70, R81, 0x7610, R70 ;  /* 0x0000761051467816 */ /* 0x002fe20000000046 */
[----:B------:R-:W2:Y:S01]  /*43c90*/  LDL.LU R78, [R1+0xf40] ;  /* 0x000f4000014e7983 */ /* 0x000ea20000300800 */
[----:B---3--:R-:W-:-:S03]  /*43ca0*/  ISETP.LT.AND P0, PT, R77, UR6, !P1 ;  /* 0x000000064d007c0c */ /* 0x008fc6000cf01270 */
[----:B------:R0:W-:Y:S01]  /*43cb0*/  @P2 STG.E.U16 desc[UR20][R68.64], R70 ;  /* 0x0000004644002986 */ /* 0x0001e2000c101514 */
[----:B----4-:R-:W-:-:S03]  /*43cc0*/  PRMT R73, R75, 0x7610, R73 ;  /* 0x000076104b497816 */ /* 0x010fc60000000049 */
[----:B------:R-:W3:Y:S01]  /*43cd0*/  LDL.LU R77, [R1+0x1224] ;  /* 0x00122400014d7983 */ /* 0x000ee20000300800 */
[----:B------:R-:W-:Y:S01]  /*43ce0*/  ISETP.LT.AND P2, PT, R76, UR7, !P1 ;  /* 0x000000074c007c0c */ /* 0x000fe2000cf41270 */
[----:B------:R-:W-:Y:S01]  /*43cf0*/  VIADD R3, R3, UR5 ;  /* 0x0000000503037c36 */ /* 0x000fe20008000000 */
[----:B------:R-:W1:Y:S01]  /*43d00*/  LDCU UR4, c[0x0][0x39c] ;  /* 0x00007380ff0477ac */ /* 0x000e620008000800 */
[----:B------:R-:W4:Y:S01]  /*43d10*/  LDL.LU.S16 R76, [R1+0xb6] ;  /* 0x0000b600014c7983 */ /* 0x000f220000300600 */
[----:B------:R-:W2:Y:S03]  /*43d20*/  LDCU UR6, c[0x0][0x39c] ;  /* 0x00007380ff0677ac */ /* 0x000ea60008000800 */
[----:B------:R-:W4:Y:S01]  /*43d30*/  LDL.S16 R81, [R1+0xc4] ;  /* 0x0000c40001517983 */ /* 0x000f220000100600 */
[----:B------:R-:W3:Y:S03]  /*43d40*/  LDCU UR7, c[0x0][0x39c] ;  /* 0x00007380ff0777ac */ /* 0x000ee60008000800 */
        /* <DEDUP_REMOVED lines=8> */
[----:B------:R-:W-:-:S03]  /*43dd0*/  LEA.HI.X.SX32 R71, R71, R0, 0x1, P5 ;  /* 0x0000000047477211 */ /* 0x000fc600028f0eff */
[----:B------:R-:W4:Y:S01]  /*43de0*/  LDL.LU.S16 R92, [R1+0xc6] ;  /* 0x0000c600015c7983 */ /* 0x000f220000300600 */
[----:B-1----:R-:W-:Y:S01]  /*43df0*/  ISETP.LT.AND P3, PT, R79, UR4, !P1 ;  /* 0x000000044f007c0c */ /* 0x002fe2000cf61270 */
[----:B------:R-:W1:Y:S02]  /*43e00*/  LDCU UR4, c[0x0][0x39c] ;  /* 0x00007380ff0477ac */ /* 0x000e640008000800 */
[----:B------:R5:W-:Y:S01]  /*43e10*/  @P4 STG.E.U16 desc[UR20][R70.64], R3 ;  /* 0x0000000346004986 */ /* 0x000be2000c101514 */
[----:B0-----:R-:W-:-:S03]  /*43e20*/  LEA R68, P5, R72, R2, 0x1 ;  /* 0x0000000248447211 */ /* 0x001fc600078a08ff */
[----:B------:R-:W4:Y:S01]  /*43e30*/  LDL.LU R79, [R1+0x121c] ;  /* 0x00121c00014f7983 */ /* 0x000f220000300800 */
[C---:B------:R-:W-:Y:S01]  /*43e40*/  LEA.HI.X.SX32 R69, R72.reuse, R0, 0x1, P5 ;  /* 0x0000000048457211 */ /* 0x040fe200028f0eff */
[----:B------:R-:W-:Y:S01]  /*43e50*/  VIADD R72, R72, UR5 ;  /* 0x0000000548487c36 */ /* 0x000fe20008000000 */
[----:B-----5:R-:W-:-:S05]  /*43e60*/  PRMT R3, R93, 0x7610, R3 ;  /* 0x000076105d037816 */ /* 0x020fca0000000003 */
        /* <DEDUP_REMOVED lines=15> */
[----:B-1----:R-:W-:Y:S01]  /*43f60*/  ISETP.LT.AND P2, PT, R75, UR4, !P1 ;  /* 0x000000044b007c0c */ /* 0x002fe2000cf41270 */
[C---:B------:R-:W-:Y:S01]  /*43f70*/  VIADD R3, R71.reuse, UR5 ;  /* 0x0000000547037c36 */ /* 0x040fe20008000000 */
[C---:B------:R-:W-:Y:S01]  /*43f80*/  LEA R70, P5, R71.reuse, R2, 0x1 ;  /* 0x0000000247467211 */ /* 0x040fe200078a08ff */
[----:B------:R-:W5:Y:S01]  /*43f90*/  LDL.S16 R81, [R1+0xd4] ;  /* 0x0000d40001517983 */ /* 0x000f620000100600 */
[----:B------:R-:W5:Y:S03]  /*43fa0*/  LDCU UR4, c[0x0][0x39c] ;  /* 0x00007380ff0477ac */ /* 0x000f660008000800 */
[----:B------:R-:W5:Y:S01]  /*43fb0*/  LDL.LU R75, [R1+0x1214] ;  /* 0x00121400014b7983 */ /* 0x000f620000300800 */
[----:B------:R-:W-:Y:S02]  /*43fc0*/  LEA.HI.X.SX32 R71, R71, R0, 0x1, P5 ;  /* 0x0000000047477211 */ /* 0x000fe400028f0eff */
[----:B0-----:R-:W-:-:S03]  /*43fd0*/  LEA R68, P5, R3, R2, 0x1 ;  /* 0x0000000203447211 */ /* 0x001fc600078a08ff */
[----:B------:R0:W-:Y:S01]  /*43fe0*/  @P3 STG.E.U16 desc[UR20][R70.64], R72 ;  /* 0x0000004846003986 */ /* 0x0001e2000c101514 */
[C---:B------:R-:W-:Y:S01]  /*43ff0*/  LEA.HI.X.SX32 R69, R3.reuse, R0, 0x1, P5 ;  /* 0x0000000003457211 */ /* 0x040fe200028f0eff */
[----:B------:R-:W-:Y:S01]  /*44000*/  VIADD R3, R3, UR5 ;  /* 0x0000000503037c36 */ /* 0x000fe20008000000 */
[----:B------:R-:W-:Y:S01]  /*44010*/  ISETP.LT.AND P3, PT, R79, UR6, !P1 ;  /* 0x000000064f007c0c */ /* 0x000fe2000cf61270 */
[----:B------:R-:W1:Y:S01]  /*44020*/  LDCU UR6, c[0x0][0x39c] ;  /* 0x00007380ff0677ac */ /* 0x000e620008000800 */
[----:B------:R-:W5:Y:S01]  /*44030*/  LDL.LU R79, [R1+0xf48] ;  /* 0x000f4800014f7983 */ /* 0x000f620000300800 */
        /* <DEDUP_REMOVED lines=25> */
[C---:B------:R-:W-:Y:S01]  /*441d0*/  LEA.HI.X.SX32 R69, R72.reuse, R0, 0x1, P5 ;  /* 0x0000000048457211 */ /* 0x040fe200028f0eff */
[----:B------:R-:W-:Y:S01]  /*441e0*/  VIADD R72, R72, UR5 ;  /* 0x0000000548487c36 */ /* 0x000fe20008000000 */
[----:B0-----:R-:W-:-:S03]  /*441f0*/  PRMT R3, R81, 0x7610, R3 ;  /* 0x0000761051037816 */ /* 0x001fc60000000003 */
[C---:B------:R-:W-:Y:S01]  /*44200*/  VIADD R71, R72.reuse, UR5 ;  /* 0x0000000548477c36 */ /* 0x040fe20008000000 */
[----:B------:R-:W4:Y:S04]  /*44210*/  LDL.S16 R81, [R1+0xe4] ;  /* 0x0000e40001517983 */ /* 0x000f280000100600 */
[----:B------:R0:W-:Y:S01]  /*44220*/  @P3 STG.E.U16 desc[UR20][R68.64], R3 ;  /* 0x0000000344003986 */ /* 0x0001e2000c101514 */
[----:B------:R-:W-:Y:S01]  /*44230*/  ISETP.LT.AND P3, PT, R79, UR7, !P1 ;  /* 0x000000074f007c0c */ /* 0x000fe2000cf61270 */
[----:B------:R-:W1:Y:S02]  /*44240*/  LDCU UR7, c[0x0][0x39c] ;  /* 0x00007380ff0777ac */ /* 0x000e640008000800 */
        /* <DEDUP_REMOVED lines=14> */
[----:B---3--:R-:W-:Y:S02]  /*44330*/  ISETP.LT.AND P4, PT, R77, UR4, !P1 ;  /* 0x000000044d007c0c */ /* 0x008fe4000cf81270 */
[----:B-----5:R-:W-:Y:S01]  /*44340*/  PRMT R70, R93, 0x7610, R70 ;  /* 0x000076105d467816 */ /* 0x020fe20000000046 */
[----:B------:R-:W3:Y:S01]  /*44350*/  LDL.LU R77, [R1+0x1230] ;  /* 0x00123000014d7983 */ /* 0x000ee20000300800 */
[----:B-1----:R-:W-:-:S03]  /*44360*/  ISETP.LT.AND P0, PT, R76, UR6, !P1 ;  /* 0x000000064c007c0c */ /* 0x002fc6000cf01270 */
[----:B------:R0:W-:Y:S01]  /*44370*/  @P2 STG.E.U16 desc[UR20][R68.64], R70 ;  /* 0x0000004644002986 */ /* 0x0001e2000c101514 */
[----:B------:R-:W-:Y:S01]  /*44380*/  VIADD R3, R3, UR5 ;  /* 0x0000000503037c36 */ /* 0x000fe20008000000 */
[----:B------:R-:W2:Y:S02]  /*44390*/  LDCU UR4, c[0x0][0x39c] ;  /* 0x00007380ff0477ac */ /* 0x000ea40008000800 */
[----:B------:R-:W5:Y:S01]  /*443a0*/  LDL.LU R76, [R1+0x123c] ;  /* 0x00123c00014c7983 */ /* 0x000f620000300800 */
[----:B------:R-:W3:Y:S01]  /*443b0*/  LDCU UR6, c[0x0][0x39c] ;  /* 0x00007380ff0677ac */ /* 0x000ee20008000800 */
[----:B------:R-:W-:Y:S02]  /*443c0*/  ISETP.LT.AND P2, PT, R75, UR7, !P1 ;  /* 0x000000074b007c0c */ /* 0x000fe4000cf41270 */
[----:B------:R-:W5:Y:S01]  /*443d0*/  LDL.LU.S16 R75, [R1+0xee] ;  /* 0x0000ee00014b7983 */ /* 0x000f620000300600 */
[C---:B------:R-:W-:Y:S01]  /*443e0*/  VIADD R71, R3.reuse, UR5 ;  /* 0x0000000503477c36 */ /* 0x040fe20008000000 */
[----:B------:R-:W5:Y:S02]  /*443f0*/  LDCU UR7, c[0x0][0x39c] ;  /* 0x00007380ff0777ac */ /* 0x000f640008000800 */
[----:B------:R-:W5:Y:S01]  /*44400*/  LDL.S16 R93, [R1+0xf4] ;  /* 0x0000f400015d7983 */ /* 0x000f620000100600 */
[----:B0-----:R-:W-:Y:S01]  /*44410*/  LEA R68, P5, R3, R2, 0x1 ;  /* 0x0000000203447211 */ /* 0x001fe200078a08ff */
[----:B------:R-:W-:-:S02]  /*44420*/  VIADD R72, R71, UR5 ;  /* 0x0000000547487c36 */ /* 0x000fc40008000000 */
[----:B------:R-:W5:Y:S01]  /*44430*/  LDL.LU R80, [R1+0x1238] ;  /* 0x0012380001507983 */ /* 0x000f620000300800 */
[----:B------:R-:W-:Y:S02]  /*44440*/  LEA.HI.X.SX32 R69, R3, R0, 0x1, P5 ;  /* 0x0000000003457211 */ /* 0x000fe400028f0eff */
[----:B------:R-:W-:Y:S02]  /*44450*/  LEA R70, P5, R71, R2, 0x1 ;  /* 0x0000000247467211 */ /* 0x000fe400078a08ff */
[----:B----4-:R-:W-:Y:S02]  /*44460*/  PRMT R73, R81, 0x7610, R73 ;  /* 0x0000761051497816 */ /* 0x010fe40000000049 */
[----:B------:R-:W-:Y:S02]  /*44470*/  LEA.HI.X.SX32 R71, R71, R0, 0x1, P5 ;  /* 0x0000000047477211 */ /* 0x000fe400028f0eff */
[----:B------:R-:W-:Y:S01]  /*44480*/  PRMT R3, R79, 0x7610, R3 ;  /* 0x000076104f037816 */ /* 0x000fe20000000003 */
[----:B------:R0:W-:Y:S04]  /*44490*/  @P3 STG.E.U16 desc[UR20][R68.64], R73 ;  /* 0x0000004944003986 */ /* 0x0001e8000c101514 */
[----:B------:R-:W4:Y:S04]  /*444a0*/  LDL.LU.S16 R79, [R1+0xf6] ;  /* 0x0000f600014f7983 */ /* 0x000f280000300600 */
[----:B------:R1:W-:Y:S01]  /*444b0*/  @P4 STG.E.U16 desc[UR20][R70.64], R3 ;  /* 0x0000000346004986 */ /* 0x0003e2000c101514 */
[----:B0-----:R-:W-:-:S04]  /*444c0*/  LEA R68, P5, R72, R2, 0x1 ;  /* 0x0000000248447211 */ /* 0x001fc800078a08ff */
[C---:B------:R-:W-:Y:S01]  /*444d0*/  LEA.HI.X.SX32 R69, R72.reuse, R0, 0x1, P5 ;  /* 0x0000000048457211 */ /* 0x040fe200028f0eff */
[----:B------:R-:W-:-:S04]  /*444e0*/  VIADD R72, R72, UR5 ;  /* 0x0000000548487c36 */ /* 0x000fc80008000000 */
[----:B-1----:R-:W-:Y:S01]  /*444f0*/  VIADD R71, R72, UR5 ;  /* 0x0000000548477c36 */ /* 0x002fe20008000000 */
[----:B--2---:R-:W-:Y:S01]  /*44500*/  ISETP.LT.AND P3, PT, R78, UR4, !P1 ;  /* 0x000000044e007c0c */ /* 0x004fe2000cf61270 */
[----:B------:R-:W0:Y:S01]  /*44510*/  LDCU UR4, c[0x0][0x39c] ;  /* 0x00007380ff0477ac */ /* 0x000e220008000800 */
[----:B------:R-:W2:Y:S01]  /*44520*/  LDL.LU R78, [R1+0xf64] ;  /* 0x000f6400014e7983 */ /* 0x000ea20000300800 */
[----:B------:R-:W-:-:S05]  /*44530*/  PRMT R3, R92, 0x7610, R3 ;  /* 0x000076105c037816 */ /* 0x000fca0000000003 */
[----:B------:R1:W-:Y:S02]  /*44540*/  @P0 STG.E.U16 desc[UR20][R68.64], R3 ;  /* 0x0000000344000986 */ /* 0x0003e4000c101514 */
[----:B-1----:R-:W-:-:S04]  /*44550*/  LEA R68, P5, R72, R2, 0x1 ;  /* 0x0000000248447211 */ /* 0x002fc800078a08ff */
[----:B------:R-:W-:Y:S02]  /*44560*/  LEA.HI.X.SX32 R69, R72, R0, 0x1, P5 ;  /* 0x0000000048457211 */ /* 0x000fe400028f0eff */
[----:B---3--:R-:W-:Y:S01]  /*44570*/  ISETP.LT.AND P4, PT, R77, UR6, !P1 ;  /* 0x000000064d007c0c */ /* 0x008fe2000cf81270 */
[----:B------:R-:W2:Y:S01]  /*44580*/  LDCU UR6, c[0x0][0x39c] ;  /* 0x00007380ff0677ac */ /* 0x000ea20008000800 */
[----:B------:R-:W3:Y:S01]  /*44590*/  LDL.LU R77, [R1+0xf5c] ;  /* 0x000f5c00014d7983 */ /* 0x000ee20000300800 */
[----:B-----5:R-:W-:Y:S02]  /*445a0*/  ISETP.LT.AND P0, PT, R76, UR7, !P1 ;  /* 0x000000074c007c0c */ /* 0x020fe4000cf01270 */
[----:B------:R-:W-:Y:S01]  /*445b0*/  PRMT R73, R75, 0x7610, R73 ;  /* 0x000076104b497816 */ /* 0x000fe20000000049 */
[----:B------:R-:W5:Y:S01]  /*445c0*/  LDL.S16 R76, [R1+0xfc] ;  /* 0x0000fc00014c7983 */ /* 0x000f620000100600 */
[----:B------:R-:W-:-:S03]  /*445d0*/  PRMT R72, R93, 0x7610, R72 ;  /* 0x000076105d487816 */ /* 0x000fc60000000048 */
[----:B------:R-:W5:Y:S01]  /*445e0*/  LDL.LU.S16 R92, [R1+0xfe] ;  /* 0x0000fe00015c7983 */ /* 0x000f620000300600 */
[C---:B------:R-:W-:Y:S01]  /*445f0*/  LEA R70, P5, R71.reuse, R2, 0x1 ;  /* 0x0000000247467211 */ /* 0x040fe200078a08ff */
[C---:B------:R-:W-:Y:S01]  /*44600*/  VIADD R3, R71.reuse, UR5 ;  /* 0x0000000547037c36 */ /* 0x040fe20008000000 */
[----:B------:R-:W3:Y:S01]  /*44610*/  LDCU UR7, c[0x0][0x39c] ;  /* 0x00007380ff0777ac */ /* 0x000ee20008000800 */
[----:B------:R-:W5:Y:S04]  /*44620*/  LDL.LU R75, [R1+0x1264] ;  /* 0x00126400014b7983 */ /* 0x000f680000300800 */
[----:B------:R-:W5:Y:S01]  /*44630*/  LDL.S16 R93, [R1+0x1dc] ;  /* 0x0001dc00015d7983 */ /* 0x000f620000100600 */
[----:B------:R-:W-:-:S03]  /*44640*/  LEA.HI.X.SX32 R71, R71, R0, 0x1, P5 ;  /* 0x0000000047477211 */ /* 0x000fc600028f0eff */
[----:B------:R1:W-:Y:S01]  /*44650*/  @P2 STG.E.U16 desc[UR20][R68.64], R73 ;  /* 0x0000004944002986 */ /* 0x0003e2000c101514 */
[----:B0-----:R-:W-:Y:S01]  /*44660*/  ISETP.LT.AND P2, PT, R80, UR4, !P1 ;  /* 0x0000000450007c0c */ /* 0x001fe2000cf41270 */
[----:B------:R-:W0:Y:S02]  /*44670*/  LDCU UR4, c[0x0][0x39c] ;  /* 0x00007380ff0477ac */ /* 0x000e240008000800 */
[----:B------:R-:W5:Y:S04]  /*44680*/  LDL.LU R80, [R1+0x1244] ;  /* 0x0012440001507983 */ /* 0x000f680000300800 */
[----:B------:R4:W-:Y:S01]  /*44690*/  @P3 STG.E.U16 desc[UR20][R70.64], R72 ;  /* 0x0000004846003986 */ /* 0x0009e2000c101514 */
[----:B-1----:R-:W-:-:S04]  /*446a0*/  LEA R68, P5, R3, R2, 0x1 ;  /* 0x0000000203447211 */ /* 0x002fc800078a08ff */
[----:B------:R-:W-:Y:S02]  /*446b0*/  LEA.HI.X.SX32 R69, R3, R0, 0x1, P5 ;  /* 0x0000000003457211 */ /* 0x000fe400028f0eff */
[----:B----4-:R-:W-:Y:S01]  /*446c0*/  PRMT R71, R79, 0x7610, R71 ;  /* 0x000076104f477816 */ /* 0x010fe20000000047 */
[----:B------:R-:W-:-:S04]  /*446d0*/  VIADD R70, R3, UR5 ;  /* 0x0000000503467c36 */ /* 0x000fc80008000000 */
[----:B------:R1:W-:Y:S02]  /*446e0*/  @P4 STG.E.U16 desc[UR20][R68.64], R71 ;  /* 0x0000004744004986 */ /* 0x0003e4000c101514 */
[----:B-1----:R-:W-:-:S04]  /*446f0*/  LEA R68, P5, R70, R2, 0x1 ;  /* 0x0000000246447211 */ /* 0x002fc800078a08ff */
[C---:B------:R-:W-:Y:S01]  /*44700*/  LEA.HI.X.SX32 R69, R70.reuse, R0, 0x1, P5 ;  /* 0x0000000046457211 */ /* 0x040fe200028f0eff */
[----:B------:R-:W-:-:S05]  /*44710*/  VIADD R3, R70, UR5 ;  /* 0x0000000546037c36 */ /* 0x000fca0008000000 */
[C---:B------:R-:W-:Y:S01]  /*44720*/  LEA R70, P5, R3.reuse, R2, 0x1 ;  /* 0x0000000203467211 */ /* 0x040fe200078a08ff */
[----:B------:R-:W-:-:S03]  /*44730*/  VIADD R73, R3, UR5 ;  /* 0x0000000503497c36 */ /* 0x000fc60008000000 */
[----:B------:R-:W-:Y:S02]  /*44740*/  LEA.HI.X.SX32 R71, R3, R0, 0x1, P5 ;  /* 0x0000000003477211 */ /* 0x000fe400028f0eff */
[----:B--2---:R-:W-:Y:S01]  /*44750*/  ISETP.LT.AND P3, PT, R78, UR6, !P1 ;  /* 0x000000064e007c0c */ /* 0x004fe2000cf61270 */
[----:B------:R-:W1:Y:S01]  /*44760*/  LDCU UR6, c[0x0][0x39c] ;  /* 0x00007380ff0677ac */ /* 0x000e620008000800 */
[----:B------:R-:W2:Y:S04]  /*44770*/  LDL.LU R78, [R1+0x1250] ;  /* 0x00125000014e7983 */ /* 0x000ea80000300800 */
[----:B------:R-:W4:Y:S01]  /*44780*/  LDL.LU.S16 R79, [R1+0x1de] ;  /* 0x0001de00014f7983 */ /* 0x000f220000300600 */
[----:B---3--:R-:W-:Y:S01]  /*44790*/  ISETP.LT.AND P4, PT, R77, UR7, !P1 ;  /* 0x000000074d007c0c */ /* 0x008fe2000cf81270 */
[----:B------:R-:W2:Y:S02]  /*447a0*/  LDCU UR7, c[0x0][0x39c] ;  /* 0x00007380ff0777ac */ /* 0x000ea40008000800 */
[----:B------:R-:W3:Y:S01]  /*447b0*/  LDL.S16 R77, [R1+0x1e0] ;  /* 0x0001e000014d7983 */ /* 0x000ee20000100600 */
[----:B-----5:R-:W-:-:S03]  /*447c0*/  PRMT R74, R76, 0x7610, R74 ;  /* 0x000076104c4a7816 */ /* 0x020fc6000000004a */
[----:B------:R-:W5:Y:S01]  /*447d0*/  LDL.LU R76, [R1+0x1260] ;  /* 0x00126000014c7983 */ /* 0x000f620000300800 */
[----:B------:R-:W-:-:S03]  /*447e0*/  PRMT R72, R92, 0x7610, R72 ;  /* 0x000076105c487816 */ /* 0x000fc60000000048 */
[----:B------:R1:W-:Y:S01]  /*447f0*/  @P0 STG.E.U16 desc[UR20][R68.64], R74 ;  /* 0x0000004a44000986 */ /* 0x0003e2000c101514 */
[----:B0-----:R-:W-:Y:S01]  /*44800*/  ISETP.LT.AND P0, PT, R75, UR4, !P1 ;  /* 0x000000044b007c0c */ /* 0x001fe2000cf01270 */
[----:B------:R-:W5:Y:S02]  /*44810*/  LDCU UR4, c[0x0][0x39c] ;  /* 0x00007380ff0477ac */ /* 0x000f640008000800 */
[----:B------:R-:W5:Y:S04]  /*44820*/  LDL.LU.S16 R92, [R1+0x1e2] ;  /* 0x0001e200015c7983 */ /* 0x000f680000300600 */
[----:B------:R-:W5:Y:S01]  /*44830*/  LDL.LU R75, [R1+0x124c] ;  /* 0x00124c00014b7983 */ /* 0x000f620000300800 */
[----:B------:R-:W-:-:S03]  /*44840*/  PRMT R3, R93, 0x7610, R3 ;  /* 0x000076105d037816 */ /* 0x000fc60000000003 */
[----:B-1----:R-:W5:Y:S04]  /*44850*/  LDL.LU R74, [R1+0x1254] ;  /* 0x00125400014a7983 */ /* 0x002f680000300800 */
[----:B------:R-:W5:Y:S04]  /*44860*/  LDL.S16 R81, [R1+0x1e4] ;  /* 0x0001e40001517983 */ /* 0x000f680000100600 */
[----:B------:R-:W5:Y:S01]  /*44870*/  LDL.LU.S16 R93, [R1+0x1e6] ;  /* 0x0001e600015d7983 */ /* 0x000f620000300600 */
[----:B------:R-:W-:-:S03]  /*44880*/  LEA R68, P5, R73, R2, 0x1 ;  /* 0x0000000249447211 */ /* 0x000fc600078a08ff */
[----:B------:R0:W-:Y:S01]  /*44890*/  @P2 STG.E.U16 desc[UR20][R70.64], R72 ;  /* 0x0000004846002986 */ /* 0x0001e2000c101514 */
[C---:B------:R-:W-:Y:S01]  /*448a0*/  LEA.HI.X.SX32 R69, R73.reuse, R0, 0x1, P5 ;  /* 0x0000000049457211 */ /* 0x040fe200028f0eff */
[----:B------:R-:W-:Y:S01]  /*448b0*/  VIADD R73, R73, UR5 ;  /* 0x0000000549497c36 */ /* 0x000fe20008000000 */
[----:B------:R-:W-:Y:S01]  /*448c0*/  ISETP.LT.AND P2, PT, R80, UR6, !P1 ;  /* 0x0000000650007c0c */ /* 0x000fe2000cf41270 */
[----:B------:R-:W1:Y:S01]  /*448d0*/  LDCU UR6, c[0x0][0x39c] ;  /* 0x00007380ff0677ac */ /* 0x000e620008000800 */
[----:B------:R-:W5:Y:S04]  /*448e0*/  LDL.LU R80, [R1+0xf6c] ;  /* 0x000f6c0001507983 */ /* 0x000f680000300800 */
[----:B------:R1:W-:Y:S01]  /*448f0*/  @P3 STG.E.U16 desc[UR20][R68.64], R3 ;  /* 0x0000000344003986 */ /* 0x0003e2000c101514 */
[C---:B0-----:R-:W-:Y:S01]  /*44900*/  VIADD R71, R73.reuse, UR5 ;  /* 0x0000000549477c36 */ /* 0x041fe20008000000 */
[----:B-1----:R-:W-:-:S04]  /*44910*/  LEA R68, P5, R73, R2, 0x1 ;  /* 0x0000000249447211 */ /* 0x002fc800078a08ff */
[----:B------:R-:W-:Y:S02]  /*44920*/  LEA.HI.X.SX32 R69, R73, R0, 0x1, P5 ;  /* 0x0000000049457211 */ /* 0x000fe400028f0eff */
[C---:B------:R-:W-:Y:S01]  /*44930*/  LEA R70, P5, R71.reuse, R2, 0x1 ;  /* 0x0000000247467211 */ /* 0x040fe200078a08ff */
[----:B------:R-:W-:-:S03]  /*44940*/  VIADD R3, R71, UR5 ;  /* 0x0000000547037c36 */ /* 0x000fc60008000000 */
[----:B------:R-:W-:Y:S02]  /*44950*/  LEA.HI.X.SX32 R71, R71, R0, 0x1, P5 ;  /* 0x0000000047477211 */ /* 0x000fe400028f0eff */
[----:B--2---:R-:W-:Y:S01]  /*44960*/  ISETP.LT.AND P3, PT, R78, UR7, !P1 ;  /* 0x000000074e007c0c */ /* 0x004fe2000cf61270 */
[----:B------:R-:W0:Y:S01]  /*44970*/  LDCU UR7, c[0x0][0x39c] ;  /* 0x00007380ff0777ac */ /* 0x000e220008000800 */
[----:B------:R-:W2:Y:S01]  /*44980*/  LDL.S16 R78, [R1+0x1e8] ;  /* 0x0001e800014e7983 */ /* 0x000ea20000100600 */
[----:B----4-:R-:W-:-:S05]  /*44990*/  PRMT R73, R79, 0x7610, R73 ;  /* 0x000076104f497816 */ /* 0x010fca0000000049 */
[----:B------:R1:W-:Y:S02]  /*449a0*/  @P4 STG.E.U16 desc[UR20][R68.64], R73 ;  /* 0x0000004944004986 */ /* 0x0003e4000c101514 */
[----:B-1----:R-:W-:-:S04]  /*449b0*/  LEA R68, P5, R3, R2, 0x1 ;  /* 0x0000000203447211 */ /* 0x002fc800078a08ff */
[C---:B------:R-:W-:Y:S01]  /*449c0*/  LEA.HI.X.SX32 R69, R3.reuse, R0, 0x1, P5 ;  /* 0x0000000003457211 */ /* 0x040fe200028f0eff */
[----:B------:R-:W-:Y:S01]  /*449d0*/  VIADD R3, R3, UR5 ;  /* 0x0000000503037c36 */ /* 0x000fe20008000000 */
[----:B---3--:R-:W-:-:S05]  /*449e0*/  PRMT R72, R77, 0x7610, R72 ;  /* 0x000076104d487816 */ /* 0x008fca0000000048 */
[----:B------:R1:W-:Y:S01]  /*449f0*/  @P0 STG.E.U16 desc[UR20][R70.64], R72 ;  /* 0x0000004846000986 */ /* 0x0003e2000c101514 */
[----:B-----5:R-:W-:Y:S01]  /*44a00*/  ISETP.LT.AND P4, PT, R76, UR4, !P1 ;  /* 0x000000044c007c0c */ /* 0x020fe2000cf81270 */
[----:B------:R-:W3:Y:S02]  /*44a10*/  LDCU UR4, c[0x0][0x39c] ;  /* 0x00007380ff0477ac */ /* 0x000ee40008000800 */
[----:B------:R-:W4:Y:S01]  /*44a20*/  LDL.LU R76, [R1+0xf60] ;  /* 0x000f6000014c7983 */ /* 0x000f220000300800 */
[----:B------:R-:W-:Y:S01]  /*44a30*/  ISETP.LT.AND P0, PT, R75, UR6, !P1 ;  /* 0x000000064b007c0c */ /* 0x000fe2000cf01270 */
[C---:B-1----:R-:W-:Y:S02]  /*44a40*/  VIADD R71, R3.reuse, UR5 ;  /* 0x0000000503477c36 */ /* 0x042fe40008000000 */
[----:B------:R-:W5:Y:S01]  /*44a50*/  LDL.LU R75, [R1+0x1258] ;  /* 0x00125800014b7983 */ /* 0x000f620000300800 */
[----:B------:R-:W-:Y:S01]  /*44a60*/  PRMT R70, R92, 0x7610, R70 ;  /* 0x000076105c467816 */ /* 0x000fe20000000046 */
[----:B------:R-:W4:Y:S02]  /*44a70*/  LDCU UR6, c[0x0][0x39c] ;  /* 0x00007380ff0677ac */ /* 0x000f240008000800 */
[----:B------:R-:W5:Y:S04]  /*44a80*/  LDL.LU.S16 R79, [R1+0x1ea] ;  /* 0x0001ea00014f7983 */ /* 0x000f680000300600 */
[----:B------:R-:W5:Y:S04]  /*44a90*/  LDL.S16 R92, [R1+0x1ec] ;  /* 0x0001ec00015c7983 */ /* 0x000f680000100600 */
[----:B------:R1:W-:Y:S04]  /*44aa0*/  @P2 STG.E.U16 desc[UR20][R68.64], R70 ;  /* 0x0000004644002986 */ /* 0x0003e8000c101514 */
[----:B------:R-:W5:Y:S01]  /*44ab0*/  LDL.LU R77, [R1+0x1270] ;  /* 0x00127000014d7983 */ /* 0x000f620000300800 */
[----:B-1----:R-:W-:-:S04]  /*44ac0*/  LEA R68, P5, R3, R2, 0x1 ;  /* 0x0000000203447211 */ /* 0x002fc800078a08ff */
[----:B------:R-:W-:Y:S02]  /*44ad0*/  LEA.HI.X.SX32 R69, R3, R0, 0x1, P5 ;  /* 0x0000000003457211 */ /* 0x000fe400028f0eff */
[----:B------:R-:W-:Y:S02]  /*44ae0*/  PRMT R3, R93, 0x7610, R3 ;  /* 0x000076105d037816 */ /* 0x000fe40000000003 */
[----:B------:R-:W5:Y:S01]  /*44af0*/  LDL.LU.S16 R93, [R1+0x1ee] ;  /* 0x0001ee00015d7983 */ /* 0x000f620000300600 */
[----:B0-----:R-:W-:Y:S01]  /*44b00*/  ISETP.LT.AND P2, PT, R74, UR7, !P1 ;  /* 0x000000074a007c0c */ /* 0x001fe2000cf41270 */
[----:B------:R-:W5:Y:S02]  /*44b10*/  LDCU UR7, c[0x0][0x39c] ;  /* 0x00007380ff0777ac */ /* 0x000f640008000800 */
[----:B------:R-:W5:Y:S01]  /*44b20*/  LDL.LU R74, [R1+0x1280] ;  /* 0x00128000014a7983 */ /* 0x000f620000300800 */
[C---:B------:R-:W-:Y:S01]  /*44b30*/  LEA R70, P5, R71.reuse, R2, 0x1 ;  /* 0x0000000247467211 */ /* 0x040fe200078a08ff */
[----:B------:R-:W-:Y:S01]  /*44b40*/  VIADD R72, R71, UR5 ;  /* 0x0000000547487c36 */ /* 0x000fe20008000000 */
[----:B------:R-:W-:-:S02]  /*44b50*/  PRMT R73, R81, 0x7610, R73 ;  /* 0x0000761051497816 */ /* 0x000fc40000000049 */
[----:B------:R-:W-:-:S03]  /*44b60*/  LEA.HI.X.SX32 R71, R71, R0, 0x1, P5 ;  /* 0x0000000047477211 */ /* 0x000fc600028f0eff */
[----:B------:R0:W-:Y:S04]  /*44b70*/  @P3 STG.E.U16 desc[UR20][R68.64], R73 ;  /* 0x0000004944003986 */ /* 0x0001e8000c101514 */
[----:B------:R1:W-:Y:S01]  /*44b80*/  @P4 STG.E.U16 desc[UR20][R70.64], R3 ;  /* 0x0000000346004986 */ /* 0x0003e2000c101514 */
[----:B0-----:R-:W-:-:S04]  /*44b90*/  LEA R68, P5, R72, R2, 0x1 ;  /* 0x0000000248447211 */ /* 0x001fc800078a08ff */
[C---:B------:R-:W-:Y:S01]  /*44ba0*/  LEA.HI.X.SX32 R69, R72.reuse, R0, 0x1, P5 ;  /* 0x0000000048457211 */ /* 0x040fe200028f0eff */
[----:B------:R-:W-:Y:S01]  /*44bb0*/  VIADD R72, R72, UR5 ;  /* 0x0000000548487c36 */ /* 0x000fe20008000000 */
[----:B---3--:R-:W-:Y:S01]  /*44bc0*/  ISETP.LT.AND P3, PT, R80, UR4, !P1 ;  /* 0x0000000450007c0c */ /* 0x008fe2000cf61270 */
[----:B------:R-:W0:Y:S02]  /*44bd0*/  LDCU UR4, c[0x0][0x39c] ;  /* 0x00007380ff0477ac */ /* 0x000e240008000800 */
[----:B-1----:R-:W-:Y:S01]  /*44be0*/  VIADD R71, R72, UR5 ;  /* 0x0000000548477c36 */ /* 0x002fe20008000000 */
[----:B--2---:R-:W-:-:S05]  /*44bf0*/  PRMT R3, R78, 0x7610, R3 ;  /* 0x000076104e037816 */ /* 0x004fca0000000003 */
[----:B------:R1:W-:Y:S02]  /*44c00*/  @P0 STG.E.U16 desc[UR20][R68.64], R3 ;  /* 0x0000000344000986 */ /* 0x0003e4000c101514 */
[----:B-1----:R-:W-:-:S04]  /*44c10*/  LEA R68, P5, R72, R2, 0x1 ;  /* 0x0000000248447211 */ /* 0x002fc800078a08ff */
[----:B------:R-:W-:Y:S02]  /*44c20*/  LEA.HI.X.SX32 R69, R72, R0, 0x1, P5 ;  /* 0x0000000048457211 */ /* 0x000fe400028f0eff */
[C---:B------:R-:W-:Y:S01]  /*44c30*/  LEA R70, P5, R71.reuse, R2, 0x1 ;  /* 0x0000000247467211 */ /* 0x040fe200078a08ff */
[----:B------:R-:W-:-:S03]  /*44c40*/  VIADD R3, R71, UR5 ;  /* 0x0000000547037c36 */ /* 0x000fc60008000000 */
[----:B------:R-:W-:Y:S02]  /*44c50*/  LEA.HI.X.SX32 R71, R71, R0, 0x1, P5 ;  /* 0x0000000047477211 */ /* 0x000fe400028f0eff */
[----:B----4-:R-:W-:Y:S01]  /*44c60*/  ISETP.LT.AND P4, PT, R76, UR6, !P1 ;  /* 0x000000064c007c0c */ /* 0x010fe2000cf81270 */
[----:B------:R-:W1:Y:S01]  /*44c70*/  LDCU UR6, c[0x0][0x39c] ;  /* 0x00007380ff0677ac */ /* 0x000e620008000800 */
[----:B------:R-:W2:Y:S01]  /*44c80*/  LDL.LU R76, [R1+0x1278] ;  /* 0x00127800014c7983 */ /* 0x000ea20000300800 */
[----:B-----5:R-:W-:Y:S01]  /*44c90*/  ISETP.LT.AND P0, PT, R75, UR7, !P1 ;  /* 0x000000074b007c0c */ /* 0x020fe2000cf01270 */
[----:B------:R-:W2:Y:S02]  /*44ca0*/  LDCU UR7, c[0x0][0x39c] ;  /* 0x00007380ff0777ac */ /* 0x000ea40008000800 */
[----:B------:R-:W3:Y:S01]  /*44cb0*/  LDL.LU R75, [R1+0x127c] ;  /* 0x00127c00014b7983 */ /* 0x000ee20000300800 */
[----:B------:R-:W-:Y:S02]  /*44cc0*/  PRMT R73, R79, 0x7610, R73 ;  /* 0x000076104f497816 */ /* 0x000fe40000000049 */
[----:B------:R-:W-:-:S03]  /*44cd0*/  PRMT R72, R92, 0x7610, R72 ;  /* 0x000076105c487816 */ /* 0x000fc60000000048 */
[----:B------:R4:W-:Y:S04]  /*44ce0*/  @P2 STG.E.U16 desc[UR20][R68.64], R73 ;  /* 0x0000004944002986 */ /* 0x0009e8000c101514 */
[----:B------:R5:W-:Y:S04]  /*44cf0*/  @P3 STG.E.U16 desc[UR20][R70.64], R72 ;  /* 0x0000004846003986 */ /* 0x000be8000c101514 */
[----:B----4-:R-:W4:Y:S04]  /*44d00*/  LDL.LU R73, [R1+0x126c] ;  /* 0x00126c0001497983 */ /* 0x010f280000300800 */
[----:B-----5:R-:W5:Y:S01]  /*44d10*/  LDL.LU R72, [R1+0xf68] ;  /* 0x000f680001487983 */ /* 0x020f620000300800 */
[C---:B------:R-:W-:Y:S01]  /*44d20*/  LEA R68, P5, R3.reuse, R2, 0x1 ;  /* 0x0000000203447211 */ /* 0x040fe200078a08ff */
[----:B------:R-:W-:Y:S01]  /*44d30*/  VIADD R70, R3, UR5 ;  /* 0x0000000503467c36 */ /* 0x000fe20008000000 */
[----:B------:R-:W-:-:S02]  /*44d40*/  F2FP.F16.F32.PACK_AB R71, R5, R4 ;  /* 0x000000040547723e */ /* 0x000fc400000000ff */
[----:B------:R-:W-:Y:S02]  /*44d50*/  LEA.HI.X.SX32 R69, R3, R0, 0x1, P5 ;  /* 0x0000000003457211 */ /* 0x000fe400028f0eff */
[----:B------:R-:W-:Y:S02]  /*44d60*/  PRMT R3, R93, 0x7610, R3 ;  /* 0x000076105d037816 */ /* 0x000fe40000000003 */
[----:B------:R-:W-:Y:S02]  /*44d70*/  LEA R4, P5, R70, R2, 0x1 ;  /* 0x0000000246047211 */ /* 0x000fe400078a08ff */
[----:B-1----:R-:W-:Y:S01]  /*44d80*/  ISETP.LT.AND P3, PT, R74, UR6, !P1 ;  /* 0x000000064a007c0c */ /* 0x002fe2000cf61270 */
[----:B------:R1:W-:Y:S01]  /*44d90*/  @P4 STG.E.U16 desc[UR20][R68.64], R3 ;  /* 0x0000000344004986 */ /* 0x0003e2000c101514 */
[C---:B------:R-:W-:Y:S01]  /*44da0*/  LEA.HI.X.SX32 R5, R70.reuse, R0, 0x1, P5 ;  /* 0x0000000046057211 */ /* 0x040fe200028f0eff */
[----:B------:R-:W4:Y:S02]  /*44db0*/  LDCU UR6, c[0x0][0x39c] ;  /* 0x00007380ff0677ac */ /* 0x000f240008000800 */
[----:B------:R-:W5:Y:S01]  /*44dc0*/  LDL.LU R74, [R1+0xf70] ;  /* 0x000f7000014a7983 */ /* 0x000f620000300800 */
[----:B-1----:R-:W-:-:S03]  /*44dd0*/  VIADD R3, R70, UR5 ;  /* 0x0000000546037c36 */ /* 0x002fc60008000000 */
[----:B------:R-:W5:Y:S01]  /*44de0*/  LDL.LU R70, [R1+0x128c] ;  /* 0x00128c0001467983 */ /* 0x000f620000300800 */
[----:B0-----:R-:W-:Y:S01]  /*44df0*/  ISETP.LT.AND P2, PT, R77, UR4, !P1 ;  /* 0x000000044d007c0c */ /* 0x001fe2000cf41270 */
[----:B------:R-:W3:Y:S01]  /*44e00*/  LDCU UR4, c[0x0][0x39c] ;  /* 0x00007380ff0477ac */ /* 0x000ee20008000800 */
[C---:B------:R-:W-:Y:S01]  /*44e10*/  LEA R68, P5, R3.reuse, R2, 0x1 ;  /* 0x0000000203447211 */ /* 0x040fe200078a08ff */
[----:B------:R0:W-:Y:S03]  /*44e20*/  @P0 STG.E.U16 desc[UR20][R4.64], R71 ;  /* 0x0000004704000986 */ /* 0x0001e6000c101514 */
[C---:B------:R-:W-:Y:S01]  /*44e30*/  LEA.HI.X.SX32 R69, R3.reuse, R0, 0x1, P5 ;  /* 0x0000000003457211 */ /* 0x040fe200028f0eff */
[----:B------:R-:W-:Y:S01]  /*44e40*/  VIADD R3, R3, UR5 ;  /* 0x0000000503037c36 */ /* 0x000fe20008000000 */
[----:B0-----:R-:W-:-:S05]  /*44e50*/  PRMT R4, R71, 0x7632, R4 ;  /* 0x0000763247047816 */ /* 0x001fca0000000004 */
[----:B------:R0:W-:Y:S01]  /*44e60*/  @P2 STG.E.U16 desc[UR20][R68.64], R4 ;  /* 0x0000000444002986 */ /* 0x0001e2000c101514 */
[----:B------:R-:W-:Y:S01]  /*44e70*/  F2FP.F16.F32.PACK_AB R7, R7, R6 ;  /* 0x000000060707723e */ /* 0x000fe200000000ff */
[C---:B0-----:R-:W-:Y:S01]  /*44e80*/  VIADD R68, R3.reuse, UR5 ;  /* 0x0000000503447c36 */ /* 0x041fe20008000000 */
[----:B------:R-:W-:-:S04]  /*44e90*/  LEA R4, P2, R3, R2, 0x1 ;  /* 0x0000000203047211 */ /* 0x000fc800078408ff */
[C---:B------:R-:W-:Y:S02]  /*44ea0*/  LEA R6, P5, R68.reuse, R2, 0x1 ;  /* 0x0000000244067211 */ /* 0x040fe400078a08ff */
[-C--:B------:R-:W-:Y:S02]  /*44eb0*/  LEA.HI.X.SX32 R5, R3, R0.reuse, 0x1, P2 ;  /* 0x0000000003057211 */ /* 0x080fe400010f0eff */
[C---:B------:R-:W-:Y:S02]  /*44ec0*/  PRMT R3, R7.reuse, 0x7610, R3 ;  /* 0x0000761007037816 */ /* 0x040fe40000000003 */
[----:B------:R-:W-:Y:S02]  /*44ed0*/  PRMT R69, R7, 0x7632, R69 ;  /* 0x0000763207457816 */ /* 0x000fe40000000045 */
[C---:B------:R-:W-:Y:S01]  /*44ee0*/  LEA.HI.X.SX32 R7, R68.reuse, R0, 0x1, P5 ;  /* 0x0000000044077211 */ /* 0x040fe200028f0eff */
[----:B------:R-:W-:Y:S01]  /*44ef0*/  VIADD R68, R68, UR5 ;  /* 0x0000000544447c36 */ /* 0x000fe20008000000 */
[----:B------:R0:W-:Y:S01]  /*44f00*/  @P3 STG.E.U16 desc[UR20][R4.64], R3 ;  /* 0x0000000304003986 */ /* 0x0001e2000c101514 */
[----:B------:R-:W-:-:S02]  /*44f10*/  F2FP.F16.F32.PACK_AB R8, R9, R8 ;  /* 0x000000080908723e */ /* 0x000fc400000000ff */
[----:B------:R-:W-:Y:S02]  /*44f20*/  F2FP.F16.F32.PACK_AB R10, R11, R10 ;  /* 0x0000000a0b0a723e */ /* 0x000fe400000000ff */
[----:B------:R-:W-:Y:S02]  /*44f30*/  PRMT R9, R8, 0x7632, R9 ;  /* 0x0000763208097816 */ /* 0x000fe40000000009 */
[----:B--2---:R-:W-:Y:S01]  /*44f40*/  ISETP.LT.AND P4, PT, R76, UR7, !P1 ;  /* 0x000000074c007c0c */ /* 0x004fe2000cf81270 */
[----:B------:R-:W1:Y:S01]  /*44f50*/  LDCU UR7, c[0x0][0x39c] ;  /* 0x00007380ff0777ac */ /* 0x000e620008000800 */
[----:B---3--:R-:W-:Y:S01]  /*44f60*/  ISETP.LT.AND P0, PT, R75, UR4, !P1 ;  /* 0x000000044b007c0c */ /* 0x008fe2000cf01270 */
[----:B------:R-:W5:Y:S10]  /*44f70*/  LDCU UR4, c[0x0][0x39c] ;  /* 0x00007380ff0477ac */ /* 0x000f740008000800 */
[----:B------:R-:W-:Y:S01]  /*44f80*/  @P4 STG.E.U16 desc[UR20][R6.64], R69 ;  /* 0x0000004506004986 */ /* 0x000fe2000c101514 */
[----:B0-----:R-:W-:-:S04]  /*44f90*/  LEA R4, P4, R68, R2, 0x1 ;  /* 0x0000000244047211 */ /* 0x001fc800078808ff */
[C---:B------:R-:W-:Y:S01]  /*44fa0*/  LEA.HI.X.SX32 R5, R68.reuse, R0, 0x1, P4 ;  /* 0x0000000044057211 */ /* 0x040fe200020f0eff */
[----:B------:R-:W-:-:S04]  /*44fb0*/  VIADD R68, R68, UR5 ;  /* 0x0000000544447c36 */ /* 0x000fc80008000000 */
[----:B------:R-:W-:Y:S01]  /*44fc0*/  VIADD R3, R68, UR5 ;  /* 0x0000000544037c36 */ /* 0x000fe20008000000 */
[----:B------:R0:W-:Y:S01]  /*44fd0*/  @P0 STG.E.U16 desc[UR20][R4.64], R8 ;  /* 0x0000000804000986 */ /* 0x0001e2000c101514 */
[----:B----4-:R-:W-:Y:S01]  /*44fe0*/  ISETP.LT.AND P2, PT, R73, UR6, !P1 ;  /* 0x0000000649007c0c */ /* 0x010fe2000cf41270 */
[----:B------:R-:W2:Y:S02]  /*44ff0*/  LDCU UR6, c[0x0][0x39c] ;  /* 0x00007380ff0677ac */ /* 0x000ea40008000800 */
[----:B------:R-:W3:Y:S01]  /*45000*/  LDL.LU R73, [R1+0x12a4] ;  /* 0x0012a40001497983 */ /* 0x000ee20000300800 */
[----:B-----5:R-:W-:Y:S01]  /*45010*/  ISETP.LT.AND P3, PT, R72, UR4, !P1 ;  /* 0x0000000448007c0c */ /* 0x020fe2000cf61270 */
[----:B------:R-:W3:Y:S02]  /*45020*/  LDCU UR4, c[0x0][0x39c] ;  /* 0x00007380ff0477ac */ /* 0x000ee40008000800 */
[----:B------:R-:W2:Y:S01]  /*45030*/  LDL.LU R72, [R1+0x1298] ;  /* 0x0012980001487983 */ /* 0x000ea20000300800 */
[----:B0-----:R-:W-:-:S03]  /*45040*/  LEA R4, P0, R68, R2, 0x1 ;  /* 0x0000000244047211 */ /* 0x001fc600078008ff */
[----:B------:R-:W4:Y:S01]  /*45050*/  LDL.LU R71, [R1+0x12a0] ;  /* 0x0012a00001477983 */ /* 0x000f220000300800 */
[----:B------:R-:W-:Y:S02]  /*45060*/  LEA.HI.X.SX32 R5, R68, R0, 0x1, P0 ;  /* 0x0000000044057211 */ /* 0x000fe400000f0eff */
[----:B------:R-:W-:-:S04]  /*45070*/  LEA R6, P0, R3, R2, 0x1 ;  /* 0x0000000203067211 */ /* 0x000fc800078008ff */
[C---:B------:R-:W-:Y:S01]  /*45080*/  LEA.HI.X.SX32 R7, R3.reuse, R0, 0x1, P0 ;  /* 0x0000000003077211 */ /* 0x040fe200000f0eff */
[----:B------:R-:W-:Y:S04]  /*45090*/  @P2 STG.E.U16 desc[UR20][R4.64], R9 ;  /* 0x0000000904002986 */ /* 0x000fe8000c101514 */
[----:B------:R0:W-:Y:S01]  /*450a0*/  @P3 STG.E.U16 desc[UR20][R6.64], R10 ;  /* 0x0000000a06003986 */ /* 0x0001e2000c101514 */
[----:B------:R-:W-:Y:S01]  /*450b0*/  ISETP.LT.AND P4, PT, R70, UR9, !P1 ;  /* 0x0000000946007c0c */ /* 0x000fe2000cf81270 */
[----:B------:R-:W-:Y:S02]  /*450c0*/  VIADD R8, R3, UR5 ;  /* 0x0000000503087c36 */ /* 0x000fe40008000000 */
[----:B------:R-:W5:Y:S01]  /*450d0*/  LDL.LU R70, [R1+0x1284] ;  /* 0x0012840001467983 */ /* 0x000f620000300800 */
[----:B-1----:R-:W-:Y:S01]  /*450e0*/  ISETP.LT.AND P5, PT, R74, UR7, !P1 ;  /* 0x000000074a007c0c */ /* 0x002fe2000cfa1270 */
[----:B------:R-:W4:Y:S01]  /*450f0*/  LDCU UR7, c[0x0][0x39c] ;  /* 0x00007380ff0777ac */ /* 0x000f220008000800 */
[----:B0-----:R-:W-:Y:S01]  /*45100*/  PRMT R7, R10, 0x7632, R7 ;  /* 0x000076320a077816 */ /* 0x001fe20000000007 */
[----:B------:R-:W4:Y:S01]  /*45110*/  LDL.LU R69, [R1+0x129c] ;  /* 0x00129c0001457983 */ /* 0x000f220000300800 */
[----:B------:R-:W-:Y:S01]  /*45120*/  F2FP.F16.F32.PACK_AB R12, R13, R12 ;  /* 0x0000000c0d0c723e */ /* 0x000fe200000000ff */
[----:B------:R-:W5:Y:S02]  /*45130*/  LDCU UR9, c[0x0][0x39c] ;  /* 0x00007380ff0977ac */ /* 0x000f640008000800 */
[----:B------:R-:W4:Y:S01]  /*45140*/  LDL.LU R10, [R1+0xf58] ;  /* 0x000f5800010a7983 */ /* 0x000f220000300800 */
[C---:B------:R-:W-:Y:S01]  /*45150*/  LEA R4, P2, R8.reuse, R2, 0x1 ;  /* 0x0000000208047211 */ /* 0x040fe200078408ff */
[----:B------:R-:W-:-:S02]  /*45160*/  VIADD R3, R8, UR5 ;  /* 0x0000000508037c36 */ /* 0x000fc40008000000 */
[----:B------:R-:W5:Y:S01]  /*45170*/  LDL.LU R11, [R1+0xf50] ;  /* 0x000f5000010b7983 */ /* 0x000f620000300800 */
[----:B------:R-:W-:Y:S02]  /*45180*/  LEA.HI.X.SX32 R5, R8, R0, 0x1, P2 ;  /* 0x0000000008057211 */ /* 0x000fe400010f0eff */
[----:B------:R-:W-:Y:S01]  /*45190*/  LEA R6, P3, R3, R2, 0x1 ;  /* 0x0000000203067211 */ /* 0x000fe200078608ff */
[----:B------:R-:W5:Y:S04]  /*451a0*/  LDL.LU R68, [R1+0x12b8] ;  /* 0x0012b80001447983 */ /* 0x000f680000300800 */
[----:B------:R0:W-:Y:S01]  /*451b0*/  @P5 STG.E.U16 desc[UR20][R4.64], R7 ;  /* 0x0000000704005986 */ /* 0x0001e2000c101514 */
[----:B------:R-:W-:Y:S02]  /*451c0*/  PRMT R8, R12, 0x7632, R8 ;  /* 0x000076320c087816 */ /* 0x000fe40000000008 */
[----:B------:R-:W-:Y:S01]  /*451d0*/  F2FP.F16.F32.PACK_AB R14, R15, R14 ;  /* 0x0000000e0f0e723e */ /* 0x000fe200000000ff */
[----:B------:R-:W5:Y:S01]  /*451e0*/  LDL.LU R13, [R1+0x12c0] ;  /* 0x0012c000010d7983 */ /* 0x000f620000300800 */
[C---:B0-----:R-:W-:Y:S01]  /*451f0*/  LEA.HI.X.SX32 R7, R3.reuse, R0, 0x1, P3 ;  /* 0x0000000003077211 */ /* 0x041fe200018f0eff */
[----:B------:R-:W-:-:S04]  /*45200*/  VIADD R3, R3, UR5 ;  /* 0x0000000503037c36 */ /* 0x000fc80008000000 */
[----:B------:R0:W-:Y:S01]  /*45210*/  @P4 STG.E.U16 desc[UR20][R6.64], R12 ;  /* 0x0000000c06004986 */ /* 0x0001e2000c101514 */
[----:B------:R-:W-:-:S04]  /*45220*/  LEA R4, P4, R3, R2, 0x1 ;  /* 0x0000000203047211 */ /* 0x000fc800078808ff */
[C---:B------:R-:W-:Y:S01]  /*45230*/  LEA.HI.X.SX32 R5, R3.reuse, R0, 0x1, P4 ;  /* 0x0000000003057211 */ /* 0x040fe200020f0eff */
[----:B0-----:R-:W-:-:S05]  /*45240*/  VIADD R7, R3, UR5 ;  /* 0x0000000503077c36 */ /* 0x001fca0008000000 */
[C---:B------:R-:W-:Y:S01]  /*45250*/  LEA R6, P4, R7.reuse, R2, 0x1 ;  /* 0x0000000207067211 */ /* 0x040fe200078808ff */
[----:B------:R-:W-:-:S03]  /*45260*/  VIADD R3, R7, UR5 ;  /* 0x0000000507037c36 */ /* 0x000fc60008000000 */
[----:B------:R-:W-:Y:S02]  /*45270*/  LEA.HI.X.SX32 R7, R7, R0, 0x1, P4 ;  /* 0x0000000007077211 */ /* 0x000fe400020f0eff */
[----:B---3--:R-:W-:Y:S01]  /*45280*/  ISETP.LT.AND P0, PT, R73, UR4, !P1 ;  /* 0x0000000449007c0c */ /* 0x008fe2000cf01270 */
[----:B------:R-:W0:Y:S01]  /*45290*/  LDCU UR4, c[0x0][0x39c] ;  /* 0x00007380ff0477ac */ /* 0x000e220008000800 */
[----:B--2---:R-:W-:Y:S01]  /*452a0*/  ISETP.LT.AND P2, PT, R72, UR6, !P1 ;  /* 0x0000000648007c0c */ /* 0x004fe2000cf41270 */
[----:B------:R-:W4:Y:S10]  /*452b0*/  LDCU UR6, c[0x0][0x39c] ;  /* 0x00007380ff0677ac */ /* 0x000f340008000800 */
[----:B------:R1:W-:Y:S04]  /*452c0*/  @P0 STG.E.U16 desc[UR20][R4.64], R8 ;  /* 0x0000000804000986 */ /* 0x0003e8000c101514 */
[----:B------:R2:W-:Y:S01]  /*452d0*/  @P2 STG.E.U16 desc[UR20][R6.64], R14 ;  /* 0x0000000e06002986 */ /* 0x0005e2000c101514 */
[----:B----4-:R-:W-:-:S02]  /*452e0*/  ISETP.LT.AND P2, PT, R10, UR6, !P1 ;  /* 0x000000060a007c0c */ /* 0x010fc4000cf41270 */
[----:B------:R-:W-:Y:S01]  /*452f0*/  ISETP.LT.AND P5, PT, R71, UR7, !P1 ;  /* 0x0000000747007c0c */ /* 0x000fe2000cfa1270 */
[----:B------:R-:W3:Y:S01]  /*45300*/  LDL.LU R10, [R1+0x12c4] ;  /* 0x0012c400010a7983 */ /* 0x000ee20000300800 */
[----:B------:R-:W4:Y:S01]  /*45310*/  LDCU UR7, c[0x0][0x39c] ;  /* 0x00007380ff0777ac */ /* 0x000f220008000800 */
[----:B0-----:R-:W-:Y:S02]  /*45320*/  ISETP.LT.AND P0, PT, R69, UR4, !P1 ;  /* 0x0000000445007c0c */ /* 0x001fe4000cf01270 */
[C---:B-1----:R-:W-:Y:S01]  /*45330*/  LEA R4, P4, R3.reuse, R2, 0x1 ;  /* 0x0000000203047211 */ /* 0x042fe200078808ff */
[----:B------:R-:W0:Y:S01]  /*45340*/  LDCU UR4, c[0x0][0x39c] ;  /* 0x00007380ff0477ac */ /* 0x000e220008000800 */
[C---:B--2---:R-:W-:Y:S01]  /*45350*/  VIADD R7, R3.reuse, UR5 ;  /* 0x0000000503077c36 */ /* 0x044fe20008000000 */
[----:B-----5:R-:W-:Y:S02]  /*45360*/  ISETP.LT.AND P3, PT, R70, UR9, !P1 ;  /* 0x0000000946007c0c */ /* 0x020fe4000cf61270 */
[----:B------:R-:W-:Y:S01]  /*45370*/  LEA.HI.X.SX32 R5, R3, R0, 0x1, P4 ;  /* 0x0000000003057211 */ /* 0x000fe200020f0eff */
[----:B------:R-:W1:Y:S01]  /*45380*/  LDCU UR6, c[0x0][0x39c] ;  /* 0x00007380ff0677ac */ /* 0x000e620008000800 */
[----:B------:R-:W-:-:S02]  /*45390*/  PRMT R3, R14, 0x7632, R3 ;  /* 0x000076320e037816 */ /* 0x000fc40000000003 */
[----:B------:R-:W-:Y:S01]  /*453a0*/  LEA R6, P4, R7, R2, 0x1 ;  /* 0x0000000207067211 */ /* 0x000fe200078808ff */
[----:B------:R-:W2:Y:S01]  /*453b0*/  LDL.LU R14, [R1+0x12b0] ;  /* 0x0012b000010e7983 */ /* 0x000ea20000300800 */
[----:B------:R-:W-:Y:S01]  /*453c0*/  F2FP.F16.F32.PACK_AB R16, R17, R16 ;  /* 0x000000101110723e */ /* 0x000fe200000000ff */
[----:B------:R-:W5:Y:S02]  /*453d0*/  LDCU UR9, c[0x0][0x39c] ;  /* 0x00007380ff0977ac */ /* 0x000f640008000800 */
[----:B------:R0:W-:Y:S02]  /*453e0*/  @P5 STG.E.U16 desc[UR20][R4.64], R3 ;  /* 0x0000000304005986 */ /* 0x0001e4000c101514 */
[C---:B0-----:R-:W-:Y:S01]  /*453f0*/  VIADD R3, R7.reuse, UR5 ;  /* 0x0000000507037c36 */ /* 0x041fe20008000000 */
[----:B------:R-:W-:Y:S02]  /*45400*/  LEA.HI.X.SX32 R7, R7, R0, 0x1, P4 ;  /* 0x0000000007077211 */ /* 0x000fe400020f0eff */
[----:B----4-:R-:W-:Y:S01]  /*45410*/  ISETP.LT.AND P4, PT, R11, UR7, !P1 ;  /* 0x000000070b007c0c */ /* 0x010fe2000cf81270 */
[----:B------:R-:W2:Y:S01]  /*45420*/  LDCU UR7, c[0x0][0x39c] ;  /* 0x00007380ff0777ac */ /* 0x000ea20008000800 */
[C---:B------:R-:W-:Y:S01]  /*45430*/  LEA R4, P5, R3.reuse, R2, 0x1 ;  /* 0x0000000203047211 */ /* 0x040fe200078a08ff */
[----:B------:R0:W-:Y:S01]  /*45440*/  @P3 STG.E.U16 desc[UR20][R6.64], R16 ;  /* 0x0000001006003986 */ /* 0x0001e2000c101514 */
[----:B------:R-:W-:Y:S01]  /*45450*/  ISETP.LT.AND P3, PT, R68, UR4, !P1 ;  /* 0x0000000444007c0c */ /* 0x000fe2000cf61270 */
[----:B------:R-:W3:Y:S02]  /*45460*/  LDCU UR4, c[0x0][0x39c] ;  /* 0x00007380ff0477ac */ /* 0x000ee40008000800 */
[----:B------:R-:W5:Y:S01]  /*45470*/  LDL.LU R11, [R1+0x12ac] ;  /* 0x0012ac00010b7983 */ /* 0x000f620000300800 */
[C---:B------:R-:W-:Y:S01]  /*45480*/  LEA.HI.X.SX32 R5, R3.reuse, R0, 0x1, P5 ;  /* 0x0000000003057211 */ /* 0x040fe200028f0eff */
[----:B------:R-:W-:Y:S01]  /*45490*/  VIADD R3, R3, UR5 ;  /* 0x0000000503037c36 */ /* 0x000fe20008000000 */
[----:B0-----:R-:W-:-:S05]  /*454a0*/  PRMT R6, R16, 0x7632, R6 ;  /* 0x0000763210067816 */ /* 0x001fca0000000006 */
[----:B------:R0:W-:Y:S01]  /*454b0*/  @P0 STG.E.U16 desc[UR20][R4.64], R6 ;  /* 0x0000000604000986 */ /* 0x0001e2000c101514 */
[----:B------:R-:W-:Y:S02]  /*454c0*/  F2FP.F16.F32.PACK_AB R18, R19, R18 ;  /* 0x000000121312723e */ /* 0x000fe400000000ff */
[----:B0-----:R-:W-:-:S04]  /*454d0*/  LEA R4, P0, R3, R2, 0x1 ;  /* 0x0000000203047211 */ /* 0x001fc800078008ff */
[----:B------:R-:W-:Y:S02]  /*454e0*/  LEA.HI.X.SX32 R5, R3, R0, 0x1, P0 ;  /* 0x0000000003057211 */ /* 0x000fe400000f0eff */
[----:B-1----:R-:W-:Y:S01]  /*454f0*/  ISETP.LT.AND P0, PT, R13, UR6, !P1 ;  /* 0x000000060d007c0c */ /* 0x002fe2000cf01270 */
[----:B------:R-:W-:Y:S01]  /*45500*/  VIADD R8, R3, UR5 ;  /* 0x0000000503087c36 */ /* 0x000fe20008000000 */
[----:B------:R-:W4:Y:S01]  /*45510*/  LDL.LU R13, [R1+0x12c8] ;  /* 0x0012c800010d7983 */ /* 0x000f220000300800 */
[----:B------:R-:W-:Y:S01]  /*45520*/  F2FP.F16.F32.PACK_AB R20, R21, R20 ;  /* 0x000000141514723e */ /* 0x000fe200000000ff */
[----:B------:R-:W0:Y:S02]  /*45530*/  LDCU UR6, c[0x0][0x39c] ;  /* 0x00007380ff0677ac */ /* 0x000e240008000800 */
[----:B------:R1:W-:Y:S01]  /*45540*/  @P2 STG.E.U16 desc[UR20][R4.64], R18 ;  /* 0x0000001204002986 */ /* 0x0003e2000c101514 */
[----:B---3--:R-:W-:Y:S01]  /*45550*/  ISETP.LT.AND P2, PT, R10, UR4, !P1 ;  /* 0x000000040a007c0c */ /* 0x008fe2000cf41270 */
[----:B------:R-:W4:Y:S02]  /*45560*/  LDCU UR4, c[0x0][0x39c] ;  /* 0x00007380ff0477ac */ /* 0x000f240008000800 */
[----:B------:R-:W0:Y:S01]  /*45570*/  LDL.LU R10, [R1+0xf44] ;  /* 0x000f4400010a7983 */ /* 0x000e220000300800 */
[----:B------:R-:W-:-:S04]  /*45580*/  LEA R6, P5, R8, R2, 0x1 ;  /* 0x0000000208067211 */ /* 0x000fc800078a08ff */
[C---:B------:R-:W-:Y:S01]  /*45590*/  LEA.HI.X.SX32 R7, R8.reuse, R0, 0x1, P5 ;  /* 0x0000000008077211 */ /* 0x040fe200028f0eff */
[----:B------:R-:W-:Y:S01]  /*455a0*/  VIADD R8, R8, UR5 ;  /* 0x0000000508087c36 */ /* 0x000fe20008000000 */
[----:B------:R-:W-:-:S04]  /*455b0*/  PRMT R3, R18, 0x7632, R3 ;  /* 0x0000763212037816 */ /* 0x000fc80000000003 */
[----:B-1----:R-:W-:Y:S01]  /*455c0*/  LEA R4, P5, R8, R2, 0x1 ;  /* 0x0000000208047211 */ /* 0x002fe200078a08ff */
[----:B------:R1:W-:Y:S01]  /*455d0*/  @P4 STG.E.U16 desc[UR20][R6.64], R3 ;  /* 0x0000000306004986 */ /* 0x0003e2000c101514 */
[----:B--2---:R-:W-:Y:S01]  /*455e0*/  ISETP.LT.AND P4, PT, R14, UR7, !P1 ;  /* 0x000000070e007c0c */ /* 0x004fe2000cf81270 */
[----:B------:R-:W2:Y:S01]  /*455f0*/  LDCU UR7, c[0x0][0x39c] ;  /* 0x00007380ff0777ac */ /* 0x000ea20008000800 */
[C---:B------:R-:W-:Y:S01]  /*45600*/  LEA.HI.X.SX32 R5, R8.reuse, R0, 0x1, P5 ;  /* 0x0000000008057211 */ /* 0x040fe200028f0eff */
[----:B------:R-:W2:Y:S01]  /*45610*/  LDL.LU R14, [R1+0xf38] ;  /* 0x000f3800010e7983 */ /* 0x000ea20000300800 */
[----:B------:R-:W-:-:S03]  /*45620*/  VIADD R8, R8, UR5 ;  /* 0x0000000508087c36 */ /* 0x000fc60008000000 */
[----:B------:R3:W-:Y:S01]  /*45630*/  @P3 STG.E.U16 desc[UR20][R4.64], R20 ;  /* 0x0000001404003986 */ /* 0x0007e2000c101514 */
[C---:B-1----:R-:W-:Y:S01]  /*45640*/  VIADD R3, R8.reuse, UR5 ;  /* 0x0000000508037c36 */ /* 0x042fe20008000000 */
[C---:B---3--:R-:W-:Y:S02]  /*45650*/  LEA R4, P3, R8.reuse, R2, 0x1 ;  /* 0x0000000208047211 */ /* 0x048fe400078608ff */
[----:B-----5:R-:W-:Y:S01]  /*45660*/  ISETP.LT.AND P5, PT, R11, UR9, !P1 ;  /* 0x000000090b007c0c */ /* 0x020fe2000cfa1270 */
[----:B------:R-:W1:Y:S01]  /*45670*/  LDCU UR9, c[0x0][0x39c] ;  /* 0x00007380ff0977ac */ /* 0x000e620008000800 */
[----:B------:R-:W1:Y:S01]  /*45680*/  LDL.LU R11, [R1+0x12bc] ;  /* 0x0012bc00010b7983 */ /* 0x000e620000300800 */
[----:B------:R-:W-:Y:S02]  /*45690*/  LEA.HI.X.SX32 R5, R8, R0, 0x1, P3 ;  /* 0x0000000008057211 */ /* 0x000fe400018f0eff */
[----:B------:R-:W-:Y:S02]  /*456a0*/  LEA R6, P3, R3, R2, 0x1 ;  /* 0x0000000203067211 */ /* 0x000fe400078608ff */
[----:B------:R-:W-:-:S02]  /*456b0*/  PRMT R9, R20, 0x7632, R9 ;  /* 0x0000763214097816 */ /* 0x000fc40000000009 */
[----:B------:R-:W-:Y:S02]  /*456c0*/  F2FP.F16.F32.PACK_AB R22, R23, R22 ;  /* 0x000000161716723e */ /* 0x000fe400000000ff */
[----:B------:R-:W-:Y:S01]  /*456d0*/  LEA.HI.X.SX32 R7, R3, R0, 0x1, P3 ;  /* 0x0000000003077211 */ /* 0x000fe200018f0eff */
[----:B------:R-:W-:Y:S04]  /*456e0*/  @P0 STG.E.U16 desc[UR20][R4.64], R9 ;  /* 0x0000000904000986 */ /* 0x000fe8000c101514 */
[----:B------:R3:W-:Y:S01]  /*456f0*/  @P2 STG.E.U16 desc[UR20][R6.64], R22 ;  /* 0x0000001606002986 */ /* 0x0007e2000c101514 */
[----:B----4-:R-:W-:Y:S01]  /*45700*/  ISETP.LT.AND P0, PT, R13, UR4, !P1 ;  /* 0x000000040d007c0c */ /* 0x010fe2000cf01270 */
[----:B------:R-:W-:Y:S02]  /*45710*/  VIADD R8, R3, UR5 ;  /* 0x0000000503087c36 */ /* 0x000fe40008000000 */
[----:B------:R-:W4:Y:S01]  /*45720*/  LDL.LU R13, [R1+0x12cc] ;  /* 0x0012cc00010d7983 */ /* 0x000f220000300800 */
[----:B---3--:R-:W-:Y:S01]  /*45730*/  PRMT R7, R22, 0x7632, R7 ;  /* 0x0000763216077816 */ /* 0x008fe20000000007 */
[----:B------:R-:W4:Y:S01]  /*45740*/  LDCU UR4, c[0x0][0x39c] ;  /* 0x00007380ff0477ac */ /* 0x000f220008000800 */
[----:B0-----:R-:W-:Y:S01]  /*45750*/  ISETP.LT.AND P2, PT, R10, UR6, !P1 ;  /* 0x000000060a007c0c */ /* 0x001fe2000cf41270 */
[C---:B------:R-:W-:Y:S01]  /*45760*/  VIADD R3, R8.reuse, UR5 ;  /* 0x0000000508037c36 */ /* 0x040fe20008000000 */
[----:B------:R-:W3:Y:S01]  /*45770*/  LDL.LU R10, [R1+0x1290] ;  /* 0x00129000010a7983 */ /* 0x000ee20000300800 */
[C---:B------:R-:W-:Y:S01]  /*45780*/  LEA R4, P3, R8.reuse, R2, 0x1 ;  /* 0x0000000208047211 */ /* 0x040fe200078608ff */
[----:B------:R-:W3:Y:S03]  /*45790*/  LDCU UR6, c[0x0][0x39c] ;  /* 0x00007380ff0677ac */ /* 0x000ee60008000800 */
[----:B------:R-:W-:-:S02]  /*457a0*/  LEA.HI.X.SX32 R5, R8, R0, 0x1, P3 ;  /* 0x0000000008057211 */ /* 0x000fc400018f0eff */
[----:B------:R-:W-:Y:S02]  /*457b0*/  LEA R6, P3, R3, R2, 0x1 ;  /* 0x0000000203067211 */ /* 0x000fe400078608ff */
[----:B------:R-:W-:Y:S01]  /*457c0*/  F2FP.F16.F32.PACK_AB R24, R25, R24 ;  /* 0x000000181918723e */ /* 0x000fe200000000ff */
[----:B------:R0:W-:Y:S02]  /*457d0*/  @P4 STG.E.U16 desc[UR20][R4.64], R7 ;  /* 0x0000000704004986 */ /* 0x0001e4000c101514 */
[C---:B0-----:R-:W-:Y:S01]  /*457e0*/  LEA.HI.X.SX32 R7, R3.reuse, R0, 0x1, P3 ;  /* 0x0000000003077211 */ /* 0x041fe200018f0eff */
[----:B------:R-:W-:-:S04]  /*457f0*/  VIADD R3, R3, UR5 ;  /* 0x0000000503037c36 */ /* 0x000fc80008000000 */
[----:B------:R0:W-:Y:S01]  /*45800*/  @P5 STG.E.U16 desc[UR20][R6.64], R24 ;  /* 0x0000001806005986 */ /* 0x0001e2000c101514 */
[C---:B------:R-:W-:Y:S01]  /*45810*/  LEA R4, P5, R3.reuse, R2, 0x1 ;  /* 0x0000000203047211 */ /* 0x040fe200078a08ff */
[----:B------:R-:W-:Y:S01]  /*45820*/  VIADD R9, R3, UR5 ;  /* 0x0000000503097c36 */ /* 0x000fe20008000000 */
[----:B-1----:R-:W-:Y:S01]  /*45830*/  ISETP.LT.AND P3, PT, R11, UR9, !P1 ;  /* 0x000000090b007c0c */ /* 0x002fe2000cf61270 */
[----:B------:R-:W1:Y:S01]  /*45840*/  LDCU UR9, c[0x0][0x39c] ;  /* 0x00007380ff0977ac */ /* 0x000e620008000800 */
[----:B------:R-:W5:Y:S04]  /*45850*/  LDL.LU R11, [R1+0x12a8] ;  /* 0x0012a800010b7983 */ /* 0x000f680000300800 */
[----:B------:R-:W5:Y:S01]  /*45860*/  LDL.LU R15, [R1+0x12b4] ;  /* 0x0012b400010f7983 */ /* 0x000f620000300800 */
[----:B------:R-:W-:-:S02]  /*45870*/  LEA.HI.X.SX32 R5, R3, R0, 0x1, P5 ;  /* 0x0000000003057211 */ /* 0x000fc400028f0eff */
[----:B0-----:R-:W-:Y:S02]  /*45880*/  LEA R6, P5, R9, R2, 0x1 ;  /* 0x0000000209067211 */ /* 0x001fe400078a08ff */
[----:B------:R-:W-:Y:S02]  /*45890*/  PRMT R8, R24, 0x7632, R8 ;  /* 0x0000763218087816 */ /* 0x000fe40000000008 */
[----:B------:R-:W-:Y:S02]  /*458a0*/  F2FP.F16.F32.PACK_AB R26, R27, R26 ;  /* 0x0000001a1b1a723e */ /* 0x000fe400000000ff */
[C---:B------:R-:W-:Y:S01]  /*458b0*/  LEA.HI.X.SX32 R7, R9.reuse, R0, 0x1, P5 ;  /* 0x0000000009077211 */ /* 0x040fe200028f0eff */
[----:B------:R0:W-:Y:S01]  /*458c0*/  @P0 STG.E.U16 desc[UR20][R4.64], R8 ;  /* 0x0000000804000986 */ /* 0x0001e2000c101514 */
[----:B--2---:R-:W-:Y:S01]  /*458d0*/  ISETP.LT.AND P4, PT, R14, UR7, !P1 ;  /* 0x000000070e007c0c */ /* 0x004fe2000cf81270 */
[----:B------:R-:W-:Y:S01]  /*458e0*/  VIADD R3, R9, UR5 ;  /* 0x0000000509037c36 */ /* 0x000fe20008000000 */
[----:B------:R-:W5:Y:S01]  /*458f0*/  LDCU UR7, c[0x0][0x39c] ;  /* 0x00007380ff0777ac */ /* 0x000f620008000800 */
[----:B------:R2:W-:Y:S04]  /*45900*/  @P2 STG.E.U16 desc[UR20][R6.64], R26 ;  /* 0x0000001a06002986 */ /* 0x0005e8000c101514 */
[----:B------:R-:W5:Y:S01]  /*45910*/  LDL.LU R14, [R1+0x1288] ;  /* 0x00128800010e7983 */ /* 0x000f620000300800 */
[----:B---3--:R-:W-:-:S02]  /*45920*/  ISETP.LT.AND P2, PT, R10, UR6, !P1 ;  /* 0x000000060a007c0c */ /* 0x008fc4000cf41270 */
[----:B----4-:R-:W-:Y:S01]  /*45930*/  ISETP.LT.AND P0, PT, R13, UR4, !P1 ;  /* 0x000000040d007c0c */ /* 0x010fe2000cf01270 */
[----:B------:R-:W3:Y:S01]  /*45940*/  LDL.LU R10, [R1+0xf34] ;  /* 0x000f3400010a7983 */ /* 0x000ee20000300800 */
[----:B------:R-:W4:Y:S01]  /*45950*/  LDCU UR4, c[0x0][0x39c] ;  /* 0x00007380ff0477ac */ /* 0x000f220008000800 */
[C---:B0-----:R-:W-:Y:S01]  /*45960*/  LEA R4, P5, R3.reuse, R2, 0x1 ;  /* 0x0000000203047211 */ /* 0x041fe200078a08ff */
[C---:B------:R-:W-:Y:S01]  /*45970*/  VIADD R9, R3.reuse, UR5 ;  /* 0x0000000503097c36 */ /* 0x040fe20008000000 */
[----:B--2---:R-:W-:Y:S01]  /*45980*/  PRMT R7, R26, 0x7632, R7 ;  /* 0x000076321a077816 */ /* 0x004fe20000000007 */
[----:B------:R-:W0:Y:S01]  /*45990*/  LDCU UR6, c[0x0][0x39c] ;  /* 0x00007380ff0677ac */ /* 0x000e220008000800 */
[----:B------:R-:W-:Y:S01]  /*459a0*/  LEA.HI.X.SX32 R5, R3, R0, 0x1, P5 ;  /* 0x0000000003057211 */ /* 0x000fe200028f0eff */
[----:B------:R-:W2:Y:S01]  /*459b0*/  LDL.LU R13, [R1+0xf28] ;  /* 0x000f2800010d7983 */ /* 0x000ea20000300800 */
[C---:B------:R-:W-:Y:S01]  /*459c0*/  LEA R6, P5, R9.reuse, R2, 0x1 ;  /* 0x0000000209067211 */ /* 0x040fe200078a08ff */
[----:B------:R-:W-:Y:S01]  /*459d0*/  VIADD R3, R9, UR5 ;  /* 0x0000000509037c36 */ /* 0x000fe20008000000 */
[----:B------:R-:W-:Y:S01]  /*459e0*/  F2FP.F16.F32.PACK_AB R28, R29, R28 ;  /* 0x0000001c1d1c723e */ /* 0x000fe200000000ff */
[----:B------:R0:W-:Y:S03]  /*459f0*/  @P4 STG.E.U16 desc[UR20][R4.64], R7 ;  /* 0x0000000704004986 */ /* 0x0001e6000c101514 */
[----:B------:R-:W-:-:S02]  /*45a00*/  PRMT R8, R28, 0x7632, R8 ;  /* 0x000076321c087816 */ /* 0x000fc40000000008 */
[----:B0-----:R-:W-:Y:S02]  /*45a10*/  LEA.HI.X.SX32 R7, R9, R0, 0x1, P5 ;  /* 0x0000000009077211 */ /* 0x001fe400028f0eff */
[----:B------:R-:W-:-:S03]  /*45a20*/  LEA R4, P5, R3, R2, 0x1 ;  /* 0x0000000203047211 */ /* 0x000fc600078a08ff */
[----:B------:R-:W-:Y:S01]  /*45a30*/  @P3 STG.E.U16 desc[UR20][R6.64], R28 ;  /* 0x0000001c06003986 */ /* 0x000fe2000c101514 */
[C---:B------:R-:W-:Y:S01]  /*45a40*/  LEA.HI.X.SX32 R5, R3.reuse, R0, 0x1, P5 ;  /* 0x0000000003057211 */ /* 0x040fe200028f0eff */
[----:B------:R-:W-:Y:S01]  /*45a50*/  VIADD R3, R3, UR5 ;  /* 0x0000000503037c36 */ /* 0x000fe20008000000 */
[----:B-----5:R-:W-:Y:S02]  /*45a60*/  ISETP.LT.AND P4, PT, R11, UR7, !P1 ;  /* 0x000000070b007c0c */ /* 0x020fe4000cf81270 */
[----:B----4-:R-:W-:Y:S01]  /*45a70*/  ISETP.LT.AND P3, PT, R15, UR4, !P1 ;  /* 0x000000040f007c0c */ /* 0x010fe2000cf61270 */
[----:B------:R-:W3:Y:S01]  /*45a80*/  LDCU UR4, c[0x0][0x39c] ;  /* 0x00007380ff0477ac */ /* 0x000ee20008000800 */
[----:B------:R-:W1:Y:S04]  /*45a90*/  LDL.LU R11, [R1+0x1294] ;  /* 0x00129400010b7983 */ /* 0x000e680000300800 */
[----:B------:R0:W-:Y:S01]  /*45aa0*/  @P0 STG.E.U16 desc[UR20][R4.64], R8 ;  /* 0x0000000804000986 */ /* 0x0001e2000c101514 */
[----:B------:R-:W-:Y:S01]  /*45ab0*/  F2FP.F16.F32.PACK_AB R30, R31, R30 ;  /* 0x0000001e1f1e723e */ /* 0x000fe200000000ff */
[C---:B------:R-:W-:Y:S01]  /*45ac0*/  VIADD R9, R3.reuse, UR5 ;  /* 0x0000000503097c36 */ /* 0x040fe20008000000 */
[----:B------:R-:W2:Y:S01]  /*45ad0*/  LDCU UR7, c[0x0][0x39c] ;  /* 0x00007380ff0777ac */ /* 0x000ea20008000800 */
[----:B0-----:R-:W-:-:S04]  /*45ae0*/  LEA R4, P0, R3, R2, 0x1 ;  /* 0x0000000203047211 */ /* 0x001fc800078008ff */
[----:B------:R-:W-:Y:S02]  /*45af0*/  LEA.HI.X.SX32 R5, R3, R0, 0x1, P0 ;  /* 0x0000000003057211 */ /* 0x000fe400000f0eff */
[----:B------:R-:W-:Y:S01]  /*45b00*/  ISETP.LT.AND P0, PT, R14, UR6, !P1 ;  /* 0x000000060e007c0c */ /* 0x000fe2000cf01270 */
[----:B------:R-:W0:Y:S01]  /*45b10*/  LDCU UR6, c[0x0][0x39c] ;  /* 0x00007380ff0677ac */ /* 0x000e220008000800 */
[----:B------:R-:W4:Y:S04]  /*45b20*/  LDL.LU R14, [R1+0x125c] ;  /* 0x00125c00010e7983 */ /* 0x000f280000300800 */
[----:B------:R5:W-:Y:S01]  /*45b30*/  @P2 STG.E.U16 desc[UR20][R4.64], R30 ;  /* 0x0000001e04002986 */ /* 0x000be2000c101514 */
[----:B---3--:R-:W-:Y:S01]  /*45b40*/  ISETP.LT.AND P2, PT, R10, UR4, !P1 ;  /* 0x000000040a007c0c */ /* 0x008fe2000cf41270 */
[----:B------:R-:W4:Y:S02]  /*45b50*/  LDCU UR4, c[0x0][0x39c] ;  /* 0x00007380ff0477ac */ /* 0x000f240008000800 */
[----:B------:R-:W0:Y:S01]  /*45b60*/  LDL.LU R10, [R1+0x1268] ;  /* 0x00126800010a7983 */ /* 0x000e220000300800 */
[----:B------:R-:W-:-:S02]  /*45b70*/  LEA R6, P5, R9, R2, 0x1 ;  /* 0x0000000209067211 */ /* 0x000fc400078a08ff */
[----:B------:R-:W-:Y:S02]  /*45b80*/  PRMT R3, R30, 0x7632, R3 ;  /* 0x000076321e037816 */ /* 0x000fe40000000003 */
[C---:B------:R-:W-:Y:S01]  /*45b90*/  LEA.HI.X.SX32 R7, R9.reuse, R0, 0x1, P5 ;  /* 0x0000000009077211 */ /* 0x040fe200028f0eff */
[----:B------:R-:W-:-:S04]  /*45ba0*/  VIADD R9, R9, UR5 ;  /* 0x0000000509097c36 */ /* 0x000fc80008000000 */
[----:B------:R3:W-:Y:S01]  /*45bb0*/  @P4 STG.E.U16 desc[UR20][R6.64], R3 ;  /* 0x0000000306004986 */ /* 0x0007e2000c101514 */
[----:B-----5:R-:W-:Y:S02]  /*45bc0*/  LEA R4, P4, R9, R2, 0x1 ;  /* 0x0000000209047211 */ /* 0x020fe400078808ff */
[----:B------:R-:W-:Y:S02]  /*45bd0*/  F2FP.F16.F32.PACK_AB R32, R33, R32 ;  /* 0x000000202120723e */ /* 0x000fe400000000ff */
[C---:B------:R-:W-:Y:S01]  /*45be0*/  LEA.HI.X.SX32 R5, R9.reuse, R0, 0x1, P4 ;  /* 0x0000000009057211 */ /* 0x040fe200020f0eff */
[----:B------:R-:W-:Y:S01]  /*45bf0*/  VIADD R9, R9, UR5 ;  /* 0x0000000509097c36 */ /* 0x000fe20008000000 */
[----:B--2---:R-:W-:Y:S01]  /*45c00*/  ISETP.LT.AND P5, PT, R13, UR7, !P1 ;  /* 0x000000070d007c0c */ /* 0x004fe2000cfa1270 */
[----:B------:R-:W2:Y:S01]  /*45c10*/  LDCU UR7, c[0x0][0x39c] ;  /* 0x00007380ff0777ac */ /* 0x000ea20008000800 */
[----:B------:R-:W2:Y:S01]  /*45c20*/  LDL.LU R13, [R1+0x1274] ;  /* 0x00127400010d7983 */ /* 0x000ea20000300800 */
[----:B---3--:R-:W-:-:S03]  /*45c30*/  VIADD R3, R9, UR5 ;  /* 0x0000000509037c36 */ /* 0x008fc60008000000 */
[----:B------:R3:W-:Y:S01]  /*45c40*/  @P3 STG.E.U16 desc[UR20][R4.64], R32 ;  /* 0x0000002004003986 */ /* 0x0007e2000c101514 */
[----:B------:R-:W-:Y:S02]  /*45c50*/  PRMT R8, R32, 0x7632, R8 ;  /* 0x0000763220087816 */ /* 0x000fe40000000008 */
[----:B------:R-:W-:Y:S02]  /*45c60*/  F2FP.F16.F32.PACK_AB R34, R35, R34 ;  /* 0x000000222322723e */ /* 0x000fe400000000ff */
[----:B---3--:R-:W-:Y:S02]  /*45c70*/  LEA R4, P3, R9, R2, 0x1 ;  /* 0x0000000209047211 */ /* 0x008fe400078608ff */
[----:B-1----:R-:W-:Y:S01]  /*45c80*/  ISETP.LT.AND P4, PT, R11, UR9, !P1 ;  /* 0x000000090b007c0c */ /* 0x002fe2000cf81270 */
[----:B------:R-:W1:Y:S01]  /*45c90*/  LDCU UR9, c[0x0][0x39c] ;  /* 0x00007380ff0977ac */ /* 0x000e620008000800 */
[----:B------:R-:W1:Y:S01]  /*45ca0*/  LDL.LU R11, [R1+0x1248] ;  /* 0x00124800010b7983 */ /* 0x000e620000300800 */
[----:B------:R-:W-:-:S02]  /*45cb0*/  LEA.HI.X.SX32 R5, R9, R0, 0x1, P3 ;  /* 0x0000000009057211 */ /* 0x000fc400018f0eff */
[C---:B------:R-:W-:Y:S01]  /*45cc0*/  LEA R6, P3, R3.reuse, R2, 0x1 ;  /* 0x0000000203067211 */ /* 0x040fe200078608ff */
[----:B------:R-:W3:Y:S03]  /*45cd0*/  LDL.LU R15, [R1+0x1228] ;  /* 0x00122800010f7983 */ /* 0x000ee60000300800 */
[C---:B------:R-:W-:Y:S01]  /*45ce0*/  LEA.HI.X.SX32 R7, R3.reuse, R0, 0x1, P3 ;  /* 0x0000000003077211 */ /* 0x040fe200018f0eff */
[----:B------:R-:W-:Y:S04]  /*45cf0*/  @P0 STG.E.U16 desc[UR20][R4.64], R8 ;  /* 0x0000000804000986 */ /* 0x000fe8000c101514 */
[----:B------:R5:W-:Y:S01]  /*45d00*/  @P2 STG.E.U16 desc[UR20][R6.64], R34 ;  /* 0x0000002206002986 */ /* 0x000be2000c101514 */
[----:B----4-:R-:W-:Y:S01]  /*45d10*/  ISETP.LT.AND P0, PT, R14, UR4, !P1 ;  /* 0x000000040e007c0c */ /* 0x010fe2000cf01270 */
[----:B------:R-:W-:Y:S01]  /*45d20*/  VIADD R9, R3, UR5 ;  /* 0x0000000503097c36 */ /* 0x000fe20008000000 */
[----:B-----5:R-:W-:Y:S01]  /*45d30*/  PRMT R7, R34, 0x7632, R7 ;  /* 0x0000763222077816 */ /* 0x020fe20000000007 */
[----:B------:R-:W3:Y:S01]  /*45d40*/  LDCU UR4, c[0x0][0x39c] ;  /* 0x00007380ff0477ac */ /* 0x000ee20008000800 */
[----:B0-----:R-:W-:Y:S01]  /*45d50*/  ISETP.LT.AND P2, PT, R10, UR6, !P1 ;  /* 0x000000060a007c0c */ /* 0x001fe2000cf41270 */
[C---:B------:R-:W-:Y:S01]  /*45d60*/  VIADD R3, R9.reuse, UR5 ;  /* 0x0000000509037c36 */ /* 0x040fe20008000000 */
[----:B------:R-:W4:Y:S01]  /*45d70*/  LDL.LU R10, [R1+0xf1c] ;  /* 0x000f1c00010a7983 */ /* 0x000f220000300800 */
[C---:B------:R-:W-:Y:S01]  /*45d80*/  LEA R4, P3, R9.reuse, R2, 0x1 ;  /* 0x0000000209047211 */ /* 0x040fe200078608ff */
[----:B------:R-:W4:Y:S02]  /*45d90*/  LDCU UR6, c[0x0][0x39c] ;  /* 0x00007380ff0677ac */ /* 0x000f240008000800 */
[----:B------:R-:W5:Y:S01]  /*45da0*/  LDL.LU R14, [R1+0xf18] ;  /* 0x000f1800010e7983 */ /* 0x000f620000300800 */
[----:B------:R-:W-:-:S02]  /*45db0*/  LEA.HI.X.SX32 R5, R9, R0, 0x1, P3 ;  /* 0x0000000009057211 */ /* 0x000fc400018f0eff */
[----:B------:R-:W-:Y:S02]  /*45dc0*/  LEA R6, P3, R3, R2, 0x1 ;  /* 0x0000000203067211 */ /* 0x000fe400078608ff */
[----:B------:R-:W-:Y:S01]  /*45dd0*/  F2FP.F16.F32.PACK_AB R36, R37, R36 ;  /* 0x000000242524723e */ /* 0x000fe200000000ff */
[----:B------:R0:W-:Y:S02]  /*45de0*/  @P5 STG.E.U16 desc[UR20][R4.64], R7 ;  /* 0x0000000704005986 */ /* 0x0001e4000c101514 */
[C---:B0-----:R-:W-:Y:S01]  /*45df0*/  LEA.HI.X.SX32 R7, R3.reuse, R0, 0x1, P3 ;  /* 0x0000000003077211 */ /* 0x041fe200018f0eff */
[----:B------:R-:W-:Y:S01]  /*45e00*/  VIADD R3, R3, UR5 ;  /* 0x0000000503037c36 */ /* 0x000fe20008000000 */
[----:B--2---:R-:W-:Y:S01]  /*45e10*/  ISETP.LT.AND P5, PT, R13, UR7, !P1 ;  /* 0x000000070d007c0c */ /* 0x004fe2000cfa1270 */
[----:B------:R-:W5:Y:S01]  /*45e20*/  LDCU UR7, c[0x0][0x39c] ;  /* 0x00007380ff0777ac */ /* 0x000f620008000800 */
[----:B------:R-:W2:Y:S04]  /*45e30*/  LDL.LU R13, [R1+0x1200] ;  /* 0x00120000010d7983 */ /* 0x000ea80000300800 */
[----:B------:R0:W-:Y:S01]  /*45e40*/  @P4 STG.E.U16 desc[UR20][R6.64], R36 ;  /* 0x0000002406004986 */ /* 0x0001e2000c101514 */
[----:B------:R-:W-:-:S04]  /*45e50*/  LEA R8, P4, R3, R2, 0x1 ;  /* 0x0000000203087211 */ /* 0x000fc800078808ff */
[----:B------:R-:W-:Y:S02]  /*45e60*/  LEA.HI.X.SX32 R9, R3, R0, 0x1, P4 ;  /* 0x0000000003097211 */ /* 0x000fe400020f0eff */
[----:B-1----:R-:W-:Y:S01]  /*45e70*/  ISETP.LT.AND P3, PT, R11, UR9, !P1 ;  /* 0x000000090b007c0c */ /* 0x002fe2000cf61270 */
[----:B------:R-:W-:Y:S01]  /*45e80*/  VIADD R11, R3, UR5 ;  /* 0x00000005030b7c36 */ /* 0x000fe20008000000 */
[----:B0-----:R-:W-:Y:S01]  /*45e90*/  PRMT R7, R36, 0x7632, R7 ;  /* 0x0000763224077816 */ /* 0x001fe20000000007 */
[----:B------:R-:W0:Y:S02]  /*45ea0*/  LDCU UR9, c[0x0][0x39c] ;  /* 0x00007380ff0977ac */ /* 0x000e240008000800 */
[C---:B------:R-:W-:Y:S01]  /*45eb0*/  VIADD R3, R11.reuse, UR5 ;  /* 0x000000050b037c36 */ /* 0x040fe20008000000 */
[----:B------:R-:W-:Y:S02]  /*45ec0*/  LEA R4, P4, R11, R2, 0x1 ;  /* 0x000000020b047211 */ /* 0x000fe400078808ff */
[----:B------:R-:W-:-:S02]  /*45ed0*/  F2FP.F16.F32.PACK_AB R38, R39, R38 ;  /* 0x000000262726723e */ /* 0x000fc400000000ff */
[----:B------:R-:W-:Y:S01]  /*45ee0*/  LEA.HI.X.SX32 R5, R11, R0, 0x1, P4 ;  /* 0x000000000b057211 */ /* 0x000fe200020f0eff */
[C---:B------:R-:W-:Y:S01]  /*45ef0*/  VIADD R11, R3.reuse, UR5 ;  /* 0x00000005030b7c36 */ /* 0x040fe20008000000 */
[----:B------:R-:W-:Y:S01]  /*45f00*/  LEA R6, P4, R3, R2, 0x1 ;  /* 0x0000000203067211 */ /* 0x000fe200078808ff */
[----:B------:R1:W-:Y:S01]  /*45f10*/  @P0 STG.E.U16 desc[UR20][R8.64], R7 ;  /* 0x0000000708000986 */ /* 0x0003e2000c101514 */
[----:B---3--:R-:W-:Y:S01]  /*45f20*/  ISETP.LT.AND P0, PT, R15, UR4, !P1 ;  /* 0x000000040f007c0c */ /* 0x008fe2000cf01270 */
[----:B------:R-:W2:Y:S02]  /*45f30*/  LDCU UR4, c[0x0][0x39c] ;  /* 0x00007380ff0477ac */ /* 0x000ea40008000800 */
[----:B------:R3:W-:Y:S04]  /*45f40*/  @P2 STG.E.U16 desc[UR20][R4.64], R38 ;  /* 0x0000002604002986 */ /* 0x0007e8000c101514 */
[----:B------:R-:W2:Y:S01]  /*45f50*/  LDL.LU R15, [R1+0x11f0] ;  /* 0x0011f000010f7983 */ /* 0x000ea20000300800 */
[----:B-1----:R-:W-:Y:S01]  /*45f60*/  LEA.HI.X.SX32 R7, R3, R0, 0x1, P4 ;  /* 0x0000000003077211 */ /* 0x002fe200020f0eff */
[----:B------:R-:W-:-:S02]  /*45f70*/  VIADD R3, R11, UR5 ;  /* 0x000000050b037c36 */ /* 0x000fc40008000000 */
[----:B------:R-:W2:Y:S04]  /*45f80*/  LDL.LU R17, [R1+0x11e4] ;  /* 0x0011e40001117983 */ /* 0x000ea80000300800 */
[----:B------:R-:W2:Y:S01]  /*45f90*/  LDL.LU R16, [R1+0x11b8] ;  /* 0x0011b80001107983 */ /* 0x000ea20000300800 */
[----:B----4-:R-:W-:Y:S01]  /*45fa0*/  ISETP.LT.AND P2, PT, R10, UR6, !P1 ;  /* 0x000000060a007c0c */ /* 0x010fe2000cf41270 */
[----:B------:R-:W1:Y:S01]  /*45fb0*/  LDCU UR6, c[0x0][0x39c] ;  /* 0x00007380ff0677ac */ /* 0x000e620008000800 */
[----:B------:R-:W-:-:S04]  /*45fc0*/  LEA R10, P4, R11, R2, 0x1 ;  /* 0x000000020b0a7211 */ /* 0x000fc800078808ff */
[----:B------:R-:W-:Y:S02]  /*45fd0*/  LEA.HI.X.SX32 R11, R11, R0, 0x1, P4 ;  /* 0x000000000b0b7211 */ /* 0x000fe400020f0eff */
[----:B-----5:R-:W-:Y:S01]  /*45fe0*/  ISETP.LT.AND P4, PT, R14, UR7, !P1 ;  /* 0x000000070e007c0c */ /* 0x020fe2000cf81270 */
[----:B------:R-:W4:Y:S01]  /*45ff0*/  LDCU UR7, c[0x0][0x39c] ;  /* 0x00007380ff0777ac */ /* 0x000f220008000800 */
[----:B------:R-:W0:Y:S01]  /*46000*/  LDL.LU R14, [R1+0x1198] ;  /* 0x00119800010e7983 */ /* 0x000e220000300800 */
[----:B---3--:R-:W-:Y:S02]  /*46010*/  PRMT R5, R38, 0x7632, R5 ;  /* 0x0000763226057816 */ /* 0x008fe40000000005 */
[----:B------:R-:W-:-:S03]  /*46020*/  F2FP.F16.F32.PACK_AB R40, R41, R40 ;  /* 0x000000282928723e */ /* 0x000fc600000000ff */
[----:B------:R3:W-:Y:S01]  /*46030*/  @P5 STG.E.U16 desc[UR20][R6.64], R5 ;  /* 0x0000000506005986 */ /* 0x0007e2000c101514 */
[----:B------:R-:W-:-:S03]  /*46040*/  LEA R4, P5, R3, R2, 0x1 ;  /* 0x0000000203047211 */ /* 0x000fc600078a08ff */
[----:B------:R-:W-:Y:S01]  /*46050*/  @P3 STG.E.U16 desc[UR20][R10.64], R40 ;  /* 0x000000280a003986 */ /* 0x000fe2000c101514 */
[C---:B---3--:R-:W-:Y:S01]  /*46060*/  LEA.HI.X.SX32 R5, R3.reuse, R0, 0x1, P5 ;  /* 0x0000000003057211 */ /* 0x048fe200028f0eff */
[----:B------:R-:W-:Y:S01]  /*46070*/  VIADD R3, R3, UR5 ;  /* 0x0000000503037c36 */ /* 0x000fe20008000000 */
[----:B--2---:R-:W-:Y:S01]  /*46080*/  ISETP.LT.AND P3, PT, R13, UR4, !P1 ;  /* 0x000000040d007c0c */ /* 0x004fe2000cf61270 */
[----:B------:R-:W2:Y:S02]  /*46090*/  LDCU UR4, c[0x0][0x39c] ;  /* 0x00007380ff0477ac */ /* 0x000ea40008000800 */
[----:B------:R-:W-:Y:S01]  /*460a0*/  VIADD R13, R3, UR5 ;  /* 0x00000005030d7c36 */ /* 0x000fe20008000000 */
[----:B------:R-:W-:-:S04]  /*460b0*/  PRMT R7, R40, 0x7632, R7 ;  /* 0x0000763228077816 */ /* 0x000fc80000000007 */
[-C--:B------:R-:W-:Y:S01]  /*460c0*/  LEA R8, P5, R13, R2.reuse, 0x1 ;  /* 0x000000020d087211 */ /* 0x080fe200078a08ff */
[----:B------:R3:W-:Y:S01]  /*460d0*/  @P0 STG.E.U16 desc[UR20][R4.64], R7 ;  /* 0x0000000704000986 */ /* 0x0007e2000c101514 */
[----:B------:R-:W-:Y:S02]  /*460e0*/  LEA R6, P0, R3, R2, 0x1 ;  /* 0x0000000203067211 */ /* 0x000fe400078008ff */
[C---:B------:R-:W-:Y:S01]  /*460f0*/  LEA.HI.X.SX32 R9, R13.reuse, R0, 0x1, P5 ;  /* 0x000000000d097211 */ /* 0x040fe200028f0eff */
[----:B------:R-:W-:Y:S01]  /*46100*/  VIADD R13, R13, UR5 ;  /* 0x000000050d0d7c36 */ /* 0x000fe20008000000 */
[----:B------:R-:W-:Y:S02]  /*46110*/  F2FP.F16.F32.PACK_AB R42, R43, R42 ;  /* 0x0000002a2b2a723e */ /* 0x000fe400000000ff */
[----:B---3--:R-:W-:Y:S02]  /*46120*/  LEA.HI.X.SX32 R7, R3, R0, 0x1, P0 ;  /* 0x0000000003077211 */ /* 0x008fe400000f0eff */
[----:B------:R-:W-:-:S03]  /*46130*/  LEA R4, P5, R13, R2, 0x1 ;  /* 0x000000020d047211 */ /* 0x000fc600078a08ff */
[----:B------:R3:W-:Y:S01]  /*46140*/  @P2 STG.E.U16 desc[UR20][R6.64], R42 ;  /* 0x0000002a06002986 */ /* 0x0007e2000c101514 */
[----:B-1----:R-:W-:Y:S01]  /*46150*/  ISETP.LT.AND P0, PT, R15, UR6, !P1 ;  /* 0x000000060f007c0c */ /* 0x002fe2000cf01270 */
[----:B------:R-:W1:Y:S02]  /*46160*/  LDCU UR6, c[0x0][0x39c] ;  /* 0x00007380ff0677ac */ /* 0x000e640008000800 */
[----:B------:R-:W5:Y:S04]  /*46170*/  LDL.LU R15, [R1+0x1158] ;  /* 0x00115800010f7983 */ /* 0x000f680000300800 */
[----:B------:R-:W1:Y:S01]  /*46180*/  LDL.LU R10, [R1+0xf14] ;  /* 0x000f1400010a7983 */ /* 0x000e620000300800 */
[----:B--2---:R-:W-:Y:S01]  /*46190*/  ISETP.LT.AND P2, PT, R17, UR4, !P1 ;  /* 0x0000000411007c0c */ /* 0x004fe2000cf41270 */
[----:B------:R-:W5:Y:S01]  /*461a0*/  LDCU UR4, c[0x0][0x39c] ;  /* 0x00007380ff0477ac */ /* 0x000f620008000800 */
[----:B------:R-:W-:Y:S01]  /*461b0*/  LEA.HI.X.SX32 R5, R13, R0, 0x1, P5 ;  /* 0x000000000d057211 */ /* 0x000fe200028f0eff */
[----:B------:R-:W2:Y:S01]  /*461c0*/  LDL.LU R17, [R1+0xf04] ;  /* 0x000f040001117983 */ /* 0x000ea20000300800 */
[----:B0-----:R-:W-:-:S02]  /*461d0*/  ISETP.LT.AND P5, PT, R14, UR9, !P1 ;  /* 0x000000090e007c0c */ /* 0x001fc4000cfa1270 */
[----:B------:R-:W-:Y:S01]  /*461e0*/  PRMT R3, R42, 0x7632, R3 ;  /* 0x000076322a037816 */ /* 0x000fe20000000003 */
[----:B------:R-:W2:Y:S01]  /*461f0*/  LDL.LU R14, [R1+0x1148] ;  /* 0x00114800010e7983 */ /* 0x000ea20000300800 */
[----:B------:R-:W-:Y:S01]  /*46200*/  F2FP.F16.F32.PACK_AB R44, R45, R44 ;  /* 0x0000002c2d2c723e */ /* 0x000fe200000000ff */
[----:B------:R-:W-:Y:S01]  /*46210*/  VIADD R13, R13, UR5 ;  /* 0x000000050d0d7c36 */ /* 0x000fe20008000000 */
[----:B------:R-:W2:Y:S01]  /*46220*/  LDCU UR9, c[0x0][0x39c] ;  /* 0x00007380ff0977ac */ /* 0x000ea20008000800 */
[----:B------:R0:W-:Y:S04]  /*46230*/  @P4 STG.E.U16 desc[UR20][R8.64], R3 ;  /* 0x0000000308004986 */ /* 0x0001e8000c101514 */
[----:B------:R4:W-:Y:S01]  /*46240*/  @P3 STG.E.U16 desc[UR20][R4.64], R44 ;  /* 0x0000002c04003986 */ /* 0x0009e2000c101514 */
[C---:B---3--:R-:W-:Y:S01]  /*46250*/  LEA R6, P3, R13.reuse, R2, 0x1 ;  /* 0x000000020d067211 */ /* 0x048fe200078608ff */
[----:B0-----:R-:W-:-:S03]  /*46260*/  VIADD R3, R13, UR5 ;  /* 0x000000050d037c36 */ /* 0x001fc60008000000 */
[----:B------:R-:W-:Y:S01]  /*46270*/  LEA.HI.X.SX32 R7, R13, R0, 0x1, P3 ;  /* 0x000000000d077211 */ /* 0x000fe200018f0eff */
[C---:B------:R-:W-:Y:S01]  /*46280*/  VIADD R11, R3.reuse, UR5 ;  /* 0x00000005030b7c36 */ /* 0x040fe20008000000 */
[----:B------:R-:W-:Y:S02]  /*46290*/  LEA R8, P3, R3, R2, 0x1 ;  /* 0x0000000203087211 */ /* 0x000fe400078608ff */
[----:B----4-:R-:W-:Y:S02]  /*462a0*/  PRMT R5, R44, 0x7632, R5 ;  /* 0x000076322c057816 */ /* 0x010fe40000000005 */
[----:B------:R-:W-:Y:S02]  /*462b0*/  F2FP.F16.F32.PACK_AB R46, R47, R46 ;  /* 0x0000002e2f2e723e */ /* 0x000fe400000000ff */
[----:B------:R-:W-:Y:S01]  /*462c0*/  LEA.HI.X.SX32 R9, R3, R0, 0x1, P3 ;  /* 0x0000000003097211 */ /* 0x000fe200018f0eff */
[C---:B------:R-:W-:Y:S01]  /*462d0*/  VIADD R3, R11.reuse, UR5 ;  /* 0x000000050b037c36 */ /* 0x040fe20008000000 */
[C---:B------:R-:W-:Y:S01]  /*462e0*/  LEA R4, P3, R11.reuse, R2, 0x1 ;  /* 0x000000020b047211 */ /* 0x040fe200078608ff */
[----:B------:R0:W-:Y:S04]  /*462f0*/  @P0 STG.E.U16 desc[UR20][R6.64], R5 ;  /* 0x0000000506000986 */ /* 0x0001e8000c101514 */
[----:B------:R-:W-:Y:S01]  /*46300*/  @P2 STG.E.U16 desc[UR20][R8.64], R46 ;  /* 0x0000002e08002986 */ /* 0x000fe2000c101514 */
[----:B------:R-:W-:Y:S01]  /*46310*/  ISETP.LT.AND P4, PT, R16, UR7, !P1 ;  /* 0x0000000710007c0c */ /* 0x000fe2000cf81270 */
[----:B------:R-:W3:Y:S02]  /*46320*/  LDCU UR7, c[0x0][0x39c] ;  /* 0x00007380ff0777ac */ /* 0x000ee40008000800 */
[----:B------:R-:W4:Y:S01]  /*46330*/  LDL.LU R16, [R1+0x1124] ;  /* 0x0011240001107983 */ /* 0x000f220000300800 */
[----:B0-----:R-:W-:-:S02]  /*46340*/  LEA.HI.X.SX32 R5, R11, R0, 0x1, P3 ;  /* 0x000000000b057211 */ /* 0x001fc400018f0eff */
[----:B-1----:R-:W-:Y:S01]  /*46350*/  ISETP.LT.AND P2, PT, R10, UR6, !P1 ;  /* 0x000000060a007c0c */ /* 0x002fe2000cf41270 */
[----:B------:R-:W0:Y:S01]  /*46360*/  LDCU UR6, c[0x0][0x39c] ;  /* 0x00007380ff0677ac */ /* 0x000e220008000800 */
[----:B------:R-:W-:Y:S02]  /*46370*/  LEA R10, P3, R3, R2, 0x1 ;  /* 0x00000002030a7211 */ /* 0x000fe400078608ff */
[----:B-----5:R-:W-:Y:S01]  /*46380*/  ISETP.LT.AND P0, PT, R15, UR4, !P1 ;  /* 0x000000040f007c0c */ /* 0x020fe2000cf01270 */
[----:B------:R-:W4:Y:S01]  /*46390*/  LDCU UR4, c[0x0][0x39c] ;  /* 0x00007380ff0477ac */ /* 0x000f220008000800 */
[----:B------:R-:W-:Y:S01]  /*463a0*/  LEA.HI.X.SX32 R11, R3, R0, 0x1, P3 ;  /* 0x00000000030b7211 */ /* 0x000fe200018f0eff */
[----:B------:R-:W0:Y:S01]  /*463b0*/  LDL.LU R15, [R1+0x10f4] ;  /* 0x0010f400010f7983 */ /* 0x000e220000300800 */
[----:B--2---:R-:W-:Y:S02]  /*463c0*/  ISETP.LT.AND P3, PT, R14, UR9, !P1 ;  /* 0x000000090e007c0c */ /* 0x004fe4000cf61270 */
[----:B------:R-:W-:Y:S01]  /*463d0*/  PRMT R7, R46, 0x7632, R7 ;  /* 0x000076322e077816 */ /* 0x000fe20000000007 */
[----:B------:R-:W2:Y:S01]  /*463e0*/  LDL.LU R14, [R1+0x102c] ;  /* 0x00102c00010e7983 */ /* 0x000ea20000300800 */
[----:B------:R-:W-:Y:S01]  /*463f0*/  F2FP.F16.F32.PACK_AB R48, R49, R48 ;  /* 0x000000303130723e */ /* 0x000fe200000000ff */
[----:B------:R-:W-:Y:S01]  /*46400*/  VIADD R3, R3, UR5 ;  /* 0x0000000503037c36 */ /* 0x000fe20008000000 */
[----:B------:R-:W-:Y:S01]  /*46410*/  F2FP.F16.F32.PACK_AB R50, R51, R50 ;  /* 0x000000323332723e */ /* 0x000fe200000000ff */
[----:B------:R1:W-:Y:S01]  /*46420*/  @P4 STG.E.U16 desc[UR20][R4.64], R7 ;  /* 0x0000000704004986 */ /* 0x0003e2000c101514 */
[----:B------:R-:W-:Y:S01]  /*46430*/  F2FP.F16.F32.PACK_AB R52, R53, R52 ;  /* 0x000000343534723e */ /* 0x000fe200000000ff */
[----:B------:R-:W5:Y:S02]  /*46440*/  LDCU UR9, c[0x0][0x39c] ;  /* 0x00007380ff0977ac */ /* 0x000f640008000800 */
[----:B------:R-:W-:Y:S01]  /*46450*/  @P5 STG.E.U16 desc[UR20][R10.64], R48 ;  /* 0x000000300a005986 */ /* 0x000fe2000c101514 */
[----:B------:R-:W-:-:S03]  /*46460*/  LEA R6, P5, R3, R2, 0x1 ;  /* 0x0000000203067211 */ /* 0x000fc600078a08ff */
[----:B------:R-:W5:Y:S01]  /*46470*/  LDL.LU R13, [R1+0x1028] ;  /* 0x00102800010d7983 */ /* 0x000f620000300800 */
[----:B------:R-:W-:Y:S02]  /*46480*/  PRMT R12, R48, 0x7632, R12 ;  /* 0x00007632300c7816 */ /* 0x000fe4000000000c */
[----:B-1----:R-:W-:-:S05]  /*46490*/  LEA.HI.X.SX32 R7, R3, R0, 0x1, P5 ;  /* 0x0000000003077211 */ /* 0x002fca00028f0eff */
[----:B------:R1:W-:Y:S01]  /*464a0*/  @P0 STG.E.U16 desc[UR20][R6.64], R12 ;  /* 0x0000000c06000986 */ /* 0x0003e2000c101514 */
[----:B------:R-:W-:Y:S01]  /*464b0*/  VIADD R9, R3, UR5 ;  /* 0x0000000503097c36 */ /* 0x000fe20008000000 */
[----:B---3--:R-:W-:Y:S01]  /*464c0*/  ISETP.LT.AND P4, PT, R17, UR7, !P1 ;  /* 0x0000000711007c0c */ /* 0x008fe2000cf81270 */
[----:B------:R-:W2:Y:S01]  /*464d0*/  LDCU UR7, c[0x0][0x39c] ;  /* 0x00007380ff0777ac */ /* 0x000ea20008000800 */
[----:B-1----:R-:W3:Y:S02]  /*464e0*/  LDL.LU R12, [R1+0x101c] ;  /* 0x00101c00010c7983 */ /* 0x002ee40000300800 */
[C---:B------:R-:W-:Y:S02]  /*464f0*/  LEA R4, P5, R9.reuse, R2, 0x1 ;  /* 0x0000000209047211 */ /* 0x040fe400078a08ff */
[----:B------:R-:W3:Y:S01]  /*46500*/  LDL.LU R17, [R1+0xefc] ;  /* 0x000efc0001117983 */ /* 0x000ee20000300800 */
[C---:B------:R-:W-:Y:S01]  /*46510*/  VIADD R3, R9.reuse, UR5 ;  /* 0x0000000509037c36 */ /* 0x040fe20008000000 */
[----:B------:R-:W-:-:S04]  /*46520*/  LEA.HI.X.SX32 R5, R9, R0, 0x1, P5 ;  /* 0x0000000009057211 */ /* 0x000fc800028f0eff */
[C---:B------:R-:W-:Y:S01]  /*46530*/  LEA R8, P5, R3.reuse, R2, 0x1 ;  /* 0x0000000203087211 */ /* 0x040fe200078a08ff */
[----:B------:R1:W-:Y:S03]  /*46540*/  @P2 STG.E.U16 desc[UR20][R4.64], R50 ;  /* 0x0000003204002986 */ /* 0x0003e6000c101514 */
[----:B------:R-:W-:Y:S02]  /*46550*/  LEA.HI.X.SX32 R9, R3, R0, 0x1, P5 ;  /* 0x0000000003097211 */ /* 0x000fe400028f0eff */
[----:B----4-:R-:W-:Y:S01]  /*46560*/  ISETP.LT.AND P0, PT, R16, UR4, !P1 ;  /* 0x0000000410007c0c */ /* 0x010fe2000cf01270 */
[----:B------:R-:W5:Y:S01]  /*46570*/  LDCU UR4, c[0x0][0x39c] ;  /* 0x00007380ff0477ac */ /* 0x000f620008000800 */
[----:B------:R-:W4:Y:S01]  /*46580*/  LDL.LU R16, [R1+0xef0] ;  /* 0x000ef00001107983 */ /* 0x000f220000300800 */
[----:B-1----:R-:W-:Y:S02]  /*46590*/  PRMT R5, R50, 0x7632, R5 ;  /* 0x0000763232057816 */ /* 0x002fe40000000005 */
[----:B0-----:R-:W-:Y:S01]  /*465a0*/  ISETP.LT.AND P2, PT, R15, UR6, !P1 ;  /* 0x000000060f007c0c */ /* 0x001fe2000cf41270 */
[----:B------:R-:W-:-:S02]  /*465b0*/  VIADD R11, R3, UR5 ;  /* 0x00000005030b7c36 */ /* 0x000fc40008000000 */
[----:B------:R0:W-:Y:S01]  /*465c0*/  @P4 STG.E.U16 desc[UR20][R8.64], R5 ;  /* 0x0000000508004986 */ /* 0x0001e2000c101514 */
[----:B------:R-:W3:Y:S03]  /*465d0*/  LDCU UR6, c[0x0][0x39c] ;  /* 0x00007380ff0677ac */ /* 0x000ee60008000800 */
[----:B------:R-:W4:Y:S01]  /*465e0*/  LDL.LU R15, [R1+0x1010] ;  /* 0x00101000010f7983 */ /* 0x000f220000300800 */
[----:B--2---:R-:W-:Y:S01]  /*465f0*/  ISETP.LT.AND P4, PT, R14, UR7, !P1 ;  /* 0x000000070e007c0c */ /* 0x004fe2000cf81270 */
[C---:B------:R-:W-:Y:S02]  /*46600*/  VIADD R3, R11.reuse, UR5 ;  /* 0x000000050b037c36 */ /* 0x040fe40008000000 */
[----:B------:R-:W2:Y:S01]  /*46610*/  LDL.LU R14, [R1+0x1008] ;  /* 0x00100800010e7983 */ /* 0x000ea20000300800 */
[C---:B------:R-:W-:Y:S01]  /*46620*/  LEA R10, P5, R11.reuse, R2, 0x1 ;  /* 0x000000020b0a7211 */ /* 0x040fe200078a08ff */
[----:B------:R-:W4:Y:S03]  /*46630*/  LDCU UR7, c[0x0][0x39c] ;  /* 0x00007380ff0777ac */ /* 0x000f260008000800 */
[----:B------:R-:W-:-:S02]  /*46640*/  LEA.HI.X.SX32 R11, R11, R0, 0x1, P5 ;  /* 0x000000000b0b7211 */ /* 0x000fc400028f0eff */
[C---:B------:R-:W-:Y:S02]  /*46650*/  LEA R4, P5, R3.reuse, R2, 0x1 ;  /* 0x0000000203047211 */ /* 0x040fe400078a08ff */
[----:B------:R-:W-:Y:S01]  /*46660*/  PRMT R7, R52, 0x7632, R7 ;  /* 0x0000763234077816 */ /* 0x000fe20000000007 */
[----:B------:R-:W-:Y:S01]  /*46670*/  @P3 STG.E.U16 desc[UR20][R10.64], R52 ;  /* 0x000000340a003986 */ /* 0x000fe2000c101514 */
[C---:B0-----:R-:W-:Y:S01]  /*46680*/  LEA.HI.X.SX32 R5, R3.reuse, R0, 0x1, P5 ;  /* 0x0000000003057211 */ /* 0x041fe200028f0eff */
[----:B------:R-:W-:Y:S01]  /*46690*/  VIADD R3, R3, UR5 ;  /* 0x0000000503037c36 */ /* 0x000fe20008000000 */
[----:B-----5:R-:W-:Y:S01]  /*466a0*/  ISETP.LT.AND P3, PT, R13, UR4, !P1 ;  /* 0x000000040d007c0c */ /* 0x020fe2000cf61270 */
[----:B------:R-:W0:Y:S02]  /*466b0*/  LDCU UR4, c[0x0][0x39c] ;  /* 0x00007380ff0477ac */ /* 0x000e240008000800 */
[C---:B------:R-:W-:Y:S01]  /*466c0*/  VIADD R13, R3.reuse, UR5 ;  /* 0x00000005030d7c36 */ /* 0x040fe20008000000 */
[----:B------:R1:W-:Y:S01]  /*466d0*/  @P0 STG.E.U16 desc[UR20][R4.64], R7 ;  /* 0x0000000704000986 */ /* 0x0003e2000c101514 */
[----:B------:R-:W-:-:S02]  /*466e0*/  LEA R6, P0, R3, R2, 0x1 ;  /* 0x0000000203067211 */ /* 0x000fc400078008ff */
[----:B------:R-:W-:Y:S02]  /*466f0*/  F2FP.F16.F32.PACK_AB R54, R55, R54 ;  /* 0x000000363736723e */ /* 0x000fe400000000ff */
[----:B------:R-:W-:-:S04]  /*46700*/  LEA R8, P5, R13, R2, 0x1 ;  /* 0x000000020d087211 */ /* 0x000fc800078a08ff */
[-C--:B------:R-:W-:Y:S02]  /*46710*/  LEA.HI.X.SX32 R9, R13, R0.reuse, 0x1, P5 ;  /* 0x000000000d097211 */ /* 0x080fe400028f0eff */
[----:B-1----:R-:W-:Y:S02]  /*46720*/  LEA.HI.X.SX32 R7, R3, R0, 0x1, P0 ;  /* 0x0000000003077211 */ /* 0x002fe400000f0eff */
[----:B---3--:R-:W-:Y:S01]  /*46730*/  ISETP.LT.AND P0, PT, R12, UR6, !P1 ;  /* 0x000000060c007c0c */ /* 0x008fe2000cf01270 */
[----:B------:R-:W-:Y:S01]  /*46740*/  VIADD R13, R13, UR5 ;  /* 0x000000050d0d7c36 */ /* 0x000fe20008000000 */
[----:B------:R-:W3:Y:S01]  /*46750*/  LDL.LU R12, [R1+0xff4] ;  /* 0x000ff400010c7983 */ /* 0x000ee20000300800 */
[----:B------:R-:W-:Y:S01]  /*46760*/  PRMT R3, R54, 0x7632, R3 ;  /* 0x0000763236037816 */ /* 0x000fe20000000003 */
[----:B------:R-:W3:Y:S02]  /*46770*/  LDCU UR6, c[0x0][0x39c] ;  /* 0x00007380ff0677ac */ /* 0x000ee40008000800 */
[----:B------:R-:W5:Y:S04]  /*46780*/  LDL.LU R10, [R1+0xf88] ;  /* 0x000f8800010a7983 */ /* 0x000f680000300800 */
[----:B------:R1:W-:Y:S01]  /*46790*/  @P2 STG.E.U16 desc[UR20][R6.64], R54 ;  /* 0x0000003606002986 */ /* 0x0003e2000c101514 */
[----:B0-----:R-:W-:Y:S01]  /*467a0*/  ISETP.LT.AND P2, PT, R17, UR4, !P1 ;  /* 0x0000000411007c0c */ /* 0x001fe2000cf41270 */
[----:B------:R-:W2:Y:S02]  /*467b0*/  LDCU UR4, c[0x0][0x39c] ;  /* 0x00007380ff0477ac */ /* 0x000ea40008000800 */
[----:B------:R-:W-:Y:S01]  /*467c0*/  @P4 STG.E.U16 desc[UR20][R8.64], R3 ;  /* 0x0000000308004986 */ /* 0x000fe2000c101514 */
[----:B------:R-:W-:-:S02]  /*467d0*/  LEA R4, P4, R13, R2, 0x1 ;  /* 0x000000020d047211 */ /* 0x000fc400078808ff */
[----:B------:R-:W-:Y:S02]  /*467e0*/  F2FP.F16.F32.PACK_AB R56, R57, R56 ;  /* 0x000000383938723e */ /* 0x000fe400000000ff */
[C---:B------:R-:W-:Y:S01]  /*467f0*/  LEA.HI.X.SX32 R5, R13.reuse, R0, 0x1, P4 ;  /* 0x000000000d057211 */ /* 0x040fe200020f0eff */
[----:B------:R-:W-:-:S04]  /*46800*/  VIADD R13, R13, UR5 ;  /* 0x000000050d0d7c36 */ /* 0x000fc80008000000 */
[----:B------:R0:W-:Y:S01]  /*46810*/  @P3 STG.E.U16 desc[UR20][R4.64], R56 ;  /* 0x0000003804003986 */ /* 0x0001e2000c101514 */
[----:B-1----:R-:W-:-:S04]  /*46820*/  LEA R6, P3, R13, R2, 0x1 ;  /* 0x000000020d067211 */ /* 0x002fc800078608ff */
[----:B------:R-:W-:Y:S02]  /*46830*/  LEA.HI.X.SX32 R7, R13, R0, 0x1, P3 ;  /* 0x000000000d077211 */ /* 0x000fe400018f0eff */
[----:B0-----:R-:W-:-:S05]  /*46840*/  PRMT R5, R56, 0x7632, R5 ;  /* 0x0000763238057816 */ /* 0x001fca0000000005 */
[----:B------:R0:W-:Y:S01]  /*46850*/  @P0 STG.E.U16 desc[UR20][R6.64], R5 ;  /* 0x0000000506000986 */ /* 0x0001e2000c101514 */
[----:B----4-:R-:W-:Y:S01]  /*46860*/  ISETP.LT.AND P5, PT, R16, UR7, !P1 ;  /* 0x0000000710007c0c */ /* 0x010fe2000cfa1270 */
[----:B------:R-:W-:Y:S01]  /*46870*/  VIADD R3, R13, UR5 ;  /* 0x000000050d037c36 */ /* 0x000fe20008000000 */
[----:B------:R-:W5:Y:S01]  /*46880*/  LDCU UR7, c[0x0][0x39c] ;  /* 0x00007380ff0777ac */ /* 0x000f620008000800 */
[----:B--2---:R-:W-:Y:S02]  /*46890*/  ISETP.LT.AND P0, PT, R14, UR4, !P1 ;  /* 0x000000040e007c0c */ /* 0x004fe4000cf01270 */
[C---:B------:R-:W-:Y:S01]  /*468a0*/  VIADD R11, R3.reuse, UR5 ;  /* 0x00000005030b7c36 */ /* 0x040fe20008000000 */
[----:B------:R-:W2:Y:S01]  /*468b0*/  LDL.LU R14, [R1+0xf84] ;  /* 0x000f8400010e7983 */ /* 0x000ea20000300800 */
[C---:B------:R-:W-:Y:S01]  /*468c0*/  LEA R8, P3, R3.reuse, R2, 0x1 ;  /* 0x0000000203087211 */ /* 0x040fe200078608ff */
[----:B------:R-:W2:Y:S02]  /*468d0*/  LDCU UR4, c[0x0][0x39c] ;  /* 0x00007380ff0477ac */ /* 0x000ea40008000800 */
[----:B------:R-:W4:Y:S04]  /*468e0*/  LDL.LU R18, [R1+0xf7c] ;  /* 0x000f7c0001127983 */ /* 0x000f280000300800 */
[----:B------:R-:W4:Y:S01]  /*468f0*/  LDL.LU R16, [R1+0xeec] ;  /* 0x000eec0001107983 */ /* 0x000f220000300800 */
[----:B------:R-:W-:-:S02]  /*46900*/  LEA.HI.X.SX32 R9, R3, R0, 0x1, P3 ;  /* 0x0000000003097211 */ /* 0x000fc400018f0eff */
[----:B------:R-:W-:Y:S02]  /*46910*/  LEA R4, P3, R11, R2, 0x1 ;  /* 0x000000020b047211 */ /* 0x000fe400078608ff */
[----:B------:R-:W-:Y:S02]  /*46920*/  F2FP.F16.F32.PACK_AB R58, R59, R58 ;  /* 0x0000003a3b3a723e */ /* 0x000fe400000000ff */
[C---:B0-----:R-:W-:Y:S01]  /*46930*/  LEA.HI.X.SX32 R5, R11.reuse, R0, 0x1, P3 ;  /* 0x000000000b057211 */ /* 0x041fe200018f0eff */
[----:B------:R-:W-:Y:S01]  /*46940*/  VIADD R11, R11, UR5 ;  /* 0x000000050b0b7c36 */ /* 0x000fe20008000000 */
[----:B------:R-:W-:Y:S01]  /*46950*/  PRMT R7, R58, 0x7632, R7 ;  /* 0x000076323a077816 */ /* 0x000fe20000000007 */
[----:B------:R0:W-:Y:S02]  /*46960*/  @P2 STG.E.U16 desc[UR20][R8.64], R58 ;  /* 0x0000003a08002986 */ /* 0x0001e4000c101514 */
[----:B------:R-:W-:Y:S02]  /*46970*/  VIADD R3, R11, UR5 ;  /* 0x000000050b037c36 */ /* 0x000fe40008000000 */
[----:B------:R1:W-:Y:S01]  /*46980*/  @P5 STG.E.U16 desc[UR20][R4.64], R7 ;  /* 0x0000000704005986 */ /* 0x0003e2000c101514 */
[----:B------:R-:W-:Y:S01]  /*46990*/  ISETP.LT.AND P4, PT, R15, UR9, !P1 ;  /* 0x000000090f007c0c */ /* 0x000fe2000cf81270 */
[----:B0-----:R-:W-:Y:S01]  /*469a0*/  VIADD R9, R3, UR5 ;  /* 0x0000000503097c36 */ /* 0x001fe20008000000 */
[----:B-----5:R-:W-:-:S03]  /*469b0*/  ISETP.LT.AND P2, PT, R10, UR7, !P1 ;  /* 0x000000070a007c0c */ /* 0x020fc6000cf41270 */
[----:B------:R-:W-:Y:S01]  /*469c0*/  VIADD R13, R9, UR5 ;  /* 0x00000005090d7c36 */ /* 0x000fe20008000000 */
[C---:B------:R-:W-:Y:S01]  /*469d0*/  LEA R10, P5, R11.reuse, R2, 0x1 ;  /* 0x000000020b0a7211 */ /* 0x040fe200078a08ff */
[----:B------:R-:W0:Y:S03]  /*469e0*/  LDCU UR7, c[0x0][0x39c] ;  /* 0x00007380ff0777ac */ /* 0x000e260008000800 */
[----:B------:R-:W-:Y:S02]  /*469f0*/  LEA.HI.X.SX32 R11, R11, R0, 0x1, P5 ;  /* 0x000000000b0b7211 */ /* 0x000fe400028f0eff */
[----:B------:R-:W-:Y:S02]  /*46a00*/  LEA R6, P5, R3, R2, 0x1 ;  /* 0x0000000203067211 */ /* 0x000fe400078a08ff */
[----:B------:R-:W-:Y:S02]  /*46a10*/  F2FP.F16.F32.PACK_AB R60, R61, R60 ;  /* 0x0000003c3d3c723e */ /* 0x000fe400000000ff */
[----:B-1----:R-:W-:Y:S01]  /*46a20*/  LEA.HI.X.SX32 R7, R3, R0, 0x1, P5 ;  /* 0x0000000003077211 */ /* 0x002fe200028f0eff */
[----:B------:R-:W-:Y:S01]  /*46a30*/  VIADD R3, R13, UR5 ;  /* 0x000000050d037c36 */ /* 0x000fe20008000000 */
[----:B---3--:R-:W-:Y:S01]  /*46a40*/  ISETP.LT.AND P3, PT, R12, UR6, !P1 ;  /* 0x000000060c007c0c */ /* 0x008fe2000cf61270 */
[----:B------:R-:W4:Y:S01]  /*46a50*/  LDCU UR6, c[0x0][0x39c] ;  /* 0x00007380ff0677ac */ /* 0x000f220008000800 */
[----:B------:R-:W-:Y:S01]  /*46a60*/  PRMT R5, R60, 0x7632, R5 ;  /* 0x000076323c057816 */ /* 0x000fe20000000005 */
[----:B------:R-:W-:Y:S01]  /*46a70*/  VIADD R15, R3, UR5 ;  /* 0x00000005030f7c36 */ /* 0x000fe20008000000 */
[----:B------:R-:W-:Y:S01]  /*46a80*/  @P4 STG.E.U16 desc[UR20][R10.64], R60 ;  /* 0x0000003c0a004986 */ /* 0x000fe2000c101514 */
[----:B------:R-:W-:-:S02]  /*46a90*/  LEA R4, P4, R9, R2, 0x1 ;  /* 0x0000000209047211 */ /* 0x000fc400078808ff */
[----:B------:R-:W-:Y:S01]  /*46aa0*/  LEA R8, P5, R13, R2, 0x1 ;  /* 0x000000020d087211 */ /* 0x000fe200078a08ff */
[----:B------:R-:W-:Y:S01]  /*46ab0*/  VIADD R17, R15, UR5 ;  /* 0x000000050f117c36 */ /* 0x000fe20008000000 */
[----:B------:R1:W-:Y:S03]  /*46ac0*/  @P0 STG.E.U16 desc[UR20][R6.64], R5 ;  /* 0x0000000506000986 */ /* 0x0003e6000c101514 */
[----:B------:R-:W-:Y:S01]  /*46ad0*/  VIADD R19, R17, UR5 ;  /* 0x0000000511137c36 */ /* 0x000fe20008000000 */
[-C--:B-1----:R-:W-:Y:S02]  /*46ae0*/  LEA.HI.X.SX32 R5, R9, R0.reuse, 0x1, P4 ;  /* 0x0000000009057211 */ /* 0x082fe400020f0eff */
[----:B------:R-:W-:Y:S02]  /*46af0*/  LEA.HI.X.SX32 R9, R13, R0, 0x1, P5 ;  /* 0x000000000d097211 */ /* 0x000fe400028f0eff */
[----:B------:R-:W-:-:S02]  /*46b00*/  LEA R12, P5, R15, R2, 0x1 ;  /* 0x000000020f0c7211 */ /* 0x000fc400078a08ff */
[----:B------:R-:W-:Y:S02]  /*46b10*/  LEA R10, P0, R3, R2, 0x1 ;  /* 0x00000002030a7211 */ /* 0x000fe400078008ff */
[-C--:B------:R-:W-:Y:S02]  /*46b20*/  LEA.HI.X.SX32 R13, R15, R0.reuse, 0x1, P5 ;  /* 0x000000000f0d7211 */ /* 0x080fe400028f0eff */
[----:B------:R-:W-:Y:S02]  /*46b30*/  LEA.HI.X.SX32 R11, R3, R0, 0x1, P0 ;  /* 0x00000000030b7211 */ /* 0x000fe400000f0eff */
[----:B------:R-:W-:Y:S02]  /*46b40*/  F2FP.F16.F32.PACK_AB R62, R63, R62 ;  /* 0x0000003e3f3e723e */ /* 0x000fe400000000ff */
[----:B------:R-:W-:Y:S02]  /*46b50*/  F2FP.F16.F32.PACK_AB R64, R65, R64 ;  /* 0x000000404140723e */ /* 0x000fe400000000ff */
[----:B------:R-:W-:-:S02]  /*46b60*/  F2FP.F16.F32.PACK_AB R66, R67, R66 ;  /* 0x000000424342723e */ /* 0x000fc400000000ff */
[----:B------:R-:W-:Y:S01]  /*46b70*/  PRMT R6, R64, 0x7632, R6 ;  /* 0x0000763240067816 */ /* 0x000fe20000000006 */
[----:B------:R1:W-:Y:S01]  /*46b80*/  @P3 STG.E.U16 desc[UR20][R4.64], R62 ;  /* 0x0000003e04003986 */ /* 0x0003e2000c101514 */
[----:B------:R-:W-:Y:S02]  /*46b90*/  PRMT R7, R66, 0x7632, R7 ;  /* 0x0000763242077816 */ /* 0x000fe40000000007 */
[----:B--2---:R-:W-:Y:S02]  /*46ba0*/  ISETP.LT.AND P4, PT, R14, UR4, !P1 ;  /* 0x000000040e007c0c */ /* 0x004fe4000cf81270 */
[C---:B------:R-:W-:Y:S02]  /*46bb0*/  LEA R14, P5, R19.reuse, R2, 0x1 ;  /* 0x00000002130e7211 */ /* 0x040fe400078a08ff */
[----:B----4-:R-:W-:Y:S02]  /*46bc0*/  ISETP.LT.AND P0, PT, R18, UR6, !P1 ;  /* 0x0000000612007c0c */ /* 0x010fe4000cf01270 */
[----:B------:R-:W-:-:S02]  /*46bd0*/  LEA.HI.X.SX32 R15, R19, R0, 0x1, P5 ;  /* 0x00000000130f7211 */ /* 0x000fc400028f0eff */
[----:B0-----:R-:W-:Y:S02]  /*46be0*/  ISETP.LT.AND P1, PT, R16, UR7, !P1 ;  /* 0x0000000710007c0c */ /* 0x001fe4000cf21270 */
[----:B------:R-:W-:-:S04]  /*46bf0*/  LEA R2, P5, R17, R2, 0x1 ;  /* 0x0000000211027211 */ /* 0x000fc800078a08ff */
[----:B------:R-:W-:Y:S02]  /*46c00*/  LEA.HI.X.SX32 R3, R17, R0, 0x1, P5 ;  /* 0x0000000011037211 */ /* 0x000fe400028f0eff */
[----:B------:R-:W-:-:S05]  /*46c10*/  PRMT R0, R62, 0x7632, R0 ;  /* 0x000076323e007816 */ /* 0x000fca0000000000 */
[----:B------:R1:W-:Y:S04]  /*46c20*/  @P2 STG.E.U16 desc[UR20][R8.64], R0 ;  /* 0x0000000008002986 */ /* 0x0003e8000c101514 */
[----:B------:R1:W-:Y:S04]  /*46c30*/  @P4 STG.E.U16 desc[UR20][R10.64], R64 ;  /* 0x000000400a004986 */ /* 0x0003e8000c101514 */
[----:B------:R1:W-:Y:S04]  /*46c40*/  @P0 STG.E.U16 desc[UR20][R12.64], R6 ;  /* 0x000000060c000986 */ /* 0x0003e8000c101514 */
[----:B------:R1:W-:Y:S04]  /*46c50*/  @P1 STG.E.U16 desc[UR20][R2.64], R66 ;  /* 0x0000004202001986 */ /* 0x0003e8000c101514 */
[----:B------:R1:W-:Y:S01]  /*46c60*/  @P6 STG.E.U16 desc[UR20][R14.64], R7 ;  /* 0x000000070e006986 */ /* 0x0003e2000c101514 */
[----:B------:R-:W-:Y:S06]  /*46c70*/  BAR.SYNC.DEFER_BLOCKING 0x0 ;  /* 0x0000000000007b1d */ /* 0x000fec0000010000 */
[----:B------:R-:W-:Y:S05]  /*46c80*/  BRA.U UP0, `(.L_x_14) ;  /* 0x0000000100a07547 */ /* 0x000fea000b800000 */
[----:B------:R-:W0:Y:S01]  /*46c90*/  S2UR UR5, SR_CgaCtaId ;  /* 0x00000000000579c3 */ /* 0x000e220000008800 */
[----:B------:R-:W-:Y:S01]  /*46ca0*/  NOP ;  /* 0x0000000000007918 */ /* 0x000fe20000000000 */
[----:B------:R-:W-:Y:S01]  /*46cb0*/  UMOV UR4, 0x50 ;  /* 0x0000005000047882 */ /* 0x000fe20000000000 */
[----:B-1----:R-:W-:Y:S02]  /*46cc0*/  IMAD.U32 R0, RZ, RZ, UR8 ;  /* 0x00000008ff007e24 */ /* 0x002fe4000f8e00ff */
[----:B------:R-:W-:Y:S02]  /*46cd0*/  IMAD.MOV.U32 R3, RZ, RZ, 0xffff ;  /* 0x0000ffffff037424 */ /* 0x000fe400078e00ff */
[----:B------:R-:W-:Y:S01]  /*46ce0*/  IMAD.MOV.U32 R7, RZ, RZ, 0x1 ;  /* 0x00000001ff077424 */ /* 0x000fe200078e00ff */
[----:B------:R-:W-:-:S04]  /*46cf0*/  LOP3.LUT R0, R0, 0xffff, RZ, 0xc0, !PT ;  /* 0x0000ffff00007812 */ /* 0x000fc800078ec0ff */
[----:B------:R-:W-:-:S05]  /*46d00*/  SHF.R.U32.HI R0, RZ, 0x5, R0 ;  /* 0x00000005ff007819 */ /* 0x000fca0000011600 */
[----:B------:R-:W-:Y:S01]  /*46d10*/  VIADD R2, R0, 0x10 ;  /* 0x0000001000027836 */ /* 0x000fe20000000000 */
[----:B------:R-:W-:Y:S01]  /*46d20*/  SHF.L.U32 R0, R3, R0, RZ ;  /* 0x0000000003007219 */ /* 0x000fe200000006ff */
[----:B0-----:R-:W-:-:S03]  /*46d30*/  ULEA UR6, UR5, UR4, 0x18 ;  /* 0x0000000405067291 */ /* 0x001fc6000f8ec0ff */
[----:B------:R-:W-:-:S04]  /*46d40*/  SHF.L.U32 R3, R7, R2, RZ ;  /* 0x0000000207037219 */ /* 0x000fc800000006ff */
[----:B------:R-:W-:Y:S02]  /*46d50*/  LOP3.LUT R0, R3, R0, RZ, 0xfc, !PT ;  /* 0x0000000003007212 */ /* 0x000fe400078efcff */
[----:B------:R-:W0:Y:S02]  /*46d60*/  LDS R5, [UR6] ;  /* 0x00000006ff057984 */ /* 0x000e240008000800 */
[C---:B------:R-:W-:Y:S02]  /*46d70*/  LOP3.LUT R2, R0.reuse, 0xffff, RZ, 0xc0, !PT ;  /* 0x0000ffff00027812 */ /* 0x040fe400078ec0ff */
[----:B0-----:R-:W-:-:S04]  /*46d80*/  LOP3.LUT R3, R0, 0xffff, R5, 0x80, !PT ;  /* 0x0000ffff00037812 */ /* 0x001fc800078e8005 */
[----:B------:R-:W-:-:S13]  /*46d90*/  ISETP.NE.AND P0, PT, R3, R2, PT ;  /* 0x000000020300720c */ /* 0x000fda0003f05270 */
[----:B------:R-:W-:Y:S05]  /*46da0*/  @P0 BRA `(.L_x_15) ;  /* 0x0000000000500947 */ /* 0x000fea0003800000 */
[----:B------:R-:W-:Y:S02]  /*46db0*/  SHF.R.U32.HI R5, RZ, 0x10, R5 ;  /* 0x00000010ff057819 */ /* 0x000fe40000011605 */
[----:B------:R-:W-:-:S04]  /*46dc0*/  SHF.R.U32.HI R2, RZ, 0x10, R0 ;  /* 0x00000010ff027819 */ /* 0x000fc80000011600 */
[----:B------:R-:W-:-:S04]  /*46dd0*/  LOP3.LUT R5, R5, R2, RZ, 0xc0, !PT ;  /* 0x0000000205057212 */ /* 0x000fc800078ec0ff */
[----:B------:R-:W-:-:S13]  /*46de0*/  ISETP.NE.AND P0, PT, R5, R2, PT ;  /* 0x000000020500720c */ /* 0x000fda0003f05270 */
[----:B------:R-:W-:Y:S05]  /*46df0*/  @P0 BRA `(.L_x_16) ;  /* 0x0000000000300947 */ /* 0x000fea0003800000 */
[----:B------:R-:W-:Y:S01]  /*46e00*/  R2UR UR4, R0 ;  /* 0x00000000000472ca */ /* 0x000fe200000e0000 */
[----:B------:R-:W-:Y:S01]  /*46e10*/  VOTEU.ANY UR5, UPT, PT ;  /* 0x0000000000057886 */ /* 0x000fe200038e0100 */
[----:B------:R-:W0:Y:S01]  /*46e20*/  S2R R0, SR_LANEID ;  /* 0x0000000000007919 */ /* 0x000e220000000000 */
[----:B------:R-:W-:-:S10]  /*46e30*/  UFLO.U32 UR5, UR5 ;  /* 0x00000005000572bd */ /* 0x000fd400080e0000 */
[----:B------:R-:W-:-:S06]  /*46e40*/  ULOP3.LUT UR4, URZ, UR4, URZ, 0x33, !UPT ;  /* 0x00000004ff047292 */ /* 0x000fcc000f8e33ff */
[----:B------:R-:W-:-:S04]  /*46e50*/  IMAD.U32 R2, RZ, RZ, UR4 ;  /* 0x00000004ff027e24 */ /* 0x000fc8000f8e00ff */
[----:B------:R-:W1:Y:S02]  /*46e60*/  REDUX UR7, R2 ;  /* 0x00000000020773c4 */ /* 0x000e640000000000 */
[----:B------:R2:W-:Y:S01]  /*46e70*/  UTCATOMSWS.AND URZ, UR4 ;  /* 0x0000000400ff79e3 */ /* 0x0005e20008000000 */
[----:B0-----:R-:W-:Y:S01]  /*46e80*/  ISETP.EQ.U32.AND P0, PT, R0, UR5, PT ;  /* 0x0000000500007c0c */ /* 0x001fe2000bf02070 */
[----:B-1----:R-:W-:-:S12]  /*46e90*/  IMAD.U32 R0, RZ, RZ, UR7 ;  /* 0x00000007ff007e24 */ /* 0x002fd8000f8e00ff */
[----:B------:R2:W-:Y:S01]  /*46ea0*/  @P0 ATOMS.AND RZ, [UR6], R0 ;  /* 0x00000000ffff098c */ /* 0x0005e2000a800006 */
[----:B------:R-:W-:Y:S05]  /*46eb0*/  BRA `(.L_x_14) ;  /* 0x0000000000147947 */ /* 0x000fea0003800000 */
.L_x_16:
[----:B------:R-:W-:-:S07]  /*46ec0*/  MOV R2, 0x46ee0 ;  /* 0x00046ee000027802 */ /* 0x000fce0000000f00 */
[----:B------:R-:W-:Y:S05]  /*46ed0*/  CALL.REL.NOINC `($__internal_0_$__cuda_sm10x_tcgen05_guardrail_trap_col_being_dealloced_not_returned_by_alloc) ;  /* 0x00000000002c7944 */ /* 0x000fea0003c00000 */
[----:B------:R-:W-:Y:S05]  /*46ee0*/  BRA `(.L_x_14) ;  /* 0x0000000000087947 */ /* 0x000fea0003800000 */
.L_x_15:
[----:B------:R-:W-:-:S07]  /*46ef0*/  MOV R2, 0x46f10 ;  /* 0x00046f1000027802 */ /* 0x000fce0000000f00 */
[----:B------:R-:W-:Y:S05]  /*46f00*/  CALL.REL.NOINC `($__internal_2_$__cuda_sm10x_tcgen05_guardrail_trap_unallocated_columns_being_dealloced) ;  /* 0x0000000000387944 */ /* 0x000fea0003c00000 */
.L_x_14:
[----:B------:R-:W-:Y:S01]  /*46f10*/  NOP ;  /* 0x0000000000007918 */ /* 0x000fe20000000000 */
[----:B--2---:R-:W-:Y:S05]  /*46f20*/  EXIT ;  /* 0x000000000000794d */ /* 0x004fea0003800000 */
.L_x_9:
[----:B------:R-:W0:Y:S02]  /*46f30*/  SYNCS.PHASECHK.TRANS64.TRYWAIT P3, [UR6], R5 ;  /* 0x00000005ff0075a7 */ /* 0x000e240008061106 */
[----:B0-----:R-:W-:Y:S05]  /*46f40*/  @!P3 BRA `(.L_x_9) ;  /* 0xfffffffc00f8b947 */ /* 0x001fea000383ffff */
[----:B------:R-:W-:Y:S05]  /*46f50*/  BRA `(.L_x_17) ;  /* 0xfffffe5c00ec7947 */ /* 0x000fea000383ffff */
.L_x_13:
[----:B------:R-:W2:Y:S02]  /*46f60*/  SYNCS.PHASECHK.TRANS64.TRYWAIT P3, [UR6], R8 ;  /* 0x00000008ff0075a7 */ /* 0x000ea40008061106 */
[----:B--2---:R-:W-:Y:S05]  /*46f70*/  @!P3 BRA `(.L_x_13) ;  /* 0xfffffffc00f8b947 */ /* 0x004fea000383ffff */
[----:B------:R-:W-:Y:S05]  /*46f80*/  BRA `(.L_x_12) ;  /* 0xffffff5000d47947 */ /* 0x000fea000383ffff */
        .weak           $__internal_0_$__cuda_sm10x_tcgen05_guardrail_trap_col_being_dealloced_not_returned_by_alloc
        .type           $__internal_0_$__cuda_sm10x_tcgen05_guardrail_trap_col_being_dealloced_not_returned_by_alloc,@function
        .size           $__internal_0_$__cuda_sm10x_tcgen05_guardrail_trap_col_being_dealloced_not_returned_by_alloc,($__internal_1_$__cuda_sm10x_tcgen05_guardrail_trap_phase_invalid_during_alloc - $__internal_0_$__cuda_sm10x_tcgen05_guardrail_trap_col_being_dealloced_not_returned_by_alloc)
$__internal_0_$__cuda_sm10x_tcgen05_guardrail_trap_col_being_dealloced_not_returned_by_alloc:
[----:B------:R-:W-:Y:S05]  /*46f90*/  BPT.TRAP 0x1 ;  /* 0x000000040000795c */ /* 0x000fea0000300000 */
[----:B------:R-:W-:-:S04]  /*46fa0*/  IMAD.MOV.U32 R3, RZ, RZ, 0x0 ;  /* 0x00000000ff037424 */ /* 0x000fc800078e00ff */
[----:B------:R-:W-:Y:S05]  /*46fb0*/  RET.REL.NODEC R2 `(matmul_kernel) ;  /* 0xfffffb9002107950 */ /* 0x000fea0003c3ffff */
        .weak           $__internal_1_$__cuda_sm10x_tcgen05_guardrail_trap_phase_invalid_during_alloc
        .type           $__internal_1_$__cuda_sm10x_tcgen05_guardrail_trap_phase_invalid_during_alloc,@function
        .size           $__internal_1_$__cuda_sm10x_tcgen05_guardrail_trap_phase_invalid_during_alloc,($__internal_2_$__cuda_sm10x_tcgen05_guardrail_trap_unallocated_columns_being_dealloced - $__internal_1_$__cuda_sm10x_tcgen05_guardrail_trap_phase_invalid_during_alloc)
$__internal_1_$__cuda_sm10x_tcgen05_guardrail_trap_phase_invalid_during_alloc:
[----:B------:R-:W-:Y:S05]  /*46fc0*/  BPT.TRAP 0x1 ;  /* 0x000000040000795c */ /* 0x000fea0000300000 */
[----:B------:R-:W-:-:S04]  /*46fd0*/  IMAD.MOV.U32 R3, RZ, RZ, 0x0 ;  /* 0x00000000ff037424 */ /* 0x000fc800078e00ff */
[----:B------:R-:W-:Y:S05]  /*46fe0*/  RET.REL.NODEC R2 `(matmul_kernel) ;  /* 0xfffffb9002047950 */ /* 0x000fea0003c3ffff */
        .weak           $__internal_2_$__cuda_sm10x_tcgen05_guardrail_trap_unallocated_columns_being_dealloced
        .type           $__internal_2_$__cuda_sm10x_tcgen05_guardrail_trap_unallocated_columns_being_dealloced,@function
        .size           $__internal_2_$__cuda_sm10x_tcgen05_guardrail_trap_unallocated_columns_being_dealloced,(.L_x_21 - $__internal_2_$__cuda_sm10x_tcgen05_guardrail_trap_unallocated_columns_being_dealloced)
$__internal_2_$__cuda_sm10x_tcgen05_guardrail_trap_unallocated_columns_being_dealloced:
[----:B------:R-:W-:Y:S05]  /*46ff0*/  BPT.TRAP 0x1 ;  /* 0x000000040000795c */ /* 0x000fea0000300000 */
[----:B------:R-:W-:-:S04]  /*47000*/  IMAD.MOV.U32 R3, RZ, RZ, 0x0 ;  /* 0x00000000ff037424 */ /* 0x000fc800078e00ff */
[----:B------:R-:W-:Y:S05]  /*47010*/  RET.REL.NODEC R2 `(matmul_kernel) ;  /* 0xfffffb8c02f87950 */ /* 0x000fea0003c3ffff */
.L_x_18:
[----:B------:R-:W-:-:S00]  /*47020*/  BRA `(.L_x_18) ;  /* 0xfffffffc00fc7947 */ /* 0x000fc0000383ffff */
[----:B------:R-:W-:-:S00]  /*47030*/  NOP ;  /* 0x0000000000007918 */ /* 0x000fc00000000000 */
        /* <DEDUP_REMOVED lines=12> */
.L_x_21:


//--------------------- .nv.shared.matmul_kernel  --------------------------
	.section	.nv.shared.matmul_kernel,"aw",@nobits
	.sectionflags	@""
	.align	16
	.zero		1024


//--------------------- .nv.shared.reserved.0     --------------------------
	.section	.nv.shared.reserved.0,"aw",@nobits
	.align	8
	.weak		__nv_reservedSMEM_offset_0_alias
	.size		__nv_reservedSMEM_offset_0_alias, 0, 64
	.other		__nv_reservedSMEM_offset_0_alias,@"STO_CUDA_RESERVED_SHARED STV_DEFAULT"
__nv_reservedSMEM_offset_0_alias:
	.zero		0
.nv.shared.reserved.0:
	.zero		64
	.weak		__nv_reservedSMEM_allocation_phase
	.type		__nv_reservedSMEM_allocation_phase,@object
	.size		__nv_reservedSMEM_allocation_phase,(.L_0 - __nv_reservedSMEM_allocation_phase)
__nv_reservedSMEM_allocation_phase:
	.zero		1
.L_0:
	.zero		7
	.weak		__nv_reservedSMEM_devtool_atexit_pc
	.type		__nv_reservedSMEM_devtool_atexit_pc,@object
	.size		__nv_reservedSMEM_devtool_atexit_pc,(__nv_reservedSMEM_allocation_mask - __nv_reservedSMEM_devtool_atexit_pc)
__nv_reservedSMEM_devtool_atexit_pc:
	.zero		8
	.weak		__nv_reservedSMEM_allocation_mask
	.type		__nv_reservedSMEM_allocation_mask,@object
	.size		__nv_reservedSMEM_allocation_mask,(.L_2 - __nv_reservedSMEM_allocation_mask)
__nv_reservedSMEM_allocation_mask:
	.zero		4
.L_2:


//--------------------- .nv.constant0.matmul_kernel --------------------------
	.section	.nv.constant0.matmul_kernel,"a",@progbits
	.sectionflags	@""
	.align	4
.nv.constant0.matmul_kernel:
	.zero		976


//--------------------- SYMBOLS --------------------------

	.type		.nv.reservedSmem.offset0,@object
	.size		.nv.reservedSmem.offset0,0x4
	.type		.nv.reservedSmem.cap,@object
	.size		.nv.reservedSmem.cap,0x4
